//
// Generated by NVIDIA NVVM Compiler
//
// Compiler Build ID: CL-36424714
// Cuda compilation tools, release 13.0, V13.0.88
// Based on NVVM 20.0.0
//

.version 9.0
.target sm_100
.address_size 64

	// .globl	_ZN3cub18CUB_300001_SM_10006detail11EmptyKernelIvEEvv
// _ZZN3cub18CUB_300001_SM_10006detail10merge_sort30DeviceMergeSortBlockSortKernelINS2_10policy_hubIN6thrust24THRUST_300001_SM_1000_NS6detail15normal_iteratorINS6_10device_ptrIiEEEEE9Policy600ESB_PNS0_8NullTypeESB_SF_j17CompareCandMemberiSE_EEvbT0_T1_T2_T3_T4_PT6_PT7_T5_NS1_7vsmem_tEE19static_temp_storage has been demoted
// _ZZN3cub18CUB_300001_SM_10006detail10merge_sort26DeviceMergeSortMergeKernelINS2_10policy_hubIN6thrust24THRUST_300001_SM_1000_NS6detail15normal_iteratorINS6_10device_ptrIiEEEEE9Policy600ESB_PNS0_8NullTypeESB_SF_j17CompareCandMemberiSE_EEvbT2_T3_T4_PT6_PT7_T5_PSJ_SJ_NS1_7vsmem_tEE19static_temp_storage has been demoted
// _ZZN3cub18CUB_300001_SM_10006detail10merge_sort30DeviceMergeSortBlockSortKernelINS2_10policy_hubIN6thrust24THRUST_300001_SM_1000_NS6detail15normal_iteratorINS6_10device_ptrIiEEEEE9Policy600ESB_PNS0_8NullTypeESB_SF_m17CompareCandMemberiSE_EEvbT0_T1_T2_T3_T4_PT6_PT7_T5_NS1_7vsmem_tEE19static_temp_storage has been demoted
// _ZZN3cub18CUB_300001_SM_10006detail10merge_sort26DeviceMergeSortMergeKernelINS2_10policy_hubIN6thrust24THRUST_300001_SM_1000_NS6detail15normal_iteratorINS6_10device_ptrIiEEEEE9Policy600ESB_PNS0_8NullTypeESB_SF_m17CompareCandMemberiSE_EEvbT2_T3_T4_PT6_PT7_T5_PSJ_SJ_NS1_7vsmem_tEE19static_temp_storage has been demoted
.global .align 1 .b8 _ZN30_INTERNAL_e749d500_4_k_cu_main4cuda3std3__45__cpo5beginE[1];
.global .align 1 .b8 _ZN30_INTERNAL_e749d500_4_k_cu_main4cuda3std3__45__cpo3endE[1];
.global .align 1 .b8 _ZN30_INTERNAL_e749d500_4_k_cu_main4cuda3std3__45__cpo6cbeginE[1];
.global .align 1 .b8 _ZN30_INTERNAL_e749d500_4_k_cu_main4cuda3std3__45__cpo4cendE[1];
.global .align 1 .b8 _ZN30_INTERNAL_e749d500_4_k_cu_main4cuda3std3__45__cpo6rbeginE[1];
.global .align 1 .b8 _ZN30_INTERNAL_e749d500_4_k_cu_main4cuda3std3__45__cpo4rendE[1];
.global .align 1 .b8 _ZN30_INTERNAL_e749d500_4_k_cu_main4cuda3std3__45__cpo7crbeginE[1];
.global .align 1 .b8 _ZN30_INTERNAL_e749d500_4_k_cu_main4cuda3std3__45__cpo5crendE[1];
.global .align 1 .b8 _ZN30_INTERNAL_e749d500_4_k_cu_main4cuda3std3__432_GLOBAL__N__e749d500_4_k_cu_main6ignoreE[1];
.global .align 1 .b8 _ZN30_INTERNAL_e749d500_4_k_cu_main4cuda3std3__419piecewise_constructE[1];
.global .align 1 .b8 _ZN30_INTERNAL_e749d500_4_k_cu_main4cuda3std3__48in_placeE[1];
.global .align 1 .b8 _ZN30_INTERNAL_e749d500_4_k_cu_main4cuda3std3__420unreachable_sentinelE[1];
.global .align 1 .b8 _ZN30_INTERNAL_e749d500_4_k_cu_main4cuda3std3__47nulloptE[1];
.global .align 1 .b8 _ZN30_INTERNAL_e749d500_4_k_cu_main4cuda3std3__48unexpectE[1];
.global .align 1 .b8 _ZN30_INTERNAL_e749d500_4_k_cu_main4cuda3std6ranges3__45__cpo4swapE[1];
.global .align 1 .b8 _ZN30_INTERNAL_e749d500_4_k_cu_main4cuda3std6ranges3__45__cpo9iter_moveE[1];
.global .align 1 .b8 _ZN30_INTERNAL_e749d500_4_k_cu_main4cuda3std6ranges3__45__cpo5beginE[1];
.global .align 1 .b8 _ZN30_INTERNAL_e749d500_4_k_cu_main4cuda3std6ranges3__45__cpo3endE[1];
.global .align 1 .b8 _ZN30_INTERNAL_e749d500_4_k_cu_main4cuda3std6ranges3__45__cpo6cbeginE[1];
.global .align 1 .b8 _ZN30_INTERNAL_e749d500_4_k_cu_main4cuda3std6ranges3__45__cpo4cendE[1];
.global .align 1 .b8 _ZN30_INTERNAL_e749d500_4_k_cu_main4cuda3std6ranges3__45__cpo7advanceE[1];
.global .align 1 .b8 _ZN30_INTERNAL_e749d500_4_k_cu_main4cuda3std6ranges3__45__cpo9iter_swapE[1];
.global .align 1 .b8 _ZN30_INTERNAL_e749d500_4_k_cu_main4cuda3std6ranges3__45__cpo4nextE[1];
.global .align 1 .b8 _ZN30_INTERNAL_e749d500_4_k_cu_main4cuda3std6ranges3__45__cpo4prevE[1];
.global .align 1 .b8 _ZN30_INTERNAL_e749d500_4_k_cu_main4cuda3std6ranges3__45__cpo4dataE[1];
.global .align 1 .b8 _ZN30_INTERNAL_e749d500_4_k_cu_main4cuda3std6ranges3__45__cpo5cdataE[1];
.global .align 1 .b8 _ZN30_INTERNAL_e749d500_4_k_cu_main4cuda3std6ranges3__45__cpo4sizeE[1];
.global .align 1 .b8 _ZN30_INTERNAL_e749d500_4_k_cu_main4cuda3std6ranges3__45__cpo5ssizeE[1];
.global .align 1 .b8 _ZN30_INTERNAL_e749d500_4_k_cu_main4cuda3std6ranges3__45__cpo8distanceE[1];
.global .align 1 .b8 _ZN30_INTERNAL_e749d500_4_k_cu_main6thrust24THRUST_300001_SM_1000_NS8cuda_cub3parE[1];
.global .align 1 .b8 _ZN30_INTERNAL_e749d500_4_k_cu_main6thrust24THRUST_300001_SM_1000_NS8cuda_cub10par_nosyncE[1];
.global .align 1 .b8 _ZN30_INTERNAL_e749d500_4_k_cu_main6thrust24THRUST_300001_SM_1000_NS6system6detail10sequential3seqE[1];
.global .align 1 .b8 _ZN30_INTERNAL_e749d500_4_k_cu_main6thrust24THRUST_300001_SM_1000_NS6system3cpp3parE[1];
.global .align 1 .b8 _ZN30_INTERNAL_e749d500_4_k_cu_main6thrust24THRUST_300001_SM_1000_NS12placeholders2_1E[1];
.global .align 1 .b8 _ZN30_INTERNAL_e749d500_4_k_cu_main6thrust24THRUST_300001_SM_1000_NS12placeholders2_2E[1];
.global .align 1 .b8 _ZN30_INTERNAL_e749d500_4_k_cu_main6thrust24THRUST_300001_SM_1000_NS12placeholders2_3E[1];
.global .align 1 .b8 _ZN30_INTERNAL_e749d500_4_k_cu_main6thrust24THRUST_300001_SM_1000_NS12placeholders2_4E[1];
.global .align 1 .b8 _ZN30_INTERNAL_e749d500_4_k_cu_main6thrust24THRUST_300001_SM_1000_NS12placeholders2_5E[1];
.global .align 1 .b8 _ZN30_INTERNAL_e749d500_4_k_cu_main6thrust24THRUST_300001_SM_1000_NS12placeholders2_6E[1];
.global .align 1 .b8 _ZN30_INTERNAL_e749d500_4_k_cu_main6thrust24THRUST_300001_SM_1000_NS12placeholders2_7E[1];
.global .align 1 .b8 _ZN30_INTERNAL_e749d500_4_k_cu_main6thrust24THRUST_300001_SM_1000_NS12placeholders2_8E[1];
.global .align 1 .b8 _ZN30_INTERNAL_e749d500_4_k_cu_main6thrust24THRUST_300001_SM_1000_NS12placeholders2_9E[1];
.global .align 1 .b8 _ZN30_INTERNAL_e749d500_4_k_cu_main6thrust24THRUST_300001_SM_1000_NS12placeholders3_10E[1];
.global .align 1 .b8 _ZN30_INTERNAL_e749d500_4_k_cu_main6thrust24THRUST_300001_SM_1000_NS3seqE[1];
.global .align 1 .b8 _ZN30_INTERNAL_e749d500_4_k_cu_main6thrust24THRUST_300001_SM_1000_NS6deviceE[1];

.visible .entry _ZN3cub18CUB_300001_SM_10006detail11EmptyKernelIvEEvv()
{


	ret;

}
	// .globl	_ZN3cub18CUB_300001_SM_10006detail10merge_sort30DeviceMergeSortBlockSortKernelINS2_10policy_hubIN6thrust24THRUST_300001_SM_1000_NS6detail15normal_iteratorINS6_10device_ptrIiEEEEE9Policy600ESB_PNS0_8NullTypeESB_SF_j17CompareCandMemberiSE_EEvbT0_T1_T2_T3_T4_PT6_PT7_T5_NS1_7vsmem_tE
.visible .entry _ZN3cub18CUB_300001_SM_10006detail10merge_sort30DeviceMergeSortBlockSortKernelINS2_10policy_hubIN6thrust24THRUST_300001_SM_1000_NS6detail15normal_iteratorINS6_10device_ptrIiEEEEE9Policy600ESB_PNS0_8NullTypeESB_SF_j17CompareCandMemberiSE_EEvbT0_T1_T2_T3_T4_PT6_PT7_T5_NS1_7vsmem_tE(
	.param .u8 _ZN3cub18CUB_300001_SM_10006detail10merge_sort30DeviceMergeSortBlockSortKernelINS2_10policy_hubIN6thrust24THRUST_300001_SM_1000_NS6detail15normal_iteratorINS6_10device_ptrIiEEEEE9Policy600ESB_PNS0_8NullTypeESB_SF_j17CompareCandMemberiSE_EEvbT0_T1_T2_T3_T4_PT6_PT7_T5_NS1_7vsmem_tE_param_0,
	.param .align 8 .b8 _ZN3cub18CUB_300001_SM_10006detail10merge_sort30DeviceMergeSortBlockSortKernelINS2_10policy_hubIN6thrust24THRUST_300001_SM_1000_NS6detail15normal_iteratorINS6_10device_ptrIiEEEEE9Policy600ESB_PNS0_8NullTypeESB_SF_j17CompareCandMemberiSE_EEvbT0_T1_T2_T3_T4_PT6_PT7_T5_NS1_7vsmem_tE_param_1[8],
	.param .u64 .ptr .align 1 _ZN3cub18CUB_300001_SM_10006detail10merge_sort30DeviceMergeSortBlockSortKernelINS2_10policy_hubIN6thrust24THRUST_300001_SM_1000_NS6detail15normal_iteratorINS6_10device_ptrIiEEEEE9Policy600ESB_PNS0_8NullTypeESB_SF_j17CompareCandMemberiSE_EEvbT0_T1_T2_T3_T4_PT6_PT7_T5_NS1_7vsmem_tE_param_2,
	.param .align 8 .b8 _ZN3cub18CUB_300001_SM_10006detail10merge_sort30DeviceMergeSortBlockSortKernelINS2_10policy_hubIN6thrust24THRUST_300001_SM_1000_NS6detail15normal_iteratorINS6_10device_ptrIiEEEEE9Policy600ESB_PNS0_8NullTypeESB_SF_j17CompareCandMemberiSE_EEvbT0_T1_T2_T3_T4_PT6_PT7_T5_NS1_7vsmem_tE_param_3[8],
	.param .u64 .ptr .align 1 _ZN3cub18CUB_300001_SM_10006detail10merge_sort30DeviceMergeSortBlockSortKernelINS2_10policy_hubIN6thrust24THRUST_300001_SM_1000_NS6detail15normal_iteratorINS6_10device_ptrIiEEEEE9Policy600ESB_PNS0_8NullTypeESB_SF_j17CompareCandMemberiSE_EEvbT0_T1_T2_T3_T4_PT6_PT7_T5_NS1_7vsmem_tE_param_4,
	.param .u32 _ZN3cub18CUB_300001_SM_10006detail10merge_sort30DeviceMergeSortBlockSortKernelINS2_10policy_hubIN6thrust24THRUST_300001_SM_1000_NS6detail15normal_iteratorINS6_10device_ptrIiEEEEE9Policy600ESB_PNS0_8NullTypeESB_SF_j17CompareCandMemberiSE_EEvbT0_T1_T2_T3_T4_PT6_PT7_T5_NS1_7vsmem_tE_param_5,
	.param .u64 .ptr .align 1 _ZN3cub18CUB_300001_SM_10006detail10merge_sort30DeviceMergeSortBlockSortKernelINS2_10policy_hubIN6thrust24THRUST_300001_SM_1000_NS6detail15normal_iteratorINS6_10device_ptrIiEEEEE9Policy600ESB_PNS0_8NullTypeESB_SF_j17CompareCandMemberiSE_EEvbT0_T1_T2_T3_T4_PT6_PT7_T5_NS1_7vsmem_tE_param_6,
	.param .u64 .ptr .align 1 _ZN3cub18CUB_300001_SM_10006detail10merge_sort30DeviceMergeSortBlockSortKernelINS2_10policy_hubIN6thrust24THRUST_300001_SM_1000_NS6detail15normal_iteratorINS6_10device_ptrIiEEEEE9Policy600ESB_PNS0_8NullTypeESB_SF_j17CompareCandMemberiSE_EEvbT0_T1_T2_T3_T4_PT6_PT7_T5_NS1_7vsmem_tE_param_7,
	.param .align 8 .b8 _ZN3cub18CUB_300001_SM_10006detail10merge_sort30DeviceMergeSortBlockSortKernelINS2_10policy_hubIN6thrust24THRUST_300001_SM_1000_NS6detail15normal_iteratorINS6_10device_ptrIiEEEEE9Policy600ESB_PNS0_8NullTypeESB_SF_j17CompareCandMemberiSE_EEvbT0_T1_T2_T3_T4_PT6_PT7_T5_NS1_7vsmem_tE_param_8[16],
	.param .align 8 .b8 _ZN3cub18CUB_300001_SM_10006detail10merge_sort30DeviceMergeSortBlockSortKernelINS2_10policy_hubIN6thrust24THRUST_300001_SM_1000_NS6detail15normal_iteratorINS6_10device_ptrIiEEEEE9Policy600ESB_PNS0_8NullTypeESB_SF_j17CompareCandMemberiSE_EEvbT0_T1_T2_T3_T4_PT6_PT7_T5_NS1_7vsmem_tE_param_9[8]
)
.maxntid 256
{
	.reg .pred 	%p<633>;
	.reg .b16 	%rs<8>;
	.reg .b32 	%r<2302>;
	.reg .b64 	%rd<1462>;
	// demoted variable
	.shared .align 16 .b8 _ZZN3cub18CUB_300001_SM_10006detail10merge_sort30DeviceMergeSortBlockSortKernelINS2_10policy_hubIN6thrust24THRUST_300001_SM_1000_NS6detail15normal_iteratorINS6_10device_ptrIiEEEEE9Policy600ESB_PNS0_8NullTypeESB_SF_j17CompareCandMemberiSE_EEvbT0_T1_T2_T3_T4_PT6_PT7_T5_NS1_7vsmem_tEE19static_temp_storage[17424];
	ld.param.u32 	%r514, [_ZN3cub18CUB_300001_SM_10006detail10merge_sort30DeviceMergeSortBlockSortKernelINS2_10policy_hubIN6thrust24THRUST_300001_SM_1000_NS6detail15normal_iteratorINS6_10device_ptrIiEEEEE9Policy600ESB_PNS0_8NullTypeESB_SF_j17CompareCandMemberiSE_EEvbT0_T1_T2_T3_T4_PT6_PT7_T5_NS1_7vsmem_tE_param_8+8];
	ld.param.u64 	%rd10, [_ZN3cub18CUB_300001_SM_10006detail10merge_sort30DeviceMergeSortBlockSortKernelINS2_10policy_hubIN6thrust24THRUST_300001_SM_1000_NS6detail15normal_iteratorINS6_10device_ptrIiEEEEE9Policy600ESB_PNS0_8NullTypeESB_SF_j17CompareCandMemberiSE_EEvbT0_T1_T2_T3_T4_PT6_PT7_T5_NS1_7vsmem_tE_param_8];
	ld.param.u64 	%rd11, [_ZN3cub18CUB_300001_SM_10006detail10merge_sort30DeviceMergeSortBlockSortKernelINS2_10policy_hubIN6thrust24THRUST_300001_SM_1000_NS6detail15normal_iteratorINS6_10device_ptrIiEEEEE9Policy600ESB_PNS0_8NullTypeESB_SF_j17CompareCandMemberiSE_EEvbT0_T1_T2_T3_T4_PT6_PT7_T5_NS1_7vsmem_tE_param_3];
	ld.param.u64 	%rd12, [_ZN3cub18CUB_300001_SM_10006detail10merge_sort30DeviceMergeSortBlockSortKernelINS2_10policy_hubIN6thrust24THRUST_300001_SM_1000_NS6detail15normal_iteratorINS6_10device_ptrIiEEEEE9Policy600ESB_PNS0_8NullTypeESB_SF_j17CompareCandMemberiSE_EEvbT0_T1_T2_T3_T4_PT6_PT7_T5_NS1_7vsmem_tE_param_1];
	ld.param.u32 	%r513, [_ZN3cub18CUB_300001_SM_10006detail10merge_sort30DeviceMergeSortBlockSortKernelINS2_10policy_hubIN6thrust24THRUST_300001_SM_1000_NS6detail15normal_iteratorINS6_10device_ptrIiEEEEE9Policy600ESB_PNS0_8NullTypeESB_SF_j17CompareCandMemberiSE_EEvbT0_T1_T2_T3_T4_PT6_PT7_T5_NS1_7vsmem_tE_param_5];
	ld.param.u64 	%rd13, [_ZN3cub18CUB_300001_SM_10006detail10merge_sort30DeviceMergeSortBlockSortKernelINS2_10policy_hubIN6thrust24THRUST_300001_SM_1000_NS6detail15normal_iteratorINS6_10device_ptrIiEEEEE9Policy600ESB_PNS0_8NullTypeESB_SF_j17CompareCandMemberiSE_EEvbT0_T1_T2_T3_T4_PT6_PT7_T5_NS1_7vsmem_tE_param_6];
	cvta.to.global.u64 	%rd1, %rd13;
	cvta.to.global.u64 	%rd2, %rd12;
	cvta.to.global.u64 	%rd3, %rd11;
	cvta.to.global.u64 	%rd4, %rd10;
	mov.u32 	%r520, %ctaid.x;
	mov.u32 	%r521, %nctaid.x;
	mul.lo.s32 	%r2, %r520, 4352;
	add.s32 	%r522, %r521, -1;
	setp.ge.u32 	%p65, %r520, %r522;
	@%p65 bra 	$L__BB1_108;
	// begin inline asm
	griddepcontrol.wait;
	// end inline asm
	cvt.u64.u32 	%rd834, %r2;
	mov.u32 	%r3, %tid.x;
	and.b32  	%r4, %r3, 31;
	and.b32  	%r1328, %r3, 992;
	mul.lo.s32 	%r5, %r1328, 17;
	or.b32  	%r1329, %r5, %r4;
	cvt.u64.u32 	%rd835, %r1329;
	add.s64 	%rd5, %rd835, %rd834;
	shl.b64 	%rd836, %rd5, 2;
	add.s64 	%rd837, %rd2, %rd836;
	ld.global.u32 	%r1330, [%rd837];
	ld.global.u32 	%r1331, [%rd837+128];
	ld.global.u32 	%r1332, [%rd837+256];
	ld.global.u32 	%r1333, [%rd837+384];
	ld.global.u32 	%r1334, [%rd837+512];
	ld.global.u32 	%r1335, [%rd837+640];
	ld.global.u32 	%r1336, [%rd837+768];
	ld.global.u32 	%r1337, [%rd837+896];
	ld.global.u32 	%r1338, [%rd837+1024];
	ld.global.u32 	%r1339, [%rd837+1152];
	ld.global.u32 	%r1340, [%rd837+1280];
	ld.global.u32 	%r1341, [%rd837+1408];
	ld.global.u32 	%r1342, [%rd837+1536];
	ld.global.u32 	%r1343, [%rd837+1664];
	ld.global.u32 	%r1344, [%rd837+1792];
	ld.global.u32 	%r1345, [%rd837+1920];
	ld.global.u32 	%r1346, [%rd837+2048];
	// begin inline asm
	mov.u32 %r1326, %laneid;
	// end inline asm
	shr.u32 	%r1347, %r3, 5;
	mad.lo.s32 	%r1348, %r1347, 544, %r1326;
	shl.b32 	%r1349, %r1348, 2;
	mov.u32 	%r1350, _ZZN3cub18CUB_300001_SM_10006detail10merge_sort30DeviceMergeSortBlockSortKernelINS2_10policy_hubIN6thrust24THRUST_300001_SM_1000_NS6detail15normal_iteratorINS6_10device_ptrIiEEEEE9Policy600ESB_PNS0_8NullTypeESB_SF_j17CompareCandMemberiSE_EEvbT0_T1_T2_T3_T4_PT6_PT7_T5_NS1_7vsmem_tEE19static_temp_storage;
	add.s32 	%r6, %r1350, %r1349;
	st.shared.u32 	[%r6], %r1330;
	st.shared.u32 	[%r6+128], %r1331;
	st.shared.u32 	[%r6+256], %r1332;
	st.shared.u32 	[%r6+384], %r1333;
	st.shared.u32 	[%r6+512], %r1334;
	st.shared.u32 	[%r6+640], %r1335;
	st.shared.u32 	[%r6+768], %r1336;
	st.shared.u32 	[%r6+896], %r1337;
	st.shared.u32 	[%r6+1024], %r1338;
	st.shared.u32 	[%r6+1152], %r1339;
	st.shared.u32 	[%r6+1280], %r1340;
	st.shared.u32 	[%r6+1408], %r1341;
	st.shared.u32 	[%r6+1536], %r1342;
	st.shared.u32 	[%r6+1664], %r1343;
	st.shared.u32 	[%r6+1792], %r1344;
	st.shared.u32 	[%r6+1920], %r1345;
	st.shared.u32 	[%r6+2048], %r1346;
	bar.warp.sync 	-1;
	shl.b32 	%r1351, %r1326, 6;
	add.s32 	%r7, %r6, %r1351;
	ld.shared.u32 	%r1352, [%r7];
	ld.shared.u32 	%r1353, [%r7+4];
	ld.shared.u32 	%r1354, [%r7+8];
	ld.shared.u32 	%r1355, [%r7+12];
	ld.shared.u32 	%r1356, [%r7+16];
	ld.shared.u32 	%r1357, [%r7+20];
	ld.shared.u32 	%r1358, [%r7+24];
	ld.shared.u32 	%r1359, [%r7+28];
	ld.shared.u32 	%r1360, [%r7+32];
	ld.shared.u32 	%r1361, [%r7+36];
	ld.shared.u32 	%r1362, [%r7+40];
	ld.shared.u32 	%r1363, [%r7+44];
	ld.shared.u32 	%r1364, [%r7+48];
	ld.shared.u32 	%r1365, [%r7+52];
	ld.shared.u32 	%r1366, [%r7+56];
	ld.shared.u32 	%r1367, [%r7+60];
	ld.shared.u32 	%r1368, [%r7+64];
	bar.sync 	0;
	// begin inline asm
	griddepcontrol.launch_dependents;
	// end inline asm
	cvt.s64.s32 	%rd838, %r514;
	add.s64 	%rd6, %rd4, %rd838;
	mul.wide.s32 	%rd839, %r1353, 16;
	add.s64 	%rd840, %rd6, %rd839;
	ld.global.u32 	%r1369, [%rd840];
	mul.wide.s32 	%rd841, %r1352, 16;
	add.s64 	%rd842, %rd6, %rd841;
	ld.global.u32 	%r1370, [%rd842];
	setp.lt.s32 	%p376, %r1369, %r1370;
	selp.b32 	%r1371, %r1352, %r1353, %p376;
	selp.b32 	%r1372, %r1353, %r1352, %p376;
	mul.wide.s32 	%rd843, %r1355, 16;
	add.s64 	%rd844, %rd6, %rd843;
	ld.global.u32 	%r1373, [%rd844];
	mul.wide.s32 	%rd845, %r1354, 16;
	add.s64 	%rd846, %rd6, %rd845;
	ld.global.u32 	%r1374, [%rd846];
	setp.lt.s32 	%p377, %r1373, %r1374;
	selp.b32 	%r1375, %r1354, %r1355, %p377;
	selp.b32 	%r1376, %r1355, %r1354, %p377;
	mul.wide.s32 	%rd847, %r1357, 16;
	add.s64 	%rd848, %rd6, %rd847;
	ld.global.u32 	%r1377, [%rd848];
	mul.wide.s32 	%rd849, %r1356, 16;
	add.s64 	%rd850, %rd6, %rd849;
	ld.global.u32 	%r1378, [%rd850];
	setp.lt.s32 	%p378, %r1377, %r1378;
	selp.b32 	%r1379, %r1356, %r1357, %p378;
	selp.b32 	%r1380, %r1357, %r1356, %p378;
	mul.wide.s32 	%rd851, %r1359, 16;
	add.s64 	%rd852, %rd6, %rd851;
	ld.global.u32 	%r1381, [%rd852];
	mul.wide.s32 	%rd853, %r1358, 16;
	add.s64 	%rd854, %rd6, %rd853;
	ld.global.u32 	%r1382, [%rd854];
	setp.lt.s32 	%p379, %r1381, %r1382;
	selp.b32 	%r1383, %r1358, %r1359, %p379;
	selp.b32 	%r1384, %r1359, %r1358, %p379;
	mul.wide.s32 	%rd855, %r1361, 16;
	add.s64 	%rd856, %rd6, %rd855;
	ld.global.u32 	%r1385, [%rd856];
	mul.wide.s32 	%rd857, %r1360, 16;
	add.s64 	%rd858, %rd6, %rd857;
	ld.global.u32 	%r1386, [%rd858];
	setp.lt.s32 	%p380, %r1385, %r1386;
	selp.b32 	%r1387, %r1360, %r1361, %p380;
	selp.b32 	%r1388, %r1361, %r1360, %p380;
	mul.wide.s32 	%rd859, %r1363, 16;
	add.s64 	%rd860, %rd6, %rd859;
	ld.global.u32 	%r1389, [%rd860];
	mul.wide.s32 	%rd861, %r1362, 16;
	add.s64 	%rd862, %rd6, %rd861;
	ld.global.u32 	%r1390, [%rd862];
	setp.lt.s32 	%p381, %r1389, %r1390;
	selp.b32 	%r1391, %r1362, %r1363, %p381;
	selp.b32 	%r1392, %r1363, %r1362, %p381;
	mul.wide.s32 	%rd863, %r1365, 16;
	add.s64 	%rd864, %rd6, %rd863;
	ld.global.u32 	%r1393, [%rd864];
	mul.wide.s32 	%rd865, %r1364, 16;
	add.s64 	%rd866, %rd6, %rd865;
	ld.global.u32 	%r1394, [%rd866];
	setp.lt.s32 	%p382, %r1393, %r1394;
	selp.b32 	%r1395, %r1364, %r1365, %p382;
	selp.b32 	%r1396, %r1365, %r1364, %p382;
	mul.wide.s32 	%rd867, %r1367, 16;
	add.s64 	%rd868, %rd6, %rd867;
	ld.global.u32 	%r1397, [%rd868];
	mul.wide.s32 	%rd869, %r1366, 16;
	add.s64 	%rd870, %rd6, %rd869;
	ld.global.u32 	%r1398, [%rd870];
	setp.lt.s32 	%p383, %r1397, %r1398;
	selp.b32 	%r1399, %r1366, %r1367, %p383;
	selp.b32 	%r1400, %r1367, %r1366, %p383;
	mul.wide.s32 	%rd871, %r1376, 16;
	add.s64 	%rd872, %rd6, %rd871;
	ld.global.u32 	%r1401, [%rd872];
	mul.wide.s32 	%rd873, %r1371, 16;
	add.s64 	%rd874, %rd6, %rd873;
	ld.global.u32 	%r1402, [%rd874];
	setp.lt.s32 	%p384, %r1401, %r1402;
	selp.b32 	%r1403, %r1371, %r1376, %p384;
	selp.b32 	%r1404, %r1376, %r1371, %p384;
	mul.wide.s32 	%rd875, %r1380, 16;
	add.s64 	%rd876, %rd6, %rd875;
	ld.global.u32 	%r1405, [%rd876];
	mul.wide.s32 	%rd877, %r1375, 16;
	add.s64 	%rd878, %rd6, %rd877;
	ld.global.u32 	%r1406, [%rd878];
	setp.lt.s32 	%p385, %r1405, %r1406;
	selp.b32 	%r1407, %r1375, %r1380, %p385;
	selp.b32 	%r1408, %r1380, %r1375, %p385;
	mul.wide.s32 	%rd879, %r1384, 16;
	add.s64 	%rd880, %rd6, %rd879;
	ld.global.u32 	%r1409, [%rd880];
	mul.wide.s32 	%rd881, %r1379, 16;
	add.s64 	%rd882, %rd6, %rd881;
	ld.global.u32 	%r1410, [%rd882];
	setp.lt.s32 	%p386, %r1409, %r1410;
	selp.b32 	%r1411, %r1379, %r1384, %p386;
	selp.b32 	%r1412, %r1384, %r1379, %p386;
	mul.wide.s32 	%rd883, %r1388, 16;
	add.s64 	%rd884, %rd6, %rd883;
	ld.global.u32 	%r1413, [%rd884];
	mul.wide.s32 	%rd885, %r1383, 16;
	add.s64 	%rd886, %rd6, %rd885;
	ld.global.u32 	%r1414, [%rd886];
	setp.lt.s32 	%p387, %r1413, %r1414;
	selp.b32 	%r1415, %r1383, %r1388, %p387;
	selp.b32 	%r1416, %r1388, %r1383, %p387;
	mul.wide.s32 	%rd887, %r1392, 16;
	add.s64 	%rd888, %rd6, %rd887;
	ld.global.u32 	%r1417, [%rd888];
	mul.wide.s32 	%rd889, %r1387, 16;
	add.s64 	%rd890, %rd6, %rd889;
	ld.global.u32 	%r1418, [%rd890];
	setp.lt.s32 	%p388, %r1417, %r1418;
	selp.b32 	%r1419, %r1387, %r1392, %p388;
	selp.b32 	%r1420, %r1392, %r1387, %p388;
	mul.wide.s32 	%rd891, %r1396, 16;
	add.s64 	%rd892, %rd6, %rd891;
	ld.global.u32 	%r1421, [%rd892];
	mul.wide.s32 	%rd893, %r1391, 16;
	add.s64 	%rd894, %rd6, %rd893;
	ld.global.u32 	%r1422, [%rd894];
	setp.lt.s32 	%p389, %r1421, %r1422;
	selp.b32 	%r1423, %r1391, %r1396, %p389;
	selp.b32 	%r1424, %r1396, %r1391, %p389;
	mul.wide.s32 	%rd895, %r1400, 16;
	add.s64 	%rd896, %rd6, %rd895;
	ld.global.u32 	%r1425, [%rd896];
	mul.wide.s32 	%rd897, %r1395, 16;
	add.s64 	%rd898, %rd6, %rd897;
	ld.global.u32 	%r1426, [%rd898];
	setp.lt.s32 	%p390, %r1425, %r1426;
	selp.b32 	%r1427, %r1395, %r1400, %p390;
	selp.b32 	%r1428, %r1400, %r1395, %p390;
	mul.wide.s32 	%rd899, %r1368, 16;
	add.s64 	%rd900, %rd6, %rd899;
	ld.global.u32 	%r1429, [%rd900];
	mul.wide.s32 	%rd901, %r1399, 16;
	add.s64 	%rd902, %rd6, %rd901;
	ld.global.u32 	%r1430, [%rd902];
	setp.lt.s32 	%p391, %r1429, %r1430;
	selp.b32 	%r1431, %r1399, %r1368, %p391;
	selp.b32 	%r1432, %r1368, %r1399, %p391;
	mul.wide.s32 	%rd903, %r1404, 16;
	add.s64 	%rd904, %rd6, %rd903;
	ld.global.u32 	%r1433, [%rd904];
	mul.wide.s32 	%rd905, %r1372, 16;
	add.s64 	%rd906, %rd6, %rd905;
	ld.global.u32 	%r1434, [%rd906];
	setp.lt.s32 	%p392, %r1433, %r1434;
	selp.b32 	%r1435, %r1372, %r1404, %p392;
	selp.b32 	%r1436, %r1404, %r1372, %p392;
	mul.wide.s32 	%rd907, %r1408, 16;
	add.s64 	%rd908, %rd6, %rd907;
	ld.global.u32 	%r1437, [%rd908];
	mul.wide.s32 	%rd909, %r1403, 16;
	add.s64 	%rd910, %rd6, %rd909;
	ld.global.u32 	%r1438, [%rd910];
	setp.lt.s32 	%p393, %r1437, %r1438;
	selp.b32 	%r1439, %r1403, %r1408, %p393;
	selp.b32 	%r1440, %r1408, %r1403, %p393;
	mul.wide.s32 	%rd911, %r1412, 16;
	add.s64 	%rd912, %rd6, %rd911;
	ld.global.u32 	%r1441, [%rd912];
	mul.wide.s32 	%rd913, %r1407, 16;
	add.s64 	%rd914, %rd6, %rd913;
	ld.global.u32 	%r1442, [%rd914];
	setp.lt.s32 	%p394, %r1441, %r1442;
	selp.b32 	%r1443, %r1407, %r1412, %p394;
	selp.b32 	%r1444, %r1412, %r1407, %p394;
	mul.wide.s32 	%rd915, %r1416, 16;
	add.s64 	%rd916, %rd6, %rd915;
	ld.global.u32 	%r1445, [%rd916];
	mul.wide.s32 	%rd917, %r1411, 16;
	add.s64 	%rd918, %rd6, %rd917;
	ld.global.u32 	%r1446, [%rd918];
	setp.lt.s32 	%p395, %r1445, %r1446;
	selp.b32 	%r1447, %r1411, %r1416, %p395;
	selp.b32 	%r1448, %r1416, %r1411, %p395;
	mul.wide.s32 	%rd919, %r1420, 16;
	add.s64 	%rd920, %rd6, %rd919;
	ld.global.u32 	%r1449, [%rd920];
	mul.wide.s32 	%rd921, %r1415, 16;
	add.s64 	%rd922, %rd6, %rd921;
	ld.global.u32 	%r1450, [%rd922];
	setp.lt.s32 	%p396, %r1449, %r1450;
	selp.b32 	%r1451, %r1415, %r1420, %p396;
	selp.b32 	%r1452, %r1420, %r1415, %p396;
	mul.wide.s32 	%rd923, %r1424, 16;
	add.s64 	%rd924, %rd6, %rd923;
	ld.global.u32 	%r1453, [%rd924];
	mul.wide.s32 	%rd925, %r1419, 16;
	add.s64 	%rd926, %rd6, %rd925;
	ld.global.u32 	%r1454, [%rd926];
	setp.lt.s32 	%p397, %r1453, %r1454;
	selp.b32 	%r1455, %r1419, %r1424, %p397;
	selp.b32 	%r1456, %r1424, %r1419, %p397;
	mul.wide.s32 	%rd927, %r1428, 16;
	add.s64 	%rd928, %rd6, %rd927;
	ld.global.u32 	%r1457, [%rd928];
	mul.wide.s32 	%rd929, %r1423, 16;
	add.s64 	%rd930, %rd6, %rd929;
	ld.global.u32 	%r1458, [%rd930];
	setp.lt.s32 	%p398, %r1457, %r1458;
	selp.b32 	%r1459, %r1423, %r1428, %p398;
	selp.b32 	%r1460, %r1428, %r1423, %p398;
	mul.wide.s32 	%rd931, %r1432, 16;
	add.s64 	%rd932, %rd6, %rd931;
	ld.global.u32 	%r1461, [%rd932];
	mul.wide.s32 	%rd933, %r1427, 16;
	add.s64 	%rd934, %rd6, %rd933;
	ld.global.u32 	%r1462, [%rd934];
	setp.lt.s32 	%p399, %r1461, %r1462;
	selp.b32 	%r1463, %r1427, %r1432, %p399;
	selp.b32 	%r1464, %r1432, %r1427, %p399;
	mul.wide.s32 	%rd935, %r1440, 16;
	add.s64 	%rd936, %rd6, %rd935;
	ld.global.u32 	%r1465, [%rd936];
	mul.wide.s32 	%rd937, %r1435, 16;
	add.s64 	%rd938, %rd6, %rd937;
	ld.global.u32 	%r1466, [%rd938];
	setp.lt.s32 	%p400, %r1465, %r1466;
	selp.b32 	%r1467, %r1435, %r1440, %p400;
	selp.b32 	%r1468, %r1440, %r1435, %p400;
	mul.wide.s32 	%rd939, %r1444, 16;
	add.s64 	%rd940, %rd6, %rd939;
	ld.global.u32 	%r1469, [%rd940];
	mul.wide.s32 	%rd941, %r1439, 16;
	add.s64 	%rd942, %rd6, %rd941;
	ld.global.u32 	%r1470, [%rd942];
	setp.lt.s32 	%p401, %r1469, %r1470;
	selp.b32 	%r1471, %r1439, %r1444, %p401;
	selp.b32 	%r1472, %r1444, %r1439, %p401;
	mul.wide.s32 	%rd943, %r1448, 16;
	add.s64 	%rd944, %rd6, %rd943;
	ld.global.u32 	%r1473, [%rd944];
	mul.wide.s32 	%rd945, %r1443, 16;
	add.s64 	%rd946, %rd6, %rd945;
	ld.global.u32 	%r1474, [%rd946];
	setp.lt.s32 	%p402, %r1473, %r1474;
	selp.b32 	%r1475, %r1443, %r1448, %p402;
	selp.b32 	%r1476, %r1448, %r1443, %p402;
	mul.wide.s32 	%rd947, %r1452, 16;
	add.s64 	%rd948, %rd6, %rd947;
	ld.global.u32 	%r1477, [%rd948];
	mul.wide.s32 	%rd949, %r1447, 16;
	add.s64 	%rd950, %rd6, %rd949;
	ld.global.u32 	%r1478, [%rd950];
	setp.lt.s32 	%p403, %r1477, %r1478;
	selp.b32 	%r1479, %r1447, %r1452, %p403;
	selp.b32 	%r1480, %r1452, %r1447, %p403;
	mul.wide.s32 	%rd951, %r1456, 16;
	add.s64 	%rd952, %rd6, %rd951;
	ld.global.u32 	%r1481, [%rd952];
	mul.wide.s32 	%rd953, %r1451, 16;
	add.s64 	%rd954, %rd6, %rd953;
	ld.global.u32 	%r1482, [%rd954];
	setp.lt.s32 	%p404, %r1481, %r1482;
	selp.b32 	%r1483, %r1451, %r1456, %p404;
	selp.b32 	%r1484, %r1456, %r1451, %p404;
	mul.wide.s32 	%rd955, %r1460, 16;
	add.s64 	%rd956, %rd6, %rd955;
	ld.global.u32 	%r1485, [%rd956];
	mul.wide.s32 	%rd957, %r1455, 16;
	add.s64 	%rd958, %rd6, %rd957;
	ld.global.u32 	%r1486, [%rd958];
	setp.lt.s32 	%p405, %r1485, %r1486;
	selp.b32 	%r1487, %r1455, %r1460, %p405;
	selp.b32 	%r1488, %r1460, %r1455, %p405;
	mul.wide.s32 	%rd959, %r1464, 16;
	add.s64 	%rd960, %rd6, %rd959;
	ld.global.u32 	%r1489, [%rd960];
	mul.wide.s32 	%rd961, %r1459, 16;
	add.s64 	%rd962, %rd6, %rd961;
	ld.global.u32 	%r1490, [%rd962];
	setp.lt.s32 	%p406, %r1489, %r1490;
	selp.b32 	%r1491, %r1459, %r1464, %p406;
	selp.b32 	%r1492, %r1464, %r1459, %p406;
	mul.wide.s32 	%rd963, %r1431, 16;
	add.s64 	%rd964, %rd6, %rd963;
	ld.global.u32 	%r1493, [%rd964];
	mul.wide.s32 	%rd965, %r1463, 16;
	add.s64 	%rd966, %rd6, %rd965;
	ld.global.u32 	%r1494, [%rd966];
	setp.lt.s32 	%p407, %r1493, %r1494;
	selp.b32 	%r1495, %r1463, %r1431, %p407;
	selp.b32 	%r1496, %r1431, %r1463, %p407;
	mul.wide.s32 	%rd967, %r1468, 16;
	add.s64 	%rd968, %rd6, %rd967;
	ld.global.u32 	%r1497, [%rd968];
	mul.wide.s32 	%rd969, %r1436, 16;
	add.s64 	%rd970, %rd6, %rd969;
	ld.global.u32 	%r1498, [%rd970];
	setp.lt.s32 	%p408, %r1497, %r1498;
	selp.b32 	%r1499, %r1436, %r1468, %p408;
	selp.b32 	%r1500, %r1468, %r1436, %p408;
	mul.wide.s32 	%rd971, %r1472, 16;
	add.s64 	%rd972, %rd6, %rd971;
	ld.global.u32 	%r1501, [%rd972];
	mul.wide.s32 	%rd973, %r1467, 16;
	add.s64 	%rd974, %rd6, %rd973;
	ld.global.u32 	%r1502, [%rd974];
	setp.lt.s32 	%p409, %r1501, %r1502;
	selp.b32 	%r1503, %r1467, %r1472, %p409;
	selp.b32 	%r1504, %r1472, %r1467, %p409;
	mul.wide.s32 	%rd975, %r1476, 16;
	add.s64 	%rd976, %rd6, %rd975;
	ld.global.u32 	%r1505, [%rd976];
	mul.wide.s32 	%rd977, %r1471, 16;
	add.s64 	%rd978, %rd6, %rd977;
	ld.global.u32 	%r1506, [%rd978];
	setp.lt.s32 	%p410, %r1505, %r1506;
	selp.b32 	%r1507, %r1471, %r1476, %p410;
	selp.b32 	%r1508, %r1476, %r1471, %p410;
	mul.wide.s32 	%rd979, %r1480, 16;
	add.s64 	%rd980, %rd6, %rd979;
	ld.global.u32 	%r1509, [%rd980];
	mul.wide.s32 	%rd981, %r1475, 16;
	add.s64 	%rd982, %rd6, %rd981;
	ld.global.u32 	%r1510, [%rd982];
	setp.lt.s32 	%p411, %r1509, %r1510;
	selp.b32 	%r1511, %r1475, %r1480, %p411;
	selp.b32 	%r1512, %r1480, %r1475, %p411;
	mul.wide.s32 	%rd983, %r1484, 16;
	add.s64 	%rd984, %rd6, %rd983;
	ld.global.u32 	%r1513, [%rd984];
	mul.wide.s32 	%rd985, %r1479, 16;
	add.s64 	%rd986, %rd6, %rd985;
	ld.global.u32 	%r1514, [%rd986];
	setp.lt.s32 	%p412, %r1513, %r1514;
	selp.b32 	%r1515, %r1479, %r1484, %p412;
	selp.b32 	%r1516, %r1484, %r1479, %p412;
	mul.wide.s32 	%rd987, %r1488, 16;
	add.s64 	%rd988, %rd6, %rd987;
	ld.global.u32 	%r1517, [%rd988];
	mul.wide.s32 	%rd989, %r1483, 16;
	add.s64 	%rd990, %rd6, %rd989;
	ld.global.u32 	%r1518, [%rd990];
	setp.lt.s32 	%p413, %r1517, %r1518;
	selp.b32 	%r1519, %r1483, %r1488, %p413;
	selp.b32 	%r1520, %r1488, %r1483, %p413;
	mul.wide.s32 	%rd991, %r1492, 16;
	add.s64 	%rd992, %rd6, %rd991;
	ld.global.u32 	%r1521, [%rd992];
	mul.wide.s32 	%rd993, %r1487, 16;
	add.s64 	%rd994, %rd6, %rd993;
	ld.global.u32 	%r1522, [%rd994];
	setp.lt.s32 	%p414, %r1521, %r1522;
	selp.b32 	%r1523, %r1487, %r1492, %p414;
	selp.b32 	%r1524, %r1492, %r1487, %p414;
	mul.wide.s32 	%rd995, %r1496, 16;
	add.s64 	%rd996, %rd6, %rd995;
	ld.global.u32 	%r1525, [%rd996];
	mul.wide.s32 	%rd997, %r1491, 16;
	add.s64 	%rd998, %rd6, %rd997;
	ld.global.u32 	%r1526, [%rd998];
	setp.lt.s32 	%p415, %r1525, %r1526;
	selp.b32 	%r1527, %r1491, %r1496, %p415;
	selp.b32 	%r1528, %r1496, %r1491, %p415;
	mul.wide.s32 	%rd999, %r1504, 16;
	add.s64 	%rd1000, %rd6, %rd999;
	ld.global.u32 	%r1529, [%rd1000];
	mul.wide.s32 	%rd1001, %r1499, 16;
	add.s64 	%rd1002, %rd6, %rd1001;
	ld.global.u32 	%r1530, [%rd1002];
	setp.lt.s32 	%p416, %r1529, %r1530;
	selp.b32 	%r1531, %r1499, %r1504, %p416;
	selp.b32 	%r1532, %r1504, %r1499, %p416;
	mul.wide.s32 	%rd1003, %r1508, 16;
	add.s64 	%rd1004, %rd6, %rd1003;
	ld.global.u32 	%r1533, [%rd1004];
	mul.wide.s32 	%rd1005, %r1503, 16;
	add.s64 	%rd1006, %rd6, %rd1005;
	ld.global.u32 	%r1534, [%rd1006];
	setp.lt.s32 	%p417, %r1533, %r1534;
	selp.b32 	%r1535, %r1503, %r1508, %p417;
	selp.b32 	%r1536, %r1508, %r1503, %p417;
	mul.wide.s32 	%rd1007, %r1512, 16;
	add.s64 	%rd1008, %rd6, %rd1007;
	ld.global.u32 	%r1537, [%rd1008];
	mul.wide.s32 	%rd1009, %r1507, 16;
	add.s64 	%rd1010, %rd6, %rd1009;
	ld.global.u32 	%r1538, [%rd1010];
	setp.lt.s32 	%p418, %r1537, %r1538;
	selp.b32 	%r1539, %r1507, %r1512, %p418;
	selp.b32 	%r1540, %r1512, %r1507, %p418;
	mul.wide.s32 	%rd1011, %r1516, 16;
	add.s64 	%rd1012, %rd6, %rd1011;
	ld.global.u32 	%r1541, [%rd1012];
	mul.wide.s32 	%rd1013, %r1511, 16;
	add.s64 	%rd1014, %rd6, %rd1013;
	ld.global.u32 	%r1542, [%rd1014];
	setp.lt.s32 	%p419, %r1541, %r1542;
	selp.b32 	%r1543, %r1511, %r1516, %p419;
	selp.b32 	%r1544, %r1516, %r1511, %p419;
	mul.wide.s32 	%rd1015, %r1520, 16;
	add.s64 	%rd1016, %rd6, %rd1015;
	ld.global.u32 	%r1545, [%rd1016];
	mul.wide.s32 	%rd1017, %r1515, 16;
	add.s64 	%rd1018, %rd6, %rd1017;
	ld.global.u32 	%r1546, [%rd1018];
	setp.lt.s32 	%p420, %r1545, %r1546;
	selp.b32 	%r1547, %r1515, %r1520, %p420;
	selp.b32 	%r1548, %r1520, %r1515, %p420;
	mul.wide.s32 	%rd1019, %r1524, 16;
	add.s64 	%rd1020, %rd6, %rd1019;
	ld.global.u32 	%r1549, [%rd1020];
	mul.wide.s32 	%rd1021, %r1519, 16;
	add.s64 	%rd1022, %rd6, %rd1021;
	ld.global.u32 	%r1550, [%rd1022];
	setp.lt.s32 	%p421, %r1549, %r1550;
	selp.b32 	%r1551, %r1519, %r1524, %p421;
	selp.b32 	%r1552, %r1524, %r1519, %p421;
	mul.wide.s32 	%rd1023, %r1528, 16;
	add.s64 	%rd1024, %rd6, %rd1023;
	ld.global.u32 	%r1553, [%rd1024];
	mul.wide.s32 	%rd1025, %r1523, 16;
	add.s64 	%rd1026, %rd6, %rd1025;
	ld.global.u32 	%r1554, [%rd1026];
	setp.lt.s32 	%p422, %r1553, %r1554;
	selp.b32 	%r1555, %r1523, %r1528, %p422;
	selp.b32 	%r1556, %r1528, %r1523, %p422;
	mul.wide.s32 	%rd1027, %r1495, 16;
	add.s64 	%rd1028, %rd6, %rd1027;
	ld.global.u32 	%r1557, [%rd1028];
	mul.wide.s32 	%rd1029, %r1527, 16;
	add.s64 	%rd1030, %rd6, %rd1029;
	ld.global.u32 	%r1558, [%rd1030];
	setp.lt.s32 	%p423, %r1557, %r1558;
	selp.b32 	%r1559, %r1527, %r1495, %p423;
	selp.b32 	%r1560, %r1495, %r1527, %p423;
	mul.wide.s32 	%rd1031, %r1532, 16;
	add.s64 	%rd1032, %rd6, %rd1031;
	ld.global.u32 	%r1561, [%rd1032];
	mul.wide.s32 	%rd1033, %r1500, 16;
	add.s64 	%rd1034, %rd6, %rd1033;
	ld.global.u32 	%r1562, [%rd1034];
	setp.lt.s32 	%p424, %r1561, %r1562;
	selp.b32 	%r1563, %r1500, %r1532, %p424;
	selp.b32 	%r1564, %r1532, %r1500, %p424;
	mul.wide.s32 	%rd1035, %r1536, 16;
	add.s64 	%rd1036, %rd6, %rd1035;
	ld.global.u32 	%r1565, [%rd1036];
	mul.wide.s32 	%rd1037, %r1531, 16;
	add.s64 	%rd1038, %rd6, %rd1037;
	ld.global.u32 	%r1566, [%rd1038];
	setp.lt.s32 	%p425, %r1565, %r1566;
	selp.b32 	%r1567, %r1531, %r1536, %p425;
	selp.b32 	%r1568, %r1536, %r1531, %p425;
	mul.wide.s32 	%rd1039, %r1540, 16;
	add.s64 	%rd1040, %rd6, %rd1039;
	ld.global.u32 	%r1569, [%rd1040];
	mul.wide.s32 	%rd1041, %r1535, 16;
	add.s64 	%rd1042, %rd6, %rd1041;
	ld.global.u32 	%r1570, [%rd1042];
	setp.lt.s32 	%p426, %r1569, %r1570;
	selp.b32 	%r1571, %r1535, %r1540, %p426;
	selp.b32 	%r1572, %r1540, %r1535, %p426;
	mul.wide.s32 	%rd1043, %r1544, 16;
	add.s64 	%rd1044, %rd6, %rd1043;
	ld.global.u32 	%r1573, [%rd1044];
	mul.wide.s32 	%rd1045, %r1539, 16;
	add.s64 	%rd1046, %rd6, %rd1045;
	ld.global.u32 	%r1574, [%rd1046];
	setp.lt.s32 	%p427, %r1573, %r1574;
	selp.b32 	%r1575, %r1539, %r1544, %p427;
	selp.b32 	%r1576, %r1544, %r1539, %p427;
	mul.wide.s32 	%rd1047, %r1548, 16;
	add.s64 	%rd1048, %rd6, %rd1047;
	ld.global.u32 	%r1577, [%rd1048];
	mul.wide.s32 	%rd1049, %r1543, 16;
	add.s64 	%rd1050, %rd6, %rd1049;
	ld.global.u32 	%r1578, [%rd1050];
	setp.lt.s32 	%p428, %r1577, %r1578;
	selp.b32 	%r1579, %r1543, %r1548, %p428;
	selp.b32 	%r1580, %r1548, %r1543, %p428;
	mul.wide.s32 	%rd1051, %r1552, 16;
	add.s64 	%rd1052, %rd6, %rd1051;
	ld.global.u32 	%r1581, [%rd1052];
	mul.wide.s32 	%rd1053, %r1547, 16;
	add.s64 	%rd1054, %rd6, %rd1053;
	ld.global.u32 	%r1582, [%rd1054];
	setp.lt.s32 	%p429, %r1581, %r1582;
	selp.b32 	%r1583, %r1547, %r1552, %p429;
	selp.b32 	%r1584, %r1552, %r1547, %p429;
	mul.wide.s32 	%rd1055, %r1556, 16;
	add.s64 	%rd1056, %rd6, %rd1055;
	ld.global.u32 	%r1585, [%rd1056];
	mul.wide.s32 	%rd1057, %r1551, 16;
	add.s64 	%rd1058, %rd6, %rd1057;
	ld.global.u32 	%r1586, [%rd1058];
	setp.lt.s32 	%p430, %r1585, %r1586;
	selp.b32 	%r1587, %r1551, %r1556, %p430;
	selp.b32 	%r1588, %r1556, %r1551, %p430;
	mul.wide.s32 	%rd1059, %r1560, 16;
	add.s64 	%rd1060, %rd6, %rd1059;
	ld.global.u32 	%r1589, [%rd1060];
	mul.wide.s32 	%rd1061, %r1555, 16;
	add.s64 	%rd1062, %rd6, %rd1061;
	ld.global.u32 	%r1590, [%rd1062];
	setp.lt.s32 	%p431, %r1589, %r1590;
	selp.b32 	%r1591, %r1555, %r1560, %p431;
	selp.b32 	%r1592, %r1560, %r1555, %p431;
	mul.wide.s32 	%rd1063, %r1568, 16;
	add.s64 	%rd1064, %rd6, %rd1063;
	ld.global.u32 	%r1593, [%rd1064];
	mul.wide.s32 	%rd1065, %r1563, 16;
	add.s64 	%rd1066, %rd6, %rd1065;
	ld.global.u32 	%r1594, [%rd1066];
	setp.lt.s32 	%p432, %r1593, %r1594;
	selp.b32 	%r1595, %r1563, %r1568, %p432;
	selp.b32 	%r1596, %r1568, %r1563, %p432;
	mul.wide.s32 	%rd1067, %r1572, 16;
	add.s64 	%rd1068, %rd6, %rd1067;
	ld.global.u32 	%r1597, [%rd1068];
	mul.wide.s32 	%rd1069, %r1567, 16;
	add.s64 	%rd1070, %rd6, %rd1069;
	ld.global.u32 	%r1598, [%rd1070];
	setp.lt.s32 	%p433, %r1597, %r1598;
	selp.b32 	%r1599, %r1567, %r1572, %p433;
	selp.b32 	%r1600, %r1572, %r1567, %p433;
	mul.wide.s32 	%rd1071, %r1576, 16;
	add.s64 	%rd1072, %rd6, %rd1071;
	ld.global.u32 	%r1601, [%rd1072];
	mul.wide.s32 	%rd1073, %r1571, 16;
	add.s64 	%rd1074, %rd6, %rd1073;
	ld.global.u32 	%r1602, [%rd1074];
	setp.lt.s32 	%p434, %r1601, %r1602;
	selp.b32 	%r1603, %r1571, %r1576, %p434;
	selp.b32 	%r1604, %r1576, %r1571, %p434;
	mul.wide.s32 	%rd1075, %r1580, 16;
	add.s64 	%rd1076, %rd6, %rd1075;
	ld.global.u32 	%r1605, [%rd1076];
	mul.wide.s32 	%rd1077, %r1575, 16;
	add.s64 	%rd1078, %rd6, %rd1077;
	ld.global.u32 	%r1606, [%rd1078];
	setp.lt.s32 	%p435, %r1605, %r1606;
	selp.b32 	%r1607, %r1575, %r1580, %p435;
	selp.b32 	%r1608, %r1580, %r1575, %p435;
	mul.wide.s32 	%rd1079, %r1584, 16;
	add.s64 	%rd1080, %rd6, %rd1079;
	ld.global.u32 	%r1609, [%rd1080];
	mul.wide.s32 	%rd1081, %r1579, 16;
	add.s64 	%rd1082, %rd6, %rd1081;
	ld.global.u32 	%r1610, [%rd1082];
	setp.lt.s32 	%p436, %r1609, %r1610;
	selp.b32 	%r1611, %r1579, %r1584, %p436;
	selp.b32 	%r1612, %r1584, %r1579, %p436;
	mul.wide.s32 	%rd1083, %r1588, 16;
	add.s64 	%rd1084, %rd6, %rd1083;
	ld.global.u32 	%r1613, [%rd1084];
	mul.wide.s32 	%rd1085, %r1583, 16;
	add.s64 	%rd1086, %rd6, %rd1085;
	ld.global.u32 	%r1614, [%rd1086];
	setp.lt.s32 	%p437, %r1613, %r1614;
	selp.b32 	%r1615, %r1583, %r1588, %p437;
	selp.b32 	%r1616, %r1588, %r1583, %p437;
	mul.wide.s32 	%rd1087, %r1592, 16;
	add.s64 	%rd1088, %rd6, %rd1087;
	ld.global.u32 	%r1617, [%rd1088];
	mul.wide.s32 	%rd1089, %r1587, 16;
	add.s64 	%rd1090, %rd6, %rd1089;
	ld.global.u32 	%r1618, [%rd1090];
	setp.lt.s32 	%p438, %r1617, %r1618;
	selp.b32 	%r1619, %r1587, %r1592, %p438;
	selp.b32 	%r1620, %r1592, %r1587, %p438;
	mul.wide.s32 	%rd1091, %r1559, 16;
	add.s64 	%rd1092, %rd6, %rd1091;
	ld.global.u32 	%r1621, [%rd1092];
	mul.wide.s32 	%rd1093, %r1591, 16;
	add.s64 	%rd1094, %rd6, %rd1093;
	ld.global.u32 	%r1622, [%rd1094];
	setp.lt.s32 	%p439, %r1621, %r1622;
	selp.b32 	%r1623, %r1591, %r1559, %p439;
	selp.b32 	%r1624, %r1559, %r1591, %p439;
	mul.wide.s32 	%rd1095, %r1596, 16;
	add.s64 	%rd1096, %rd6, %rd1095;
	ld.global.u32 	%r1625, [%rd1096];
	mul.wide.s32 	%rd1097, %r1564, 16;
	add.s64 	%rd1098, %rd6, %rd1097;
	ld.global.u32 	%r1626, [%rd1098];
	setp.lt.s32 	%p440, %r1625, %r1626;
	selp.b32 	%r1627, %r1564, %r1596, %p440;
	selp.b32 	%r1628, %r1596, %r1564, %p440;
	mul.wide.s32 	%rd1099, %r1600, 16;
	add.s64 	%rd1100, %rd6, %rd1099;
	ld.global.u32 	%r1629, [%rd1100];
	mul.wide.s32 	%rd1101, %r1595, 16;
	add.s64 	%rd1102, %rd6, %rd1101;
	ld.global.u32 	%r1630, [%rd1102];
	setp.lt.s32 	%p441, %r1629, %r1630;
	selp.b32 	%r1631, %r1595, %r1600, %p441;
	selp.b32 	%r1632, %r1600, %r1595, %p441;
	mul.wide.s32 	%rd1103, %r1604, 16;
	add.s64 	%rd1104, %rd6, %rd1103;
	ld.global.u32 	%r1633, [%rd1104];
	mul.wide.s32 	%rd1105, %r1599, 16;
	add.s64 	%rd1106, %rd6, %rd1105;
	ld.global.u32 	%r1634, [%rd1106];
	setp.lt.s32 	%p442, %r1633, %r1634;
	selp.b32 	%r1635, %r1599, %r1604, %p442;
	selp.b32 	%r1636, %r1604, %r1599, %p442;
	mul.wide.s32 	%rd1107, %r1608, 16;
	add.s64 	%rd1108, %rd6, %rd1107;
	ld.global.u32 	%r1637, [%rd1108];
	mul.wide.s32 	%rd1109, %r1603, 16;
	add.s64 	%rd1110, %rd6, %rd1109;
	ld.global.u32 	%r1638, [%rd1110];
	setp.lt.s32 	%p443, %r1637, %r1638;
	selp.b32 	%r1639, %r1603, %r1608, %p443;
	selp.b32 	%r1640, %r1608, %r1603, %p443;
	mul.wide.s32 	%rd1111, %r1612, 16;
	add.s64 	%rd1112, %rd6, %rd1111;
	ld.global.u32 	%r1641, [%rd1112];
	mul.wide.s32 	%rd1113, %r1607, 16;
	add.s64 	%rd1114, %rd6, %rd1113;
	ld.global.u32 	%r1642, [%rd1114];
	setp.lt.s32 	%p444, %r1641, %r1642;
	selp.b32 	%r1643, %r1607, %r1612, %p444;
	selp.b32 	%r1644, %r1612, %r1607, %p444;
	mul.wide.s32 	%rd1115, %r1616, 16;
	add.s64 	%rd1116, %rd6, %rd1115;
	ld.global.u32 	%r1645, [%rd1116];
	mul.wide.s32 	%rd1117, %r1611, 16;
	add.s64 	%rd1118, %rd6, %rd1117;
	ld.global.u32 	%r1646, [%rd1118];
	setp.lt.s32 	%p445, %r1645, %r1646;
	selp.b32 	%r1647, %r1611, %r1616, %p445;
	selp.b32 	%r1648, %r1616, %r1611, %p445;
	mul.wide.s32 	%rd1119, %r1620, 16;
	add.s64 	%rd1120, %rd6, %rd1119;
	ld.global.u32 	%r1649, [%rd1120];
	mul.wide.s32 	%rd1121, %r1615, 16;
	add.s64 	%rd1122, %rd6, %rd1121;
	ld.global.u32 	%r1650, [%rd1122];
	setp.lt.s32 	%p446, %r1649, %r1650;
	selp.b32 	%r1651, %r1615, %r1620, %p446;
	selp.b32 	%r1652, %r1620, %r1615, %p446;
	mul.wide.s32 	%rd1123, %r1624, 16;
	add.s64 	%rd1124, %rd6, %rd1123;
	ld.global.u32 	%r1653, [%rd1124];
	mul.wide.s32 	%rd1125, %r1619, 16;
	add.s64 	%rd1126, %rd6, %rd1125;
	ld.global.u32 	%r1654, [%rd1126];
	setp.lt.s32 	%p447, %r1653, %r1654;
	selp.b32 	%r1655, %r1619, %r1624, %p447;
	selp.b32 	%r1656, %r1624, %r1619, %p447;
	mul.wide.s32 	%rd1127, %r1632, 16;
	add.s64 	%rd1128, %rd6, %rd1127;
	ld.global.u32 	%r1657, [%rd1128];
	mul.wide.s32 	%rd1129, %r1627, 16;
	add.s64 	%rd1130, %rd6, %rd1129;
	ld.global.u32 	%r1658, [%rd1130];
	setp.lt.s32 	%p448, %r1657, %r1658;
	selp.b32 	%r1659, %r1627, %r1632, %p448;
	selp.b32 	%r1660, %r1632, %r1627, %p448;
	mul.wide.s32 	%rd1131, %r1636, 16;
	add.s64 	%rd1132, %rd6, %rd1131;
	ld.global.u32 	%r1661, [%rd1132];
	mul.wide.s32 	%rd1133, %r1631, 16;
	add.s64 	%rd1134, %rd6, %rd1133;
	ld.global.u32 	%r1662, [%rd1134];
	setp.lt.s32 	%p449, %r1661, %r1662;
	selp.b32 	%r1663, %r1631, %r1636, %p449;
	selp.b32 	%r1664, %r1636, %r1631, %p449;
	mul.wide.s32 	%rd1135, %r1640, 16;
	add.s64 	%rd1136, %rd6, %rd1135;
	ld.global.u32 	%r1665, [%rd1136];
	mul.wide.s32 	%rd1137, %r1635, 16;
	add.s64 	%rd1138, %rd6, %rd1137;
	ld.global.u32 	%r1666, [%rd1138];
	setp.lt.s32 	%p450, %r1665, %r1666;
	selp.b32 	%r1667, %r1635, %r1640, %p450;
	selp.b32 	%r1668, %r1640, %r1635, %p450;
	mul.wide.s32 	%rd1139, %r1644, 16;
	add.s64 	%rd1140, %rd6, %rd1139;
	ld.global.u32 	%r1669, [%rd1140];
	mul.wide.s32 	%rd1141, %r1639, 16;
	add.s64 	%rd1142, %rd6, %rd1141;
	ld.global.u32 	%r1670, [%rd1142];
	setp.lt.s32 	%p451, %r1669, %r1670;
	selp.b32 	%r1671, %r1639, %r1644, %p451;
	selp.b32 	%r1672, %r1644, %r1639, %p451;
	mul.wide.s32 	%rd1143, %r1648, 16;
	add.s64 	%rd1144, %rd6, %rd1143;
	ld.global.u32 	%r1673, [%rd1144];
	mul.wide.s32 	%rd1145, %r1643, 16;
	add.s64 	%rd1146, %rd6, %rd1145;
	ld.global.u32 	%r1674, [%rd1146];
	setp.lt.s32 	%p452, %r1673, %r1674;
	selp.b32 	%r1675, %r1643, %r1648, %p452;
	selp.b32 	%r1676, %r1648, %r1643, %p452;
	mul.wide.s32 	%rd1147, %r1652, 16;
	add.s64 	%rd1148, %rd6, %rd1147;
	ld.global.u32 	%r1677, [%rd1148];
	mul.wide.s32 	%rd1149, %r1647, 16;
	add.s64 	%rd1150, %rd6, %rd1149;
	ld.global.u32 	%r1678, [%rd1150];
	setp.lt.s32 	%p453, %r1677, %r1678;
	selp.b32 	%r1679, %r1647, %r1652, %p453;
	selp.b32 	%r1680, %r1652, %r1647, %p453;
	mul.wide.s32 	%rd1151, %r1656, 16;
	add.s64 	%rd1152, %rd6, %rd1151;
	ld.global.u32 	%r1681, [%rd1152];
	mul.wide.s32 	%rd1153, %r1651, 16;
	add.s64 	%rd1154, %rd6, %rd1153;
	ld.global.u32 	%r1682, [%rd1154];
	setp.lt.s32 	%p454, %r1681, %r1682;
	selp.b32 	%r1683, %r1651, %r1656, %p454;
	selp.b32 	%r1684, %r1656, %r1651, %p454;
	mul.wide.s32 	%rd1155, %r1623, 16;
	add.s64 	%rd1156, %rd6, %rd1155;
	ld.global.u32 	%r1685, [%rd1156];
	mul.wide.s32 	%rd1157, %r1655, 16;
	add.s64 	%rd1158, %rd6, %rd1157;
	ld.global.u32 	%r1686, [%rd1158];
	setp.lt.s32 	%p455, %r1685, %r1686;
	selp.b32 	%r1687, %r1655, %r1623, %p455;
	selp.b32 	%r1688, %r1623, %r1655, %p455;
	mul.wide.s32 	%rd1159, %r1660, 16;
	add.s64 	%rd1160, %rd6, %rd1159;
	ld.global.u32 	%r1689, [%rd1160];
	mul.wide.s32 	%rd1161, %r1628, 16;
	add.s64 	%rd1162, %rd6, %rd1161;
	ld.global.u32 	%r1690, [%rd1162];
	setp.lt.s32 	%p456, %r1689, %r1690;
	selp.b32 	%r1691, %r1628, %r1660, %p456;
	selp.b32 	%r1692, %r1660, %r1628, %p456;
	mul.wide.s32 	%rd1163, %r1664, 16;
	add.s64 	%rd1164, %rd6, %rd1163;
	ld.global.u32 	%r1693, [%rd1164];
	mul.wide.s32 	%rd1165, %r1659, 16;
	add.s64 	%rd1166, %rd6, %rd1165;
	ld.global.u32 	%r1694, [%rd1166];
	setp.lt.s32 	%p457, %r1693, %r1694;
	selp.b32 	%r1695, %r1659, %r1664, %p457;
	selp.b32 	%r1696, %r1664, %r1659, %p457;
	mul.wide.s32 	%rd1167, %r1668, 16;
	add.s64 	%rd1168, %rd6, %rd1167;
	ld.global.u32 	%r1697, [%rd1168];
	mul.wide.s32 	%rd1169, %r1663, 16;
	add.s64 	%rd1170, %rd6, %rd1169;
	ld.global.u32 	%r1698, [%rd1170];
	setp.lt.s32 	%p458, %r1697, %r1698;
	selp.b32 	%r1699, %r1663, %r1668, %p458;
	selp.b32 	%r1700, %r1668, %r1663, %p458;
	mul.wide.s32 	%rd1171, %r1672, 16;
	add.s64 	%rd1172, %rd6, %rd1171;
	ld.global.u32 	%r1701, [%rd1172];
	mul.wide.s32 	%rd1173, %r1667, 16;
	add.s64 	%rd1174, %rd6, %rd1173;
	ld.global.u32 	%r1702, [%rd1174];
	setp.lt.s32 	%p459, %r1701, %r1702;
	selp.b32 	%r1703, %r1667, %r1672, %p459;
	selp.b32 	%r1704, %r1672, %r1667, %p459;
	mul.wide.s32 	%rd1175, %r1676, 16;
	add.s64 	%rd1176, %rd6, %rd1175;
	ld.global.u32 	%r1705, [%rd1176];
	mul.wide.s32 	%rd1177, %r1671, 16;
	add.s64 	%rd1178, %rd6, %rd1177;
	ld.global.u32 	%r1706, [%rd1178];
	setp.lt.s32 	%p460, %r1705, %r1706;
	selp.b32 	%r1707, %r1671, %r1676, %p460;
	selp.b32 	%r1708, %r1676, %r1671, %p460;
	mul.wide.s32 	%rd1179, %r1680, 16;
	add.s64 	%rd1180, %rd6, %rd1179;
	ld.global.u32 	%r1709, [%rd1180];
	mul.wide.s32 	%rd1181, %r1675, 16;
	add.s64 	%rd1182, %rd6, %rd1181;
	ld.global.u32 	%r1710, [%rd1182];
	setp.lt.s32 	%p461, %r1709, %r1710;
	selp.b32 	%r1711, %r1675, %r1680, %p461;
	selp.b32 	%r1712, %r1680, %r1675, %p461;
	mul.wide.s32 	%rd1183, %r1684, 16;
	add.s64 	%rd1184, %rd6, %rd1183;
	ld.global.u32 	%r1713, [%rd1184];
	mul.wide.s32 	%rd1185, %r1679, 16;
	add.s64 	%rd1186, %rd6, %rd1185;
	ld.global.u32 	%r1714, [%rd1186];
	setp.lt.s32 	%p462, %r1713, %r1714;
	selp.b32 	%r1715, %r1679, %r1684, %p462;
	selp.b32 	%r1716, %r1684, %r1679, %p462;
	mul.wide.s32 	%rd1187, %r1688, 16;
	add.s64 	%rd1188, %rd6, %rd1187;
	ld.global.u32 	%r1717, [%rd1188];
	mul.wide.s32 	%rd1189, %r1683, 16;
	add.s64 	%rd1190, %rd6, %rd1189;
	ld.global.u32 	%r1718, [%rd1190];
	setp.lt.s32 	%p463, %r1717, %r1718;
	selp.b32 	%r1719, %r1683, %r1688, %p463;
	selp.b32 	%r1720, %r1688, %r1683, %p463;
	mul.wide.s32 	%rd1191, %r1696, 16;
	add.s64 	%rd1192, %rd6, %rd1191;
	ld.global.u32 	%r1721, [%rd1192];
	mul.wide.s32 	%rd1193, %r1691, 16;
	add.s64 	%rd1194, %rd6, %rd1193;
	ld.global.u32 	%r1722, [%rd1194];
	setp.lt.s32 	%p464, %r1721, %r1722;
	selp.b32 	%r1723, %r1691, %r1696, %p464;
	selp.b32 	%r1724, %r1696, %r1691, %p464;
	mul.wide.s32 	%rd1195, %r1700, 16;
	add.s64 	%rd1196, %rd6, %rd1195;
	ld.global.u32 	%r1725, [%rd1196];
	mul.wide.s32 	%rd1197, %r1695, 16;
	add.s64 	%rd1198, %rd6, %rd1197;
	ld.global.u32 	%r1726, [%rd1198];
	setp.lt.s32 	%p465, %r1725, %r1726;
	selp.b32 	%r1727, %r1695, %r1700, %p465;
	selp.b32 	%r1728, %r1700, %r1695, %p465;
	mul.wide.s32 	%rd1199, %r1704, 16;
	add.s64 	%rd1200, %rd6, %rd1199;
	ld.global.u32 	%r1729, [%rd1200];
	mul.wide.s32 	%rd1201, %r1699, 16;
	add.s64 	%rd1202, %rd6, %rd1201;
	ld.global.u32 	%r1730, [%rd1202];
	setp.lt.s32 	%p466, %r1729, %r1730;
	selp.b32 	%r1731, %r1699, %r1704, %p466;
	selp.b32 	%r1732, %r1704, %r1699, %p466;
	mul.wide.s32 	%rd1203, %r1708, 16;
	add.s64 	%rd1204, %rd6, %rd1203;
	ld.global.u32 	%r1733, [%rd1204];
	mul.wide.s32 	%rd1205, %r1703, 16;
	add.s64 	%rd1206, %rd6, %rd1205;
	ld.global.u32 	%r1734, [%rd1206];
	setp.lt.s32 	%p467, %r1733, %r1734;
	selp.b32 	%r1735, %r1703, %r1708, %p467;
	selp.b32 	%r1736, %r1708, %r1703, %p467;
	mul.wide.s32 	%rd1207, %r1712, 16;
	add.s64 	%rd1208, %rd6, %rd1207;
	ld.global.u32 	%r1737, [%rd1208];
	mul.wide.s32 	%rd1209, %r1707, 16;
	add.s64 	%rd1210, %rd6, %rd1209;
	ld.global.u32 	%r1738, [%rd1210];
	setp.lt.s32 	%p468, %r1737, %r1738;
	selp.b32 	%r1739, %r1707, %r1712, %p468;
	selp.b32 	%r1740, %r1712, %r1707, %p468;
	mul.wide.s32 	%rd1211, %r1716, 16;
	add.s64 	%rd1212, %rd6, %rd1211;
	ld.global.u32 	%r1741, [%rd1212];
	mul.wide.s32 	%rd1213, %r1711, 16;
	add.s64 	%rd1214, %rd6, %rd1213;
	ld.global.u32 	%r1742, [%rd1214];
	setp.lt.s32 	%p469, %r1741, %r1742;
	selp.b32 	%r1743, %r1711, %r1716, %p469;
	selp.b32 	%r1744, %r1716, %r1711, %p469;
	mul.wide.s32 	%rd1215, %r1720, 16;
	add.s64 	%rd1216, %rd6, %rd1215;
	ld.global.u32 	%r1745, [%rd1216];
	mul.wide.s32 	%rd1217, %r1715, 16;
	add.s64 	%rd1218, %rd6, %rd1217;
	ld.global.u32 	%r1746, [%rd1218];
	setp.lt.s32 	%p470, %r1745, %r1746;
	selp.b32 	%r1747, %r1715, %r1720, %p470;
	selp.b32 	%r1748, %r1720, %r1715, %p470;
	mul.wide.s32 	%rd1219, %r1687, 16;
	add.s64 	%rd1220, %rd6, %rd1219;
	ld.global.u32 	%r1749, [%rd1220];
	mul.wide.s32 	%rd1221, %r1719, 16;
	add.s64 	%rd1222, %rd6, %rd1221;
	ld.global.u32 	%r1750, [%rd1222];
	setp.lt.s32 	%p471, %r1749, %r1750;
	selp.b32 	%r1751, %r1719, %r1687, %p471;
	selp.b32 	%r1752, %r1687, %r1719, %p471;
	mul.wide.s32 	%rd1223, %r1724, 16;
	add.s64 	%rd1224, %rd6, %rd1223;
	ld.global.u32 	%r1753, [%rd1224];
	mul.wide.s32 	%rd1225, %r1692, 16;
	add.s64 	%rd1226, %rd6, %rd1225;
	ld.global.u32 	%r1754, [%rd1226];
	setp.lt.s32 	%p472, %r1753, %r1754;
	selp.b32 	%r1755, %r1692, %r1724, %p472;
	selp.b32 	%r1756, %r1724, %r1692, %p472;
	mul.wide.s32 	%rd1227, %r1728, 16;
	add.s64 	%rd1228, %rd6, %rd1227;
	ld.global.u32 	%r1757, [%rd1228];
	mul.wide.s32 	%rd1229, %r1723, 16;
	add.s64 	%rd1230, %rd6, %rd1229;
	ld.global.u32 	%r1758, [%rd1230];
	setp.lt.s32 	%p473, %r1757, %r1758;
	selp.b32 	%r1759, %r1723, %r1728, %p473;
	selp.b32 	%r1760, %r1728, %r1723, %p473;
	mul.wide.s32 	%rd1231, %r1732, 16;
	add.s64 	%rd1232, %rd6, %rd1231;
	ld.global.u32 	%r1761, [%rd1232];
	mul.wide.s32 	%rd1233, %r1727, 16;
	add.s64 	%rd1234, %rd6, %rd1233;
	ld.global.u32 	%r1762, [%rd1234];
	setp.lt.s32 	%p474, %r1761, %r1762;
	selp.b32 	%r1763, %r1727, %r1732, %p474;
	selp.b32 	%r1764, %r1732, %r1727, %p474;
	mul.wide.s32 	%rd1235, %r1736, 16;
	add.s64 	%rd1236, %rd6, %rd1235;
	ld.global.u32 	%r1765, [%rd1236];
	mul.wide.s32 	%rd1237, %r1731, 16;
	add.s64 	%rd1238, %rd6, %rd1237;
	ld.global.u32 	%r1766, [%rd1238];
	setp.lt.s32 	%p475, %r1765, %r1766;
	selp.b32 	%r1767, %r1731, %r1736, %p475;
	selp.b32 	%r1768, %r1736, %r1731, %p475;
	mul.wide.s32 	%rd1239, %r1740, 16;
	add.s64 	%rd1240, %rd6, %rd1239;
	ld.global.u32 	%r1769, [%rd1240];
	mul.wide.s32 	%rd1241, %r1735, 16;
	add.s64 	%rd1242, %rd6, %rd1241;
	ld.global.u32 	%r1770, [%rd1242];
	setp.lt.s32 	%p476, %r1769, %r1770;
	selp.b32 	%r1771, %r1735, %r1740, %p476;
	selp.b32 	%r1772, %r1740, %r1735, %p476;
	mul.wide.s32 	%rd1243, %r1744, 16;
	add.s64 	%rd1244, %rd6, %rd1243;
	ld.global.u32 	%r1773, [%rd1244];
	mul.wide.s32 	%rd1245, %r1739, 16;
	add.s64 	%rd1246, %rd6, %rd1245;
	ld.global.u32 	%r1774, [%rd1246];
	setp.lt.s32 	%p477, %r1773, %r1774;
	selp.b32 	%r1775, %r1739, %r1744, %p477;
	selp.b32 	%r1776, %r1744, %r1739, %p477;
	mul.wide.s32 	%rd1247, %r1748, 16;
	add.s64 	%rd1248, %rd6, %rd1247;
	ld.global.u32 	%r1777, [%rd1248];
	mul.wide.s32 	%rd1249, %r1743, 16;
	add.s64 	%rd1250, %rd6, %rd1249;
	ld.global.u32 	%r1778, [%rd1250];
	setp.lt.s32 	%p478, %r1777, %r1778;
	selp.b32 	%r1779, %r1743, %r1748, %p478;
	selp.b32 	%r1780, %r1748, %r1743, %p478;
	mul.wide.s32 	%rd1251, %r1752, 16;
	add.s64 	%rd1252, %rd6, %rd1251;
	ld.global.u32 	%r1781, [%rd1252];
	mul.wide.s32 	%rd1253, %r1747, 16;
	add.s64 	%rd1254, %rd6, %rd1253;
	ld.global.u32 	%r1782, [%rd1254];
	setp.lt.s32 	%p479, %r1781, %r1782;
	selp.b32 	%r1783, %r1747, %r1752, %p479;
	selp.b32 	%r1784, %r1752, %r1747, %p479;
	mul.wide.s32 	%rd1255, %r1760, 16;
	add.s64 	%rd1256, %rd6, %rd1255;
	ld.global.u32 	%r1785, [%rd1256];
	mul.wide.s32 	%rd1257, %r1755, 16;
	add.s64 	%rd1258, %rd6, %rd1257;
	ld.global.u32 	%r1786, [%rd1258];
	setp.lt.s32 	%p480, %r1785, %r1786;
	selp.b32 	%r1787, %r1755, %r1760, %p480;
	selp.b32 	%r1788, %r1760, %r1755, %p480;
	mul.wide.s32 	%rd1259, %r1764, 16;
	add.s64 	%rd1260, %rd6, %rd1259;
	ld.global.u32 	%r1789, [%rd1260];
	mul.wide.s32 	%rd1261, %r1759, 16;
	add.s64 	%rd1262, %rd6, %rd1261;
	ld.global.u32 	%r1790, [%rd1262];
	setp.lt.s32 	%p481, %r1789, %r1790;
	selp.b32 	%r1791, %r1759, %r1764, %p481;
	selp.b32 	%r1792, %r1764, %r1759, %p481;
	mul.wide.s32 	%rd1263, %r1768, 16;
	add.s64 	%rd1264, %rd6, %rd1263;
	ld.global.u32 	%r1793, [%rd1264];
	mul.wide.s32 	%rd1265, %r1763, 16;
	add.s64 	%rd1266, %rd6, %rd1265;
	ld.global.u32 	%r1794, [%rd1266];
	setp.lt.s32 	%p482, %r1793, %r1794;
	selp.b32 	%r1795, %r1763, %r1768, %p482;
	selp.b32 	%r1796, %r1768, %r1763, %p482;
	mul.wide.s32 	%rd1267, %r1772, 16;
	add.s64 	%rd1268, %rd6, %rd1267;
	ld.global.u32 	%r1797, [%rd1268];
	mul.wide.s32 	%rd1269, %r1767, 16;
	add.s64 	%rd1270, %rd6, %rd1269;
	ld.global.u32 	%r1798, [%rd1270];
	setp.lt.s32 	%p483, %r1797, %r1798;
	selp.b32 	%r1799, %r1767, %r1772, %p483;
	selp.b32 	%r1800, %r1772, %r1767, %p483;
	mul.wide.s32 	%rd1271, %r1776, 16;
	add.s64 	%rd1272, %rd6, %rd1271;
	ld.global.u32 	%r1801, [%rd1272];
	mul.wide.s32 	%rd1273, %r1771, 16;
	add.s64 	%rd1274, %rd6, %rd1273;
	ld.global.u32 	%r1802, [%rd1274];
	setp.lt.s32 	%p484, %r1801, %r1802;
	selp.b32 	%r1803, %r1771, %r1776, %p484;
	selp.b32 	%r1804, %r1776, %r1771, %p484;
	mul.wide.s32 	%rd1275, %r1780, 16;
	add.s64 	%rd1276, %rd6, %rd1275;
	ld.global.u32 	%r1805, [%rd1276];
	mul.wide.s32 	%rd1277, %r1775, 16;
	add.s64 	%rd1278, %rd6, %rd1277;
	ld.global.u32 	%r1806, [%rd1278];
	setp.lt.s32 	%p485, %r1805, %r1806;
	selp.b32 	%r1807, %r1775, %r1780, %p485;
	selp.b32 	%r1808, %r1780, %r1775, %p485;
	mul.wide.s32 	%rd1279, %r1784, 16;
	add.s64 	%rd1280, %rd6, %rd1279;
	ld.global.u32 	%r1809, [%rd1280];
	mul.wide.s32 	%rd1281, %r1779, 16;
	add.s64 	%rd1282, %rd6, %rd1281;
	ld.global.u32 	%r1810, [%rd1282];
	setp.lt.s32 	%p486, %r1809, %r1810;
	selp.b32 	%r1811, %r1779, %r1784, %p486;
	selp.b32 	%r1812, %r1784, %r1779, %p486;
	mul.wide.s32 	%rd1283, %r1751, 16;
	add.s64 	%rd1284, %rd6, %rd1283;
	ld.global.u32 	%r1813, [%rd1284];
	mul.wide.s32 	%rd1285, %r1783, 16;
	add.s64 	%rd1286, %rd6, %rd1285;
	ld.global.u32 	%r1814, [%rd1286];
	setp.lt.s32 	%p487, %r1813, %r1814;
	selp.b32 	%r1815, %r1783, %r1751, %p487;
	selp.b32 	%r1816, %r1751, %r1783, %p487;
	mul.wide.s32 	%rd1287, %r1788, 16;
	add.s64 	%rd1288, %rd6, %rd1287;
	ld.global.u32 	%r1817, [%rd1288];
	mul.wide.s32 	%rd1289, %r1756, 16;
	add.s64 	%rd1290, %rd6, %rd1289;
	ld.global.u32 	%r1818, [%rd1290];
	setp.lt.s32 	%p488, %r1817, %r1818;
	selp.b32 	%r1819, %r1756, %r1788, %p488;
	selp.b32 	%r1820, %r1788, %r1756, %p488;
	mul.wide.s32 	%rd1291, %r1792, 16;
	add.s64 	%rd1292, %rd6, %rd1291;
	ld.global.u32 	%r1821, [%rd1292];
	mul.wide.s32 	%rd1293, %r1787, 16;
	add.s64 	%rd1294, %rd6, %rd1293;
	ld.global.u32 	%r1822, [%rd1294];
	setp.lt.s32 	%p489, %r1821, %r1822;
	selp.b32 	%r1823, %r1787, %r1792, %p489;
	selp.b32 	%r1824, %r1792, %r1787, %p489;
	mul.wide.s32 	%rd1295, %r1796, 16;
	add.s64 	%rd1296, %rd6, %rd1295;
	ld.global.u32 	%r1825, [%rd1296];
	mul.wide.s32 	%rd1297, %r1791, 16;
	add.s64 	%rd1298, %rd6, %rd1297;
	ld.global.u32 	%r1826, [%rd1298];
	setp.lt.s32 	%p490, %r1825, %r1826;
	selp.b32 	%r1827, %r1791, %r1796, %p490;
	selp.b32 	%r1828, %r1796, %r1791, %p490;
	mul.wide.s32 	%rd1299, %r1800, 16;
	add.s64 	%rd1300, %rd6, %rd1299;
	ld.global.u32 	%r1829, [%rd1300];
	mul.wide.s32 	%rd1301, %r1795, 16;
	add.s64 	%rd1302, %rd6, %rd1301;
	ld.global.u32 	%r1830, [%rd1302];
	setp.lt.s32 	%p491, %r1829, %r1830;
	selp.b32 	%r1831, %r1795, %r1800, %p491;
	selp.b32 	%r1832, %r1800, %r1795, %p491;
	mul.wide.s32 	%rd1303, %r1804, 16;
	add.s64 	%rd1304, %rd6, %rd1303;
	ld.global.u32 	%r1833, [%rd1304];
	mul.wide.s32 	%rd1305, %r1799, 16;
	add.s64 	%rd1306, %rd6, %rd1305;
	ld.global.u32 	%r1834, [%rd1306];
	setp.lt.s32 	%p492, %r1833, %r1834;
	selp.b32 	%r1835, %r1799, %r1804, %p492;
	selp.b32 	%r1836, %r1804, %r1799, %p492;
	mul.wide.s32 	%rd1307, %r1808, 16;
	add.s64 	%rd1308, %rd6, %rd1307;
	ld.global.u32 	%r1837, [%rd1308];
	mul.wide.s32 	%rd1309, %r1803, 16;
	add.s64 	%rd1310, %rd6, %rd1309;
	ld.global.u32 	%r1838, [%rd1310];
	setp.lt.s32 	%p493, %r1837, %r1838;
	selp.b32 	%r1839, %r1803, %r1808, %p493;
	selp.b32 	%r1840, %r1808, %r1803, %p493;
	mul.wide.s32 	%rd1311, %r1812, 16;
	add.s64 	%rd1312, %rd6, %rd1311;
	ld.global.u32 	%r1841, [%rd1312];
	mul.wide.s32 	%rd1313, %r1807, 16;
	add.s64 	%rd1314, %rd6, %rd1313;
	ld.global.u32 	%r1842, [%rd1314];
	setp.lt.s32 	%p494, %r1841, %r1842;
	selp.b32 	%r1843, %r1807, %r1812, %p494;
	selp.b32 	%r1844, %r1812, %r1807, %p494;
	mul.wide.s32 	%rd1315, %r1816, 16;
	add.s64 	%rd1316, %rd6, %rd1315;
	ld.global.u32 	%r1845, [%rd1316];
	mul.wide.s32 	%rd1317, %r1811, 16;
	add.s64 	%rd1318, %rd6, %rd1317;
	ld.global.u32 	%r1846, [%rd1318];
	setp.lt.s32 	%p495, %r1845, %r1846;
	selp.b32 	%r1847, %r1811, %r1816, %p495;
	selp.b32 	%r1848, %r1816, %r1811, %p495;
	mul.wide.s32 	%rd1319, %r1824, 16;
	add.s64 	%rd1320, %rd6, %rd1319;
	ld.global.u32 	%r1849, [%rd1320];
	mul.wide.s32 	%rd1321, %r1819, 16;
	add.s64 	%rd1322, %rd6, %rd1321;
	ld.global.u32 	%r1850, [%rd1322];
	setp.lt.s32 	%p496, %r1849, %r1850;
	selp.b32 	%r1851, %r1819, %r1824, %p496;
	selp.b32 	%r1852, %r1824, %r1819, %p496;
	mul.wide.s32 	%rd1323, %r1828, 16;
	add.s64 	%rd1324, %rd6, %rd1323;
	ld.global.u32 	%r1853, [%rd1324];
	mul.wide.s32 	%rd1325, %r1823, 16;
	add.s64 	%rd1326, %rd6, %rd1325;
	ld.global.u32 	%r1854, [%rd1326];
	setp.lt.s32 	%p497, %r1853, %r1854;
	selp.b32 	%r1855, %r1823, %r1828, %p497;
	selp.b32 	%r1856, %r1828, %r1823, %p497;
	mul.wide.s32 	%rd1327, %r1832, 16;
	add.s64 	%rd1328, %rd6, %rd1327;
	ld.global.u32 	%r1857, [%rd1328];
	mul.wide.s32 	%rd1329, %r1827, 16;
	add.s64 	%rd1330, %rd6, %rd1329;
	ld.global.u32 	%r1858, [%rd1330];
	setp.lt.s32 	%p498, %r1857, %r1858;
	selp.b32 	%r1859, %r1827, %r1832, %p498;
	selp.b32 	%r1860, %r1832, %r1827, %p498;
	mul.wide.s32 	%rd1331, %r1836, 16;
	add.s64 	%rd1332, %rd6, %rd1331;
	ld.global.u32 	%r1861, [%rd1332];
	mul.wide.s32 	%rd1333, %r1831, 16;
	add.s64 	%rd1334, %rd6, %rd1333;
	ld.global.u32 	%r1862, [%rd1334];
	setp.lt.s32 	%p499, %r1861, %r1862;
	selp.b32 	%r1863, %r1831, %r1836, %p499;
	selp.b32 	%r1864, %r1836, %r1831, %p499;
	mul.wide.s32 	%rd1335, %r1840, 16;
	add.s64 	%rd1336, %rd6, %rd1335;
	ld.global.u32 	%r1865, [%rd1336];
	mul.wide.s32 	%rd1337, %r1835, 16;
	add.s64 	%rd1338, %rd6, %rd1337;
	ld.global.u32 	%r1866, [%rd1338];
	setp.lt.s32 	%p500, %r1865, %r1866;
	selp.b32 	%r1867, %r1835, %r1840, %p500;
	selp.b32 	%r1868, %r1840, %r1835, %p500;
	mul.wide.s32 	%rd1339, %r1844, 16;
	add.s64 	%rd1340, %rd6, %rd1339;
	ld.global.u32 	%r1869, [%rd1340];
	mul.wide.s32 	%rd1341, %r1839, 16;
	add.s64 	%rd1342, %rd6, %rd1341;
	ld.global.u32 	%r1870, [%rd1342];
	setp.lt.s32 	%p501, %r1869, %r1870;
	selp.b32 	%r1871, %r1839, %r1844, %p501;
	selp.b32 	%r1872, %r1844, %r1839, %p501;
	mul.wide.s32 	%rd1343, %r1848, 16;
	add.s64 	%rd1344, %rd6, %rd1343;
	ld.global.u32 	%r1873, [%rd1344];
	mul.wide.s32 	%rd1345, %r1843, 16;
	add.s64 	%rd1346, %rd6, %rd1345;
	ld.global.u32 	%r1874, [%rd1346];
	setp.lt.s32 	%p502, %r1873, %r1874;
	selp.b32 	%r1875, %r1843, %r1848, %p502;
	selp.b32 	%r1876, %r1848, %r1843, %p502;
	mul.wide.s32 	%rd1347, %r1815, 16;
	add.s64 	%rd1348, %rd6, %rd1347;
	ld.global.u32 	%r1877, [%rd1348];
	mul.wide.s32 	%rd1349, %r1847, 16;
	add.s64 	%rd1350, %rd6, %rd1349;
	ld.global.u32 	%r1878, [%rd1350];
	setp.lt.s32 	%p503, %r1877, %r1878;
	selp.b32 	%r2183, %r1847, %r1815, %p503;
	selp.b32 	%r1879, %r1815, %r1847, %p503;
	mul.wide.s32 	%rd1351, %r1852, 16;
	add.s64 	%rd1352, %rd6, %rd1351;
	ld.global.u32 	%r1880, [%rd1352];
	mul.wide.s32 	%rd1353, %r1820, 16;
	add.s64 	%rd1354, %rd6, %rd1353;
	ld.global.u32 	%r1881, [%rd1354];
	setp.lt.s32 	%p504, %r1880, %r1881;
	selp.b32 	%r2145, %r1820, %r1852, %p504;
	selp.b32 	%r2146, %r1852, %r1820, %p504;
	mul.wide.s32 	%rd1355, %r1856, 16;
	add.s64 	%rd1356, %rd6, %rd1355;
	ld.global.u32 	%r1882, [%rd1356];
	mul.wide.s32 	%rd1357, %r1851, 16;
	add.s64 	%rd1358, %rd6, %rd1357;
	ld.global.u32 	%r1883, [%rd1358];
	setp.lt.s32 	%p505, %r1882, %r1883;
	selp.b32 	%r2143, %r1851, %r1856, %p505;
	selp.b32 	%r2144, %r1856, %r1851, %p505;
	mul.wide.s32 	%rd1359, %r1860, 16;
	add.s64 	%rd1360, %rd6, %rd1359;
	ld.global.u32 	%r1884, [%rd1360];
	mul.wide.s32 	%rd1361, %r1855, 16;
	add.s64 	%rd1362, %rd6, %rd1361;
	ld.global.u32 	%r1885, [%rd1362];
	setp.lt.s32 	%p506, %r1884, %r1885;
	selp.b32 	%r2141, %r1855, %r1860, %p506;
	selp.b32 	%r2142, %r1860, %r1855, %p506;
	mul.wide.s32 	%rd1363, %r1864, 16;
	add.s64 	%rd1364, %rd6, %rd1363;
	ld.global.u32 	%r1886, [%rd1364];
	mul.wide.s32 	%rd1365, %r1859, 16;
	add.s64 	%rd1366, %rd6, %rd1365;
	ld.global.u32 	%r1887, [%rd1366];
	setp.lt.s32 	%p507, %r1886, %r1887;
	selp.b32 	%r2139, %r1859, %r1864, %p507;
	selp.b32 	%r2140, %r1864, %r1859, %p507;
	mul.wide.s32 	%rd1367, %r1868, 16;
	add.s64 	%rd1368, %rd6, %rd1367;
	ld.global.u32 	%r1888, [%rd1368];
	mul.wide.s32 	%rd1369, %r1863, 16;
	add.s64 	%rd1370, %rd6, %rd1369;
	ld.global.u32 	%r1889, [%rd1370];
	setp.lt.s32 	%p508, %r1888, %r1889;
	selp.b32 	%r2137, %r1863, %r1868, %p508;
	selp.b32 	%r2138, %r1868, %r1863, %p508;
	mul.wide.s32 	%rd1371, %r1872, 16;
	add.s64 	%rd1372, %rd6, %rd1371;
	ld.global.u32 	%r1890, [%rd1372];
	mul.wide.s32 	%rd1373, %r1867, 16;
	add.s64 	%rd1374, %rd6, %rd1373;
	ld.global.u32 	%r1891, [%rd1374];
	setp.lt.s32 	%p509, %r1890, %r1891;
	selp.b32 	%r2135, %r1867, %r1872, %p509;
	selp.b32 	%r2136, %r1872, %r1867, %p509;
	mul.wide.s32 	%rd1375, %r1876, 16;
	add.s64 	%rd1376, %rd6, %rd1375;
	ld.global.u32 	%r1892, [%rd1376];
	mul.wide.s32 	%rd1377, %r1871, 16;
	add.s64 	%rd1378, %rd6, %rd1377;
	ld.global.u32 	%r1893, [%rd1378];
	setp.lt.s32 	%p510, %r1892, %r1893;
	selp.b32 	%r2133, %r1871, %r1876, %p510;
	selp.b32 	%r2134, %r1876, %r1871, %p510;
	mul.wide.s32 	%rd1379, %r1879, 16;
	add.s64 	%rd1380, %rd6, %rd1379;
	ld.global.u32 	%r1894, [%rd1380];
	mul.wide.s32 	%rd1381, %r1875, 16;
	add.s64 	%rd1382, %rd6, %rd1381;
	ld.global.u32 	%r1895, [%rd1382];
	setp.lt.s32 	%p511, %r1894, %r1895;
	selp.b32 	%r2131, %r1875, %r1879, %p511;
	selp.b32 	%r2132, %r1879, %r1875, %p511;
	mad.lo.s32 	%r25, %r3, 68, %r1350;
	mov.b32 	%r2147, 2;
$L__BB1_2:
	mov.u32 	%r43, %r2147;
	bar.sync 	0;
	add.s32 	%r1896, %r43, -1;
	shr.u32 	%r1897, %r43, 1;
	st.shared.u32 	[%r25], %r2146;
	st.shared.u32 	[%r25+4], %r2145;
	st.shared.u32 	[%r25+8], %r2144;
	st.shared.u32 	[%r25+12], %r2143;
	st.shared.u32 	[%r25+16], %r2142;
	st.shared.u32 	[%r25+20], %r2141;
	st.shared.u32 	[%r25+24], %r2140;
	st.shared.u32 	[%r25+28], %r2139;
	st.shared.u32 	[%r25+32], %r2138;
	st.shared.u32 	[%r25+36], %r2137;
	st.shared.u32 	[%r25+40], %r2136;
	st.shared.u32 	[%r25+44], %r2135;
	st.shared.u32 	[%r25+48], %r2134;
	st.shared.u32 	[%r25+52], %r2133;
	st.shared.u32 	[%r25+56], %r2132;
	st.shared.u32 	[%r25+60], %r2131;
	st.shared.u32 	[%r25+64], %r2183;
	bar.sync 	0;
	neg.s32 	%r1898, %r43;
	and.b32  	%r1899, %r3, %r1898;
	mul.lo.s32 	%r1900, %r1899, 17;
	mul.lo.s32 	%r1901, %r1897, 17;
	and.b32  	%r1902, %r1896, %r3;
	mul.lo.s32 	%r1903, %r1902, 17;
	min.u32 	%r44, %r1903, 4352;
	min.u32 	%r45, %r1900, 4352;
	add.s32 	%r1904, %r45, %r1901;
	min.u32 	%r46, %r1904, 4352;
	add.s32 	%r1905, %r46, %r1901;
	min.u32 	%r47, %r1905, 4352;
	sub.s32 	%r1906, %r46, %r45;
	sub.s32 	%r1907, %r47, %r46;
	setp.lt.s32 	%p512, %r44, %r1907;
	sub.s32 	%r1908, %r44, %r1907;
	selp.b32 	%r2150, 0, %r1908, %p512;
	min.s32 	%r2148, %r1906, %r44;
	setp.ge.s32 	%p513, %r2150, %r2148;
	@%p513 bra 	$L__BB1_5;
	add.s32 	%r50, %r46, %r44;
$L__BB1_4:
	sub.s32 	%r1909, %r2148, %r2150;
	shr.u32 	%r1910, %r1909, 31;
	add.s32 	%r1911, %r1909, %r1910;
	shr.s32 	%r1912, %r1911, 1;
	add.s32 	%r1913, %r1912, %r2150;
	add.s32 	%r1914, %r1913, %r45;
	shl.b32 	%r1915, %r1914, 2;
	mov.u32 	%r1916, _ZZN3cub18CUB_300001_SM_10006detail10merge_sort30DeviceMergeSortBlockSortKernelINS2_10policy_hubIN6thrust24THRUST_300001_SM_1000_NS6detail15normal_iteratorINS6_10device_ptrIiEEEEE9Policy600ESB_PNS0_8NullTypeESB_SF_j17CompareCandMemberiSE_EEvbT0_T1_T2_T3_T4_PT6_PT7_T5_NS1_7vsmem_tEE19static_temp_storage;
	add.s32 	%r1917, %r1916, %r1915;
	ld.shared.u32 	%r1918, [%r1917];
	not.b32 	%r1919, %r1913;
	add.s32 	%r1920, %r50, %r1919;
	shl.b32 	%r1921, %r1920, 2;
	add.s32 	%r1922, %r1916, %r1921;
	ld.shared.u32 	%r1923, [%r1922];
	mul.wide.s32 	%rd1383, %r1923, 16;
	add.s64 	%rd1384, %rd6, %rd1383;
	ld.global.u32 	%r1924, [%rd1384];
	mul.wide.s32 	%rd1385, %r1918, 16;
	add.s64 	%rd1386, %rd6, %rd1385;
	ld.global.u32 	%r1925, [%rd1386];
	setp.lt.s32 	%p514, %r1924, %r1925;
	add.s32 	%r1926, %r1913, 1;
	selp.b32 	%r2150, %r2150, %r1926, %p514;
	selp.b32 	%r2148, %r1913, %r2148, %p514;
	setp.lt.s32 	%p515, %r2150, %r2148;
	@%p515 bra 	$L__BB1_4;
$L__BB1_5:
	add.s32 	%r56, %r2150, %r45;
	add.s32 	%r1927, %r46, %r44;
	sub.s32 	%r57, %r1927, %r2150;
	shl.b32 	%r1928, %r56, 2;
	mov.u32 	%r1929, _ZZN3cub18CUB_300001_SM_10006detail10merge_sort30DeviceMergeSortBlockSortKernelINS2_10policy_hubIN6thrust24THRUST_300001_SM_1000_NS6detail15normal_iteratorINS6_10device_ptrIiEEEEE9Policy600ESB_PNS0_8NullTypeESB_SF_j17CompareCandMemberiSE_EEvbT0_T1_T2_T3_T4_PT6_PT7_T5_NS1_7vsmem_tEE19static_temp_storage;
	add.s32 	%r1930, %r1929, %r1928;
	ld.shared.u32 	%r2154, [%r1930];
	shl.b32 	%r1931, %r57, 2;
	add.s32 	%r1932, %r1929, %r1931;
	ld.shared.u32 	%r2151, [%r1932];
	setp.ge.s32 	%p517, %r57, %r47;
	mov.pred 	%p601, 0;
	@%p517 bra 	$L__BB1_8;
	setp.ge.s32 	%p519, %r56, %r46;
	mov.pred 	%p601, -1;
	@%p519 bra 	$L__BB1_8;
	mul.wide.s32 	%rd1387, %r2151, 16;
	add.s64 	%rd1388, %rd6, %rd1387;
	ld.global.u32 	%r1933, [%rd1388];
	mul.wide.s32 	%rd1389, %r2154, 16;
	add.s64 	%rd1390, %rd6, %rd1389;
	ld.global.u32 	%r1934, [%rd1390];
	setp.lt.s32 	%p601, %r1933, %r1934;
$L__BB1_8:
	selp.b32 	%r2146, %r2151, %r2154, %p601;
	selp.u32 	%r1935, 1, 0, %p601;
	add.s32 	%r61, %r57, %r1935;
	not.pred 	%p520, %p601;
	selp.u32 	%r1936, 1, 0, %p520;
	add.s32 	%r62, %r56, %r1936;
	@%p520 bra 	$L__BB1_10;
	shl.b32 	%r1940, %r61, 2;
	add.s32 	%r1942, %r1929, %r1940;
	ld.shared.u32 	%r2151, [%r1942];
	bra.uni 	$L__BB1_11;
$L__BB1_10:
	shl.b32 	%r1937, %r62, 2;
	add.s32 	%r1939, %r1929, %r1937;
	ld.shared.u32 	%r2154, [%r1939];
$L__BB1_11:
	setp.ge.s32 	%p522, %r61, %r47;
	mov.pred 	%p602, 0;
	@%p522 bra 	$L__BB1_14;
	setp.ge.s32 	%p524, %r62, %r46;
	mov.pred 	%p602, -1;
	@%p524 bra 	$L__BB1_14;
	mul.wide.s32 	%rd1391, %r2151, 16;
	add.s64 	%rd1392, %rd6, %rd1391;
	ld.global.u32 	%r1943, [%rd1392];
	mul.wide.s32 	%rd1393, %r2154, 16;
	add.s64 	%rd1394, %rd6, %rd1393;
	ld.global.u32 	%r1944, [%rd1394];
	setp.lt.s32 	%p602, %r1943, %r1944;
$L__BB1_14:
	selp.b32 	%r2145, %r2151, %r2154, %p602;
	selp.u32 	%r1945, 1, 0, %p602;
	add.s32 	%r68, %r61, %r1945;
	not.pred 	%p525, %p602;
	selp.u32 	%r1946, 1, 0, %p525;
	add.s32 	%r69, %r62, %r1946;
	@%p602 bra 	$L__BB1_16;
	shl.b32 	%r1947, %r69, 2;
	add.s32 	%r1949, %r1929, %r1947;
	ld.shared.u32 	%r2154, [%r1949];
	bra.uni 	$L__BB1_17;
$L__BB1_16:
	shl.b32 	%r1950, %r68, 2;
	add.s32 	%r1952, %r1929, %r1950;
	ld.shared.u32 	%r2151, [%r1952];
$L__BB1_17:
	setp.ge.s32 	%p527, %r68, %r47;
	mov.pred 	%p603, 0;
	@%p527 bra 	$L__BB1_20;
	setp.ge.s32 	%p529, %r69, %r46;
	mov.pred 	%p603, -1;
	@%p529 bra 	$L__BB1_20;
	mul.wide.s32 	%rd1395, %r2151, 16;
	add.s64 	%rd1396, %rd6, %rd1395;
	ld.global.u32 	%r1953, [%rd1396];
	mul.wide.s32 	%rd1397, %r2154, 16;
	add.s64 	%rd1398, %rd6, %rd1397;
	ld.global.u32 	%r1954, [%rd1398];
	setp.lt.s32 	%p603, %r1953, %r1954;
$L__BB1_20:
	selp.b32 	%r2144, %r2151, %r2154, %p603;
	selp.u32 	%r1955, 1, 0, %p603;
	add.s32 	%r75, %r68, %r1955;
	not.pred 	%p530, %p603;
	selp.u32 	%r1956, 1, 0, %p530;
	add.s32 	%r76, %r69, %r1956;
	@%p603 bra 	$L__BB1_22;
	shl.b32 	%r1957, %r76, 2;
	add.s32 	%r1959, %r1929, %r1957;
	ld.shared.u32 	%r2154, [%r1959];
	bra.uni 	$L__BB1_23;
$L__BB1_22:
	shl.b32 	%r1960, %r75, 2;
	add.s32 	%r1962, %r1929, %r1960;
	ld.shared.u32 	%r2151, [%r1962];
$L__BB1_23:
	setp.ge.s32 	%p532, %r75, %r47;
	mov.pred 	%p604, 0;
	@%p532 bra 	$L__BB1_26;
	setp.ge.s32 	%p534, %r76, %r46;
	mov.pred 	%p604, -1;
	@%p534 bra 	$L__BB1_26;
	mul.wide.s32 	%rd1399, %r2151, 16;
	add.s64 	%rd1400, %rd6, %rd1399;
	ld.global.u32 	%r1963, [%rd1400];
	mul.wide.s32 	%rd1401, %r2154, 16;
	add.s64 	%rd1402, %rd6, %rd1401;
	ld.global.u32 	%r1964, [%rd1402];
	setp.lt.s32 	%p604, %r1963, %r1964;
$L__BB1_26:
	selp.b32 	%r2143, %r2151, %r2154, %p604;
	selp.u32 	%r1965, 1, 0, %p604;
	add.s32 	%r82, %r75, %r1965;
	not.pred 	%p535, %p604;
	selp.u32 	%r1966, 1, 0, %p535;
	add.s32 	%r83, %r76, %r1966;
	@%p604 bra 	$L__BB1_28;
	shl.b32 	%r1967, %r83, 2;
	add.s32 	%r1969, %r1929, %r1967;
	ld.shared.u32 	%r2154, [%r1969];
	bra.uni 	$L__BB1_29;
$L__BB1_28:
	shl.b32 	%r1970, %r82, 2;
	add.s32 	%r1972, %r1929, %r1970;
	ld.shared.u32 	%r2151, [%r1972];
$L__BB1_29:
	setp.ge.s32 	%p537, %r82, %r47;
	mov.pred 	%p605, 0;
	@%p537 bra 	$L__BB1_32;
	setp.ge.s32 	%p539, %r83, %r46;
	mov.pred 	%p605, -1;
	@%p539 bra 	$L__BB1_32;
	mul.wide.s32 	%rd1403, %r2151, 16;
	add.s64 	%rd1404, %rd6, %rd1403;
	ld.global.u32 	%r1973, [%rd1404];
	mul.wide.s32 	%rd1405, %r2154, 16;
	add.s64 	%rd1406, %rd6, %rd1405;
	ld.global.u32 	%r1974, [%rd1406];
	setp.lt.s32 	%p605, %r1973, %r1974;
$L__BB1_32:
	selp.b32 	%r2142, %r2151, %r2154, %p605;
	selp.u32 	%r1975, 1, 0, %p605;
	add.s32 	%r89, %r82, %r1975;
	not.pred 	%p540, %p605;
	selp.u32 	%r1976, 1, 0, %p540;
	add.s32 	%r90, %r83, %r1976;
	@%p605 bra 	$L__BB1_34;
	shl.b32 	%r1977, %r90, 2;
	add.s32 	%r1979, %r1929, %r1977;
	ld.shared.u32 	%r2154, [%r1979];
	bra.uni 	$L__BB1_35;
$L__BB1_34:
	shl.b32 	%r1980, %r89, 2;
	add.s32 	%r1982, %r1929, %r1980;
	ld.shared.u32 	%r2151, [%r1982];
$L__BB1_35:
	setp.ge.s32 	%p542, %r89, %r47;
	mov.pred 	%p606, 0;
	@%p542 bra 	$L__BB1_38;
	setp.ge.s32 	%p544, %r90, %r46;
	mov.pred 	%p606, -1;
	@%p544 bra 	$L__BB1_38;
	mul.wide.s32 	%rd1407, %r2151, 16;
	add.s64 	%rd1408, %rd6, %rd1407;
	ld.global.u32 	%r1983, [%rd1408];
	mul.wide.s32 	%rd1409, %r2154, 16;
	add.s64 	%rd1410, %rd6, %rd1409;
	ld.global.u32 	%r1984, [%rd1410];
	setp.lt.s32 	%p606, %r1983, %r1984;
$L__BB1_38:
	selp.b32 	%r2141, %r2151, %r2154, %p606;
	selp.u32 	%r1985, 1, 0, %p606;
	add.s32 	%r96, %r89, %r1985;
	not.pred 	%p545, %p606;
	selp.u32 	%r1986, 1, 0, %p545;
	add.s32 	%r97, %r90, %r1986;
	@%p606 bra 	$L__BB1_40;
	shl.b32 	%r1987, %r97, 2;
	add.s32 	%r1989, %r1929, %r1987;
	ld.shared.u32 	%r2154, [%r1989];
	bra.uni 	$L__BB1_41;
$L__BB1_40:
	shl.b32 	%r1990, %r96, 2;
	add.s32 	%r1992, %r1929, %r1990;
	ld.shared.u32 	%r2151, [%r1992];
$L__BB1_41:
	setp.ge.s32 	%p547, %r96, %r47;
	mov.pred 	%p607, 0;
	@%p547 bra 	$L__BB1_44;
	setp.ge.s32 	%p549, %r97, %r46;
	mov.pred 	%p607, -1;
	@%p549 bra 	$L__BB1_44;
	mul.wide.s32 	%rd1411, %r2151, 16;
	add.s64 	%rd1412, %rd6, %rd1411;
	ld.global.u32 	%r1993, [%rd1412];
	mul.wide.s32 	%rd1413, %r2154, 16;
	add.s64 	%rd1414, %rd6, %rd1413;
	ld.global.u32 	%r1994, [%rd1414];
	setp.lt.s32 	%p607, %r1993, %r1994;
$L__BB1_44:
	selp.b32 	%r2140, %r2151, %r2154, %p607;
	selp.u32 	%r1995, 1, 0, %p607;
	add.s32 	%r103, %r96, %r1995;
	not.pred 	%p550, %p607;
	selp.u32 	%r1996, 1, 0, %p550;
	add.s32 	%r104, %r97, %r1996;
	@%p607 bra 	$L__BB1_46;
	shl.b32 	%r1997, %r104, 2;
	add.s32 	%r1999, %r1929, %r1997;
	ld.shared.u32 	%r2154, [%r1999];
	bra.uni 	$L__BB1_47;
$L__BB1_46:
	shl.b32 	%r2000, %r103, 2;
	add.s32 	%r2002, %r1929, %r2000;
	ld.shared.u32 	%r2151, [%r2002];
$L__BB1_47:
	setp.ge.s32 	%p552, %r103, %r47;
	mov.pred 	%p608, 0;
	@%p552 bra 	$L__BB1_50;
	setp.ge.s32 	%p554, %r104, %r46;
	mov.pred 	%p608, -1;
	@%p554 bra 	$L__BB1_50;
	mul.wide.s32 	%rd1415, %r2151, 16;
	add.s64 	%rd1416, %rd6, %rd1415;
	ld.global.u32 	%r2003, [%rd1416];
	mul.wide.s32 	%rd1417, %r2154, 16;
	add.s64 	%rd1418, %rd6, %rd1417;
	ld.global.u32 	%r2004, [%rd1418];
	setp.lt.s32 	%p608, %r2003, %r2004;
$L__BB1_50:
	selp.b32 	%r2139, %r2151, %r2154, %p608;
	selp.u32 	%r2005, 1, 0, %p608;
	add.s32 	%r110, %r103, %r2005;
	not.pred 	%p555, %p608;
	selp.u32 	%r2006, 1, 0, %p555;
	add.s32 	%r111, %r104, %r2006;
	@%p608 bra 	$L__BB1_52;
	shl.b32 	%r2007, %r111, 2;
	add.s32 	%r2009, %r1929, %r2007;
	ld.shared.u32 	%r2154, [%r2009];
	bra.uni 	$L__BB1_53;
$L__BB1_52:
	shl.b32 	%r2010, %r110, 2;
	add.s32 	%r2012, %r1929, %r2010;
	ld.shared.u32 	%r2151, [%r2012];
$L__BB1_53:
	setp.ge.s32 	%p557, %r110, %r47;
	mov.pred 	%p609, 0;
	@%p557 bra 	$L__BB1_56;
	setp.ge.s32 	%p559, %r111, %r46;
	mov.pred 	%p609, -1;
	@%p559 bra 	$L__BB1_56;
	mul.wide.s32 	%rd1419, %r2151, 16;
	add.s64 	%rd1420, %rd6, %rd1419;
	ld.global.u32 	%r2013, [%rd1420];
	mul.wide.s32 	%rd1421, %r2154, 16;
	add.s64 	%rd1422, %rd6, %rd1421;
	ld.global.u32 	%r2014, [%rd1422];
	setp.lt.s32 	%p609, %r2013, %r2014;
$L__BB1_56:
	selp.b32 	%r2138, %r2151, %r2154, %p609;
	selp.u32 	%r2015, 1, 0, %p609;
	add.s32 	%r117, %r110, %r2015;
	not.pred 	%p560, %p609;
	selp.u32 	%r2016, 1, 0, %p560;
	add.s32 	%r118, %r111, %r2016;
	@%p609 bra 	$L__BB1_58;
	shl.b32 	%r2017, %r118, 2;
	add.s32 	%r2019, %r1929, %r2017;
	ld.shared.u32 	%r2154, [%r2019];
	bra.uni 	$L__BB1_59;
$L__BB1_58:
	shl.b32 	%r2020, %r117, 2;
	add.s32 	%r2022, %r1929, %r2020;
	ld.shared.u32 	%r2151, [%r2022];
$L__BB1_59:
	setp.ge.s32 	%p562, %r117, %r47;
	mov.pred 	%p610, 0;
	@%p562 bra 	$L__BB1_62;
	setp.ge.s32 	%p564, %r118, %r46;
	mov.pred 	%p610, -1;
	@%p564 bra 	$L__BB1_62;
	mul.wide.s32 	%rd1423, %r2151, 16;
	add.s64 	%rd1424, %rd6, %rd1423;
	ld.global.u32 	%r2023, [%rd1424];
	mul.wide.s32 	%rd1425, %r2154, 16;
	add.s64 	%rd1426, %rd6, %rd1425;
	ld.global.u32 	%r2024, [%rd1426];
	setp.lt.s32 	%p610, %r2023, %r2024;
$L__BB1_62:
	selp.b32 	%r2137, %r2151, %r2154, %p610;
	selp.u32 	%r2025, 1, 0, %p610;
	add.s32 	%r124, %r117, %r2025;
	not.pred 	%p565, %p610;
	selp.u32 	%r2026, 1, 0, %p565;
	add.s32 	%r125, %r118, %r2026;
	@%p610 bra 	$L__BB1_64;
	shl.b32 	%r2027, %r125, 2;
	add.s32 	%r2029, %r1929, %r2027;
	ld.shared.u32 	%r2154, [%r2029];
	bra.uni 	$L__BB1_65;
$L__BB1_64:
	shl.b32 	%r2030, %r124, 2;
	add.s32 	%r2032, %r1929, %r2030;
	ld.shared.u32 	%r2151, [%r2032];
$L__BB1_65:
	setp.ge.s32 	%p567, %r124, %r47;
	mov.pred 	%p611, 0;
	@%p567 bra 	$L__BB1_68;
	setp.ge.s32 	%p569, %r125, %r46;
	mov.pred 	%p611, -1;
	@%p569 bra 	$L__BB1_68;
	mul.wide.s32 	%rd1427, %r2151, 16;
	add.s64 	%rd1428, %rd6, %rd1427;
	ld.global.u32 	%r2033, [%rd1428];
	mul.wide.s32 	%rd1429, %r2154, 16;
	add.s64 	%rd1430, %rd6, %rd1429;
	ld.global.u32 	%r2034, [%rd1430];
	setp.lt.s32 	%p611, %r2033, %r2034;
$L__BB1_68:
	selp.b32 	%r2136, %r2151, %r2154, %p611;
	selp.u32 	%r2035, 1, 0, %p611;
	add.s32 	%r131, %r124, %r2035;
	not.pred 	%p570, %p611;
	selp.u32 	%r2036, 1, 0, %p570;
	add.s32 	%r132, %r125, %r2036;
	@%p611 bra 	$L__BB1_70;
	shl.b32 	%r2037, %r132, 2;
	add.s32 	%r2039, %r1929, %r2037;
	ld.shared.u32 	%r2154, [%r2039];
	bra.uni 	$L__BB1_71;
$L__BB1_70:
	shl.b32 	%r2040, %r131, 2;
	add.s32 	%r2042, %r1929, %r2040;
	ld.shared.u32 	%r2151, [%r2042];
$L__BB1_71:
	setp.ge.s32 	%p572, %r131, %r47;
	mov.pred 	%p612, 0;
	@%p572 bra 	$L__BB1_74;
	setp.ge.s32 	%p574, %r132, %r46;
	mov.pred 	%p612, -1;
	@%p574 bra 	$L__BB1_74;
	mul.wide.s32 	%rd1431, %r2151, 16;
	add.s64 	%rd1432, %rd6, %rd1431;
	ld.global.u32 	%r2043, [%rd1432];
	mul.wide.s32 	%rd1433, %r2154, 16;
	add.s64 	%rd1434, %rd6, %rd1433;
	ld.global.u32 	%r2044, [%rd1434];
	setp.lt.s32 	%p612, %r2043, %r2044;
$L__BB1_74:
	selp.b32 	%r2135, %r2151, %r2154, %p612;
	selp.u32 	%r2045, 1, 0, %p612;
	add.s32 	%r138, %r131, %r2045;
	not.pred 	%p575, %p612;
	selp.u32 	%r2046, 1, 0, %p575;
	add.s32 	%r139, %r132, %r2046;
	@%p612 bra 	$L__BB1_76;
	shl.b32 	%r2047, %r139, 2;
	add.s32 	%r2049, %r1929, %r2047;
	ld.shared.u32 	%r2154, [%r2049];
	bra.uni 	$L__BB1_77;
$L__BB1_76:
	shl.b32 	%r2050, %r138, 2;
	add.s32 	%r2052, %r1929, %r2050;
	ld.shared.u32 	%r2151, [%r2052];
$L__BB1_77:
	setp.ge.s32 	%p577, %r138, %r47;
	mov.pred 	%p613, 0;
	@%p577 bra 	$L__BB1_80;
	setp.ge.s32 	%p579, %r139, %r46;
	mov.pred 	%p613, -1;
	@%p579 bra 	$L__BB1_80;
	mul.wide.s32 	%rd1435, %r2151, 16;
	add.s64 	%rd1436, %rd6, %rd1435;
	ld.global.u32 	%r2053, [%rd1436];
	mul.wide.s32 	%rd1437, %r2154, 16;
	add.s64 	%rd1438, %rd6, %rd1437;
	ld.global.u32 	%r2054, [%rd1438];
	setp.lt.s32 	%p613, %r2053, %r2054;
$L__BB1_80:
	selp.b32 	%r2134, %r2151, %r2154, %p613;
	selp.u32 	%r2055, 1, 0, %p613;
	add.s32 	%r145, %r138, %r2055;
	not.pred 	%p580, %p613;
	selp.u32 	%r2056, 1, 0, %p580;
	add.s32 	%r146, %r139, %r2056;
	@%p613 bra 	$L__BB1_82;
	shl.b32 	%r2057, %r146, 2;
	add.s32 	%r2059, %r1929, %r2057;
	ld.shared.u32 	%r2154, [%r2059];
	bra.uni 	$L__BB1_83;
$L__BB1_82:
	shl.b32 	%r2060, %r145, 2;
	add.s32 	%r2062, %r1929, %r2060;
	ld.shared.u32 	%r2151, [%r2062];
$L__BB1_83:
	setp.ge.s32 	%p582, %r145, %r47;
	mov.pred 	%p614, 0;
	@%p582 bra 	$L__BB1_86;
	setp.ge.s32 	%p584, %r146, %r46;
	mov.pred 	%p614, -1;
	@%p584 bra 	$L__BB1_86;
	mul.wide.s32 	%rd1439, %r2151, 16;
	add.s64 	%rd1440, %rd6, %rd1439;
	ld.global.u32 	%r2063, [%rd1440];
	mul.wide.s32 	%rd1441, %r2154, 16;
	add.s64 	%rd1442, %rd6, %rd1441;
	ld.global.u32 	%r2064, [%rd1442];
	setp.lt.s32 	%p614, %r2063, %r2064;
$L__BB1_86:
	selp.b32 	%r2133, %r2151, %r2154, %p614;
	selp.u32 	%r2065, 1, 0, %p614;
	add.s32 	%r152, %r145, %r2065;
	not.pred 	%p585, %p614;
	selp.u32 	%r2066, 1, 0, %p585;
	add.s32 	%r153, %r146, %r2066;
	@%p614 bra 	$L__BB1_88;
	shl.b32 	%r2067, %r153, 2;
	mov.u32 	%r2068, _ZZN3cub18CUB_300001_SM_10006detail10merge_sort30DeviceMergeSortBlockSortKernelINS2_10policy_hubIN6thrust24THRUST_300001_SM_1000_NS6detail15normal_iteratorINS6_10device_ptrIiEEEEE9Policy600ESB_PNS0_8NullTypeESB_SF_j17CompareCandMemberiSE_EEvbT0_T1_T2_T3_T4_PT6_PT7_T5_NS1_7vsmem_tEE19static_temp_storage;
	add.s32 	%r2069, %r2068, %r2067;
	ld.shared.u32 	%r2154, [%r2069];
	bra.uni 	$L__BB1_89;
$L__BB1_88:
	shl.b32 	%r2070, %r152, 2;
	mov.u32 	%r2071, _ZZN3cub18CUB_300001_SM_10006detail10merge_sort30DeviceMergeSortBlockSortKernelINS2_10policy_hubIN6thrust24THRUST_300001_SM_1000_NS6detail15normal_iteratorINS6_10device_ptrIiEEEEE9Policy600ESB_PNS0_8NullTypeESB_SF_j17CompareCandMemberiSE_EEvbT0_T1_T2_T3_T4_PT6_PT7_T5_NS1_7vsmem_tEE19static_temp_storage;
	add.s32 	%r2072, %r2071, %r2070;
	ld.shared.u32 	%r2151, [%r2072];
$L__BB1_89:
	setp.ge.s32 	%p587, %r152, %r47;
	mov.pred 	%p615, 0;
	@%p587 bra 	$L__BB1_92;
	setp.ge.s32 	%p589, %r153, %r46;
	mov.pred 	%p615, -1;
	@%p589 bra 	$L__BB1_92;
	mul.wide.s32 	%rd1443, %r2151, 16;
	add.s64 	%rd1444, %rd6, %rd1443;
	ld.global.u32 	%r2073, [%rd1444];
	mul.wide.s32 	%rd1445, %r2154, 16;
	add.s64 	%rd1446, %rd6, %rd1445;
	ld.global.u32 	%r2074, [%rd1446];
	setp.lt.s32 	%p615, %r2073, %r2074;
$L__BB1_92:
	selp.b32 	%r2132, %r2151, %r2154, %p615;
	selp.u32 	%r2075, 1, 0, %p615;
	add.s32 	%r159, %r152, %r2075;
	not.pred 	%p590, %p615;
	selp.u32 	%r2076, 1, 0, %p590;
	add.s32 	%r160, %r153, %r2076;
	@%p615 bra 	$L__BB1_94;
	shl.b32 	%r2077, %r160, 2;
	mov.u32 	%r2078, _ZZN3cub18CUB_300001_SM_10006detail10merge_sort30DeviceMergeSortBlockSortKernelINS2_10policy_hubIN6thrust24THRUST_300001_SM_1000_NS6detail15normal_iteratorINS6_10device_ptrIiEEEEE9Policy600ESB_PNS0_8NullTypeESB_SF_j17CompareCandMemberiSE_EEvbT0_T1_T2_T3_T4_PT6_PT7_T5_NS1_7vsmem_tEE19static_temp_storage;
	add.s32 	%r2079, %r2078, %r2077;
	ld.shared.u32 	%r2154, [%r2079];
	bra.uni 	$L__BB1_95;
$L__BB1_94:
	shl.b32 	%r2080, %r159, 2;
	mov.u32 	%r2081, _ZZN3cub18CUB_300001_SM_10006detail10merge_sort30DeviceMergeSortBlockSortKernelINS2_10policy_hubIN6thrust24THRUST_300001_SM_1000_NS6detail15normal_iteratorINS6_10device_ptrIiEEEEE9Policy600ESB_PNS0_8NullTypeESB_SF_j17CompareCandMemberiSE_EEvbT0_T1_T2_T3_T4_PT6_PT7_T5_NS1_7vsmem_tEE19static_temp_storage;
	add.s32 	%r2082, %r2081, %r2080;
	ld.shared.u32 	%r2151, [%r2082];
$L__BB1_95:
	setp.ge.s32 	%p592, %r159, %r47;
	mov.pred 	%p616, 0;
	@%p592 bra 	$L__BB1_98;
	setp.ge.s32 	%p594, %r160, %r46;
	mov.pred 	%p616, -1;
	@%p594 bra 	$L__BB1_98;
	mul.wide.s32 	%rd1447, %r2151, 16;
	add.s64 	%rd1448, %rd6, %rd1447;
	ld.global.u32 	%r2083, [%rd1448];
	mul.wide.s32 	%rd1449, %r2154, 16;
	add.s64 	%rd1450, %rd6, %rd1449;
	ld.global.u32 	%r2084, [%rd1450];
	setp.lt.s32 	%p616, %r2083, %r2084;
$L__BB1_98:
	selp.b32 	%r2131, %r2151, %r2154, %p616;
	selp.u32 	%r2085, 1, 0, %p616;
	add.s32 	%r166, %r159, %r2085;
	not.pred 	%p595, %p616;
	selp.u32 	%r2086, 1, 0, %p595;
	add.s32 	%r167, %r160, %r2086;
	@%p616 bra 	$L__BB1_100;
	shl.b32 	%r2087, %r167, 2;
	mov.u32 	%r2088, _ZZN3cub18CUB_300001_SM_10006detail10merge_sort30DeviceMergeSortBlockSortKernelINS2_10policy_hubIN6thrust24THRUST_300001_SM_1000_NS6detail15normal_iteratorINS6_10device_ptrIiEEEEE9Policy600ESB_PNS0_8NullTypeESB_SF_j17CompareCandMemberiSE_EEvbT0_T1_T2_T3_T4_PT6_PT7_T5_NS1_7vsmem_tEE19static_temp_storage;
	add.s32 	%r2089, %r2088, %r2087;
	ld.shared.u32 	%r2154, [%r2089];
	bra.uni 	$L__BB1_101;
$L__BB1_100:
	shl.b32 	%r2090, %r166, 2;
	mov.u32 	%r2091, _ZZN3cub18CUB_300001_SM_10006detail10merge_sort30DeviceMergeSortBlockSortKernelINS2_10policy_hubIN6thrust24THRUST_300001_SM_1000_NS6detail15normal_iteratorINS6_10device_ptrIiEEEEE9Policy600ESB_PNS0_8NullTypeESB_SF_j17CompareCandMemberiSE_EEvbT0_T1_T2_T3_T4_PT6_PT7_T5_NS1_7vsmem_tEE19static_temp_storage;
	add.s32 	%r2092, %r2091, %r2090;
	ld.shared.u32 	%r2151, [%r2092];
$L__BB1_101:
	setp.ge.s32 	%p596, %r166, %r47;
	mov.u32 	%r2183, %r2154;
	@%p596 bra 	$L__BB1_104;
	setp.ge.s32 	%p597, %r167, %r46;
	mov.u32 	%r2183, %r2151;
	@%p597 bra 	$L__BB1_104;
	mul.wide.s32 	%rd1451, %r2151, 16;
	add.s64 	%rd1452, %rd6, %rd1451;
	ld.global.u32 	%r2093, [%rd1452];
	mul.wide.s32 	%rd1453, %r2154, 16;
	add.s64 	%rd1454, %rd6, %rd1453;
	ld.global.u32 	%r2094, [%rd1454];
	setp.lt.s32 	%p598, %r2093, %r2094;
	selp.b32 	%r2183, %r2151, %r2154, %p598;
$L__BB1_104:
	shl.b32 	%r2147, %r43, 1;
	setp.lt.u32 	%p599, %r43, 129;
	@%p599 bra 	$L__BB1_2;
	ld.param.s8 	%rs7, [_ZN3cub18CUB_300001_SM_10006detail10merge_sort30DeviceMergeSortBlockSortKernelINS2_10policy_hubIN6thrust24THRUST_300001_SM_1000_NS6detail15normal_iteratorINS6_10device_ptrIiEEEEE9Policy600ESB_PNS0_8NullTypeESB_SF_j17CompareCandMemberiSE_EEvbT0_T1_T2_T3_T4_PT6_PT7_T5_NS1_7vsmem_tE_param_0];
	bar.sync 	0;
	setp.eq.s16 	%p600, %rs7, 0;
	@%p600 bra 	$L__BB1_107;
	st.shared.u32 	[%r7], %r2146;
	st.shared.u32 	[%r7+4], %r2145;
	st.shared.u32 	[%r7+8], %r2144;
	st.shared.u32 	[%r7+12], %r2143;
	st.shared.u32 	[%r7+16], %r2142;
	st.shared.u32 	[%r7+20], %r2141;
	st.shared.u32 	[%r7+24], %r2140;
	st.shared.u32 	[%r7+28], %r2139;
	st.shared.u32 	[%r7+32], %r2138;
	st.shared.u32 	[%r7+36], %r2137;
	st.shared.u32 	[%r7+40], %r2136;
	st.shared.u32 	[%r7+44], %r2135;
	st.shared.u32 	[%r7+48], %r2134;
	st.shared.u32 	[%r7+52], %r2133;
	st.shared.u32 	[%r7+56], %r2132;
	st.shared.u32 	[%r7+60], %r2131;
	st.shared.u32 	[%r7+64], %r2183;
	bar.warp.sync 	-1;
	ld.shared.u32 	%r2095, [%r6];
	ld.shared.u32 	%r2096, [%r6+128];
	ld.shared.u32 	%r2097, [%r6+256];
	ld.shared.u32 	%r2098, [%r6+384];
	ld.shared.u32 	%r2099, [%r6+512];
	ld.shared.u32 	%r2100, [%r6+640];
	ld.shared.u32 	%r2101, [%r6+768];
	ld.shared.u32 	%r2102, [%r6+896];
	ld.shared.u32 	%r2103, [%r6+1024];
	ld.shared.u32 	%r2104, [%r6+1152];
	ld.shared.u32 	%r2105, [%r6+1280];
	ld.shared.u32 	%r2106, [%r6+1408];
	ld.shared.u32 	%r2107, [%r6+1536];
	ld.shared.u32 	%r2108, [%r6+1664];
	ld.shared.u32 	%r2109, [%r6+1792];
	ld.shared.u32 	%r2110, [%r6+1920];
	ld.shared.u32 	%r2111, [%r6+2048];
	cvt.u64.u32 	%rd1455, %r5;
	add.s32 	%r2112, %r4, %r2;
	cvt.u64.u32 	%rd1456, %r2112;
	add.s64 	%rd1457, %rd1456, %rd1455;
	shl.b64 	%rd1458, %rd1457, 2;
	add.s64 	%rd1459, %rd3, %rd1458;
	st.global.u32 	[%rd1459], %r2095;
	st.global.u32 	[%rd1459+128], %r2096;
	st.global.u32 	[%rd1459+256], %r2097;
	st.global.u32 	[%rd1459+384], %r2098;
	st.global.u32 	[%rd1459+512], %r2099;
	st.global.u32 	[%rd1459+640], %r2100;
	st.global.u32 	[%rd1459+768], %r2101;
	st.global.u32 	[%rd1459+896], %r2102;
	st.global.u32 	[%rd1459+1024], %r2103;
	st.global.u32 	[%rd1459+1152], %r2104;
	st.global.u32 	[%rd1459+1280], %r2105;
	st.global.u32 	[%rd1459+1408], %r2106;
	st.global.u32 	[%rd1459+1536], %r2107;
	st.global.u32 	[%rd1459+1664], %r2108;
	st.global.u32 	[%rd1459+1792], %r2109;
	st.global.u32 	[%rd1459+1920], %r2110;
	st.global.u32 	[%rd1459+2048], %r2111;
	bra.uni 	$L__BB1_350;
$L__BB1_107:
	st.shared.u32 	[%r7], %r2146;
	st.shared.u32 	[%r7+4], %r2145;
	st.shared.u32 	[%r7+8], %r2144;
	st.shared.u32 	[%r7+12], %r2143;
	st.shared.u32 	[%r7+16], %r2142;
	st.shared.u32 	[%r7+20], %r2141;
	st.shared.u32 	[%r7+24], %r2140;
	st.shared.u32 	[%r7+28], %r2139;
	st.shared.u32 	[%r7+32], %r2138;
	st.shared.u32 	[%r7+36], %r2137;
	st.shared.u32 	[%r7+40], %r2136;
	st.shared.u32 	[%r7+44], %r2135;
	st.shared.u32 	[%r7+48], %r2134;
	st.shared.u32 	[%r7+52], %r2133;
	st.shared.u32 	[%r7+56], %r2132;
	st.shared.u32 	[%r7+60], %r2131;
	st.shared.u32 	[%r7+64], %r2183;
	bar.warp.sync 	-1;
	ld.shared.u32 	%r2113, [%r6];
	ld.shared.u32 	%r2114, [%r6+128];
	ld.shared.u32 	%r2115, [%r6+256];
	ld.shared.u32 	%r2116, [%r6+384];
	ld.shared.u32 	%r2117, [%r6+512];
	ld.shared.u32 	%r2118, [%r6+640];
	ld.shared.u32 	%r2119, [%r6+768];
	ld.shared.u32 	%r2120, [%r6+896];
	ld.shared.u32 	%r2121, [%r6+1024];
	ld.shared.u32 	%r2122, [%r6+1152];
	ld.shared.u32 	%r2123, [%r6+1280];
	ld.shared.u32 	%r2124, [%r6+1408];
	ld.shared.u32 	%r2125, [%r6+1536];
	ld.shared.u32 	%r2126, [%r6+1664];
	ld.shared.u32 	%r2127, [%r6+1792];
	ld.shared.u32 	%r2128, [%r6+1920];
	ld.shared.u32 	%r2129, [%r6+2048];
	add.s64 	%rd1461, %rd1, %rd836;
	st.global.u32 	[%rd1461], %r2113;
	st.global.u32 	[%rd1461+128], %r2114;
	st.global.u32 	[%rd1461+256], %r2115;
	st.global.u32 	[%rd1461+384], %r2116;
	st.global.u32 	[%rd1461+512], %r2117;
	st.global.u32 	[%rd1461+640], %r2118;
	st.global.u32 	[%rd1461+768], %r2119;
	st.global.u32 	[%rd1461+896], %r2120;
	st.global.u32 	[%rd1461+1024], %r2121;
	st.global.u32 	[%rd1461+1152], %r2122;
	st.global.u32 	[%rd1461+1280], %r2123;
	st.global.u32 	[%rd1461+1408], %r2124;
	st.global.u32 	[%rd1461+1536], %r2125;
	st.global.u32 	[%rd1461+1664], %r2126;
	st.global.u32 	[%rd1461+1792], %r2127;
	st.global.u32 	[%rd1461+1920], %r2128;
	st.global.u32 	[%rd1461+2048], %r2129;
	bra.uni 	$L__BB1_350;
$L__BB1_108:
	sub.s32 	%r523, %r513, %r2;
	min.s32 	%r175, %r523, 4352;
	// begin inline asm
	griddepcontrol.wait;
	// end inline asm
	cvt.u64.u32 	%rd7, %r2;
	mul.wide.u32 	%rd14, %r2, 4;
	add.s64 	%rd15, %rd2, %rd14;
	mov.u32 	%r176, %tid.x;
	ld.global.u32 	%r2200, [%rd15];
	and.b32  	%r524, %r176, 31;
	and.b32  	%r525, %r176, 992;
	mul.lo.s32 	%r526, %r525, 17;
	or.b32  	%r178, %r526, %r524;
	setp.ge.s32 	%p66, %r178, %r175;
	mov.u32 	%r2184, %r2200;
	@%p66 bra 	$L__BB1_110;
	cvt.u64.u32 	%rd16, %r178;
	add.s64 	%rd17, %rd16, %rd7;
	shl.b64 	%rd18, %rd17, 2;
	add.s64 	%rd19, %rd2, %rd18;
	ld.global.u32 	%r2184, [%rd19];
$L__BB1_110:
	add.s32 	%r527, %r178, 32;
	setp.ge.s32 	%p67, %r527, %r175;
	mov.u32 	%r2185, %r2200;
	@%p67 bra 	$L__BB1_112;
	cvt.u64.u32 	%rd20, %r178;
	add.s64 	%rd21, %rd20, %rd7;
	shl.b64 	%rd22, %rd21, 2;
	add.s64 	%rd23, %rd2, %rd22;
	ld.global.u32 	%r2185, [%rd23+128];
$L__BB1_112:
	add.s32 	%r528, %r178, 64;
	setp.ge.s32 	%p68, %r528, %r175;
	mov.u32 	%r2186, %r2200;
	@%p68 bra 	$L__BB1_114;
	cvt.u64.u32 	%rd24, %r178;
	add.s64 	%rd25, %rd24, %rd7;
	shl.b64 	%rd26, %rd25, 2;
	add.s64 	%rd27, %rd2, %rd26;
	ld.global.u32 	%r2186, [%rd27+256];
$L__BB1_114:
	add.s32 	%r529, %r178, 96;
	setp.ge.s32 	%p69, %r529, %r175;
	mov.u32 	%r2187, %r2200;
	@%p69 bra 	$L__BB1_116;
	cvt.u64.u32 	%rd28, %r178;
	add.s64 	%rd29, %rd28, %rd7;
	shl.b64 	%rd30, %rd29, 2;
	add.s64 	%rd31, %rd2, %rd30;
	ld.global.u32 	%r2187, [%rd31+384];
$L__BB1_116:
	add.s32 	%r187, %r178, 128;
	setp.ge.s32 	%p70, %r187, %r175;
	mov.u32 	%r2188, %r2200;
	@%p70 bra 	$L__BB1_118;
	cvt.u64.u32 	%rd32, %r178;
	add.s64 	%rd33, %rd32, %rd7;
	shl.b64 	%rd34, %rd33, 2;
	add.s64 	%rd35, %rd2, %rd34;
	ld.global.u32 	%r2188, [%rd35+512];
$L__BB1_118:
	add.s32 	%r190, %r178, 160;
	setp.ge.s32 	%p71, %r190, %r175;
	mov.u32 	%r2189, %r2200;
	@%p71 bra 	$L__BB1_120;
	cvt.u64.u32 	%rd36, %r178;
	add.s64 	%rd37, %rd36, %rd7;
	shl.b64 	%rd38, %rd37, 2;
	add.s64 	%rd39, %rd2, %rd38;
	ld.global.u32 	%r2189, [%rd39+640];
$L__BB1_120:
	add.s32 	%r193, %r178, 192;
	setp.ge.s32 	%p72, %r193, %r175;
	mov.u32 	%r2190, %r2200;
	@%p72 bra 	$L__BB1_122;
	cvt.u64.u32 	%rd40, %r178;
	add.s64 	%rd41, %rd40, %rd7;
	shl.b64 	%rd42, %rd41, 2;
	add.s64 	%rd43, %rd2, %rd42;
	ld.global.u32 	%r2190, [%rd43+768];
$L__BB1_122:
	add.s32 	%r530, %r178, 224;
	setp.ge.s32 	%p73, %r530, %r175;
	mov.u32 	%r2191, %r2200;
	@%p73 bra 	$L__BB1_124;
	cvt.u64.u32 	%rd44, %r178;
	add.s64 	%rd45, %rd44, %rd7;
	shl.b64 	%rd46, %rd45, 2;
	add.s64 	%rd47, %rd2, %rd46;
	ld.global.u32 	%r2191, [%rd47+896];
$L__BB1_124:
	add.s32 	%r531, %r178, 256;
	setp.ge.s32 	%p74, %r531, %r175;
	mov.u32 	%r2192, %r2200;
	@%p74 bra 	$L__BB1_126;
	cvt.u64.u32 	%rd48, %r178;
	add.s64 	%rd49, %rd48, %rd7;
	shl.b64 	%rd50, %rd49, 2;
	add.s64 	%rd51, %rd2, %rd50;
	ld.global.u32 	%r2192, [%rd51+1024];
$L__BB1_126:
	add.s32 	%r532, %r178, 288;
	setp.ge.s32 	%p75, %r532, %r175;
	mov.u32 	%r2193, %r2200;
	@%p75 bra 	$L__BB1_128;
	cvt.u64.u32 	%rd52, %r178;
	add.s64 	%rd53, %rd52, %rd7;
	shl.b64 	%rd54, %rd53, 2;
	add.s64 	%rd55, %rd2, %rd54;
	ld.global.u32 	%r2193, [%rd55+1152];
$L__BB1_128:
	add.s32 	%r533, %r178, 320;
	setp.ge.s32 	%p76, %r533, %r175;
	mov.u32 	%r2194, %r2200;
	@%p76 bra 	$L__BB1_130;
	cvt.u64.u32 	%rd56, %r178;
	add.s64 	%rd57, %rd56, %rd7;
	shl.b64 	%rd58, %rd57, 2;
	add.s64 	%rd59, %rd2, %rd58;
	ld.global.u32 	%r2194, [%rd59+1280];
$L__BB1_130:
	add.s32 	%r534, %r178, 352;
	setp.ge.s32 	%p77, %r534, %r175;
	mov.u32 	%r2195, %r2200;
	@%p77 bra 	$L__BB1_132;
	cvt.u64.u32 	%rd60, %r178;
	add.s64 	%rd61, %rd60, %rd7;
	shl.b64 	%rd62, %rd61, 2;
	add.s64 	%rd63, %rd2, %rd62;
	ld.global.u32 	%r2195, [%rd63+1408];
$L__BB1_132:
	add.s32 	%r535, %r178, 384;
	setp.ge.s32 	%p78, %r535, %r175;
	mov.u32 	%r2196, %r2200;
	@%p78 bra 	$L__BB1_134;
	cvt.u64.u32 	%rd64, %r178;
	add.s64 	%rd65, %rd64, %rd7;
	shl.b64 	%rd66, %rd65, 2;
	add.s64 	%rd67, %rd2, %rd66;
	ld.global.u32 	%r2196, [%rd67+1536];
$L__BB1_134:
	add.s32 	%r536, %r178, 416;
	setp.ge.s32 	%p79, %r536, %r175;
	mov.u32 	%r2197, %r2200;
	@%p79 bra 	$L__BB1_136;
	cvt.u64.u32 	%rd68, %r178;
	add.s64 	%rd69, %rd68, %rd7;
	shl.b64 	%rd70, %rd69, 2;
	add.s64 	%rd71, %rd2, %rd70;
	ld.global.u32 	%r2197, [%rd71+1664];
$L__BB1_136:
	add.s32 	%r210, %r178, 448;
	setp.ge.s32 	%p80, %r210, %r175;
	mov.u32 	%r2198, %r2200;
	@%p80 bra 	$L__BB1_138;
	cvt.u64.u32 	%rd72, %r178;
	add.s64 	%rd73, %rd72, %rd7;
	shl.b64 	%rd74, %rd73, 2;
	add.s64 	%rd75, %rd2, %rd74;
	ld.global.u32 	%r2198, [%rd75+1792];
$L__BB1_138:
	add.s32 	%r213, %r178, 480;
	setp.ge.s32 	%p81, %r213, %r175;
	mov.u32 	%r2199, %r2200;
	@%p81 bra 	$L__BB1_140;
	cvt.u64.u32 	%rd76, %r178;
	add.s64 	%rd77, %rd76, %rd7;
	shl.b64 	%rd78, %rd77, 2;
	add.s64 	%rd79, %rd2, %rd78;
	ld.global.u32 	%r2199, [%rd79+1920];
$L__BB1_140:
	add.s32 	%r216, %r178, 512;
	setp.ge.s32 	%p82, %r216, %r175;
	@%p82 bra 	$L__BB1_142;
	cvt.u64.u32 	%rd80, %r178;
	add.s64 	%rd81, %rd80, %rd7;
	shl.b64 	%rd82, %rd81, 2;
	add.s64 	%rd83, %rd2, %rd82;
	ld.global.u32 	%r2200, [%rd83+2048];
$L__BB1_142:
	// begin inline asm
	mov.u32 %r537, %laneid;
	// end inline asm
	shr.u32 	%r538, %r176, 5;
	mad.lo.s32 	%r539, %r538, 544, %r537;
	shl.b32 	%r540, %r539, 2;
	mov.u32 	%r541, _ZZN3cub18CUB_300001_SM_10006detail10merge_sort30DeviceMergeSortBlockSortKernelINS2_10policy_hubIN6thrust24THRUST_300001_SM_1000_NS6detail15normal_iteratorINS6_10device_ptrIiEEEEE9Policy600ESB_PNS0_8NullTypeESB_SF_j17CompareCandMemberiSE_EEvbT0_T1_T2_T3_T4_PT6_PT7_T5_NS1_7vsmem_tEE19static_temp_storage;
	add.s32 	%r219, %r541, %r540;
	st.shared.u32 	[%r219], %r2184;
	st.shared.u32 	[%r219+128], %r2185;
	st.shared.u32 	[%r219+256], %r2186;
	st.shared.u32 	[%r219+384], %r2187;
	st.shared.u32 	[%r219+512], %r2188;
	st.shared.u32 	[%r219+640], %r2189;
	st.shared.u32 	[%r219+768], %r2190;
	st.shared.u32 	[%r219+896], %r2191;
	st.shared.u32 	[%r219+1024], %r2192;
	st.shared.u32 	[%r219+1152], %r2193;
	st.shared.u32 	[%r219+1280], %r2194;
	st.shared.u32 	[%r219+1408], %r2195;
	st.shared.u32 	[%r219+1536], %r2196;
	st.shared.u32 	[%r219+1664], %r2197;
	st.shared.u32 	[%r219+1792], %r2198;
	st.shared.u32 	[%r219+1920], %r2199;
	st.shared.u32 	[%r219+2048], %r2200;
	bar.warp.sync 	-1;
	shl.b32 	%r542, %r537, 4;
	add.s32 	%r543, %r539, %r542;
	shl.b32 	%r544, %r543, 2;
	add.s32 	%r220, %r541, %r544;
	ld.shared.u32 	%r2264, [%r220];
	ld.shared.u32 	%r222, [%r220+4];
	ld.shared.u32 	%r223, [%r220+8];
	ld.shared.u32 	%r224, [%r220+12];
	ld.shared.u32 	%r225, [%r220+16];
	ld.shared.u32 	%r226, [%r220+20];
	ld.shared.u32 	%r227, [%r220+24];
	ld.shared.u32 	%r228, [%r220+28];
	ld.shared.u32 	%r229, [%r220+32];
	ld.shared.u32 	%r230, [%r220+36];
	ld.shared.u32 	%r231, [%r220+40];
	ld.shared.u32 	%r232, [%r220+44];
	ld.shared.u32 	%r233, [%r220+48];
	ld.shared.u32 	%r234, [%r220+52];
	ld.shared.u32 	%r235, [%r220+56];
	ld.shared.u32 	%r236, [%r220+60];
	ld.shared.u32 	%r237, [%r220+64];
	bar.sync 	0;
	// begin inline asm
	griddepcontrol.launch_dependents;
	// end inline asm
	mul.lo.s32 	%r238, %r176, 17;
	cvt.s64.s32 	%rd84, %r514;
	cvta.to.global.u64 	%rd85, %rd10;
	add.s64 	%rd8, %rd85, %rd84;
	add.s32 	%r545, %r238, 1;
	setp.ge.u32 	%p83, %r545, %r175;
	mov.u32 	%r2246, %r2264;
	mov.u32 	%r2203, %r2264;
	@%p83 bra 	$L__BB1_144;
	mul.wide.s32 	%rd86, %r2264, 16;
	add.s64 	%rd87, %rd8, %rd86;
	ld.global.u32 	%r546, [%rd87];
	mul.wide.s32 	%rd88, %r222, 16;
	add.s64 	%rd89, %rd8, %rd88;
	ld.global.u32 	%r547, [%rd89];
	setp.lt.s32 	%p84, %r546, %r547;
	selp.b32 	%r2203, %r222, %r2264, %p84;
	mov.u32 	%r2246, %r222;
$L__BB1_144:
	add.s32 	%r548, %r238, 2;
	setp.ge.u32 	%p85, %r548, %r175;
	mov.u32 	%r2205, %r2203;
	@%p85 bra 	$L__BB1_146;
	mul.wide.s32 	%rd90, %r2203, 16;
	add.s64 	%rd91, %rd8, %rd90;
	ld.global.u32 	%r549, [%rd91];
	mul.wide.s32 	%rd92, %r223, 16;
	add.s64 	%rd93, %rd8, %rd92;
	ld.global.u32 	%r550, [%rd93];
	setp.lt.s32 	%p86, %r549, %r550;
	selp.b32 	%r2205, %r223, %r2203, %p86;
	mov.u32 	%r2203, %r223;
$L__BB1_146:
	add.s32 	%r551, %r238, 3;
	setp.ge.u32 	%p87, %r551, %r175;
	mov.u32 	%r2207, %r2205;
	@%p87 bra 	$L__BB1_148;
	mul.wide.s32 	%rd94, %r2205, 16;
	add.s64 	%rd95, %rd8, %rd94;
	ld.global.u32 	%r552, [%rd95];
	mul.wide.s32 	%rd96, %r224, 16;
	add.s64 	%rd97, %rd8, %rd96;
	ld.global.u32 	%r553, [%rd97];
	setp.lt.s32 	%p88, %r552, %r553;
	selp.b32 	%r2207, %r224, %r2205, %p88;
	mov.u32 	%r2205, %r224;
$L__BB1_148:
	add.s32 	%r554, %r238, 4;
	setp.ge.u32 	%p89, %r554, %r175;
	mov.u32 	%r2209, %r2207;
	@%p89 bra 	$L__BB1_150;
	mul.wide.s32 	%rd98, %r2207, 16;
	add.s64 	%rd99, %rd8, %rd98;
	ld.global.u32 	%r555, [%rd99];
	mul.wide.s32 	%rd100, %r225, 16;
	add.s64 	%rd101, %rd8, %rd100;
	ld.global.u32 	%r556, [%rd101];
	setp.lt.s32 	%p90, %r555, %r556;
	selp.b32 	%r2209, %r225, %r2207, %p90;
	mov.u32 	%r2207, %r225;
$L__BB1_150:
	add.s32 	%r557, %r238, 5;
	setp.ge.u32 	%p91, %r557, %r175;
	mov.u32 	%r2211, %r2209;
	@%p91 bra 	$L__BB1_152;
	mul.wide.s32 	%rd102, %r2209, 16;
	add.s64 	%rd103, %rd8, %rd102;
	ld.global.u32 	%r558, [%rd103];
	mul.wide.s32 	%rd104, %r226, 16;
	add.s64 	%rd105, %rd8, %rd104;
	ld.global.u32 	%r559, [%rd105];
	setp.lt.s32 	%p92, %r558, %r559;
	selp.b32 	%r2211, %r226, %r2209, %p92;
	mov.u32 	%r2209, %r226;
$L__BB1_152:
	add.s32 	%r560, %r238, 6;
	setp.ge.u32 	%p93, %r560, %r175;
	mov.u32 	%r2213, %r2211;
	@%p93 bra 	$L__BB1_154;
	mul.wide.s32 	%rd106, %r2211, 16;
	add.s64 	%rd107, %rd8, %rd106;
	ld.global.u32 	%r561, [%rd107];
	mul.wide.s32 	%rd108, %r227, 16;
	add.s64 	%rd109, %rd8, %rd108;
	ld.global.u32 	%r562, [%rd109];
	setp.lt.s32 	%p94, %r561, %r562;
	selp.b32 	%r2213, %r227, %r2211, %p94;
	mov.u32 	%r2211, %r227;
$L__BB1_154:
	add.s32 	%r563, %r238, 7;
	setp.ge.u32 	%p95, %r563, %r175;
	mov.u32 	%r2215, %r2213;
	@%p95 bra 	$L__BB1_156;
	mul.wide.s32 	%rd110, %r2213, 16;
	add.s64 	%rd111, %rd8, %rd110;
	ld.global.u32 	%r564, [%rd111];
	mul.wide.s32 	%rd112, %r228, 16;
	add.s64 	%rd113, %rd8, %rd112;
	ld.global.u32 	%r565, [%rd113];
	setp.lt.s32 	%p96, %r564, %r565;
	selp.b32 	%r2215, %r228, %r2213, %p96;
	mov.u32 	%r2213, %r228;
$L__BB1_156:
	add.s32 	%r566, %r238, 8;
	setp.ge.u32 	%p97, %r566, %r175;
	mov.u32 	%r2217, %r2215;
	@%p97 bra 	$L__BB1_158;
	mul.wide.s32 	%rd114, %r2215, 16;
	add.s64 	%rd115, %rd8, %rd114;
	ld.global.u32 	%r567, [%rd115];
	mul.wide.s32 	%rd116, %r229, 16;
	add.s64 	%rd117, %rd8, %rd116;
	ld.global.u32 	%r568, [%rd117];
	setp.lt.s32 	%p98, %r567, %r568;
	selp.b32 	%r2217, %r229, %r2215, %p98;
	mov.u32 	%r2215, %r229;
$L__BB1_158:
	add.s32 	%r569, %r238, 9;
	setp.ge.u32 	%p99, %r569, %r175;
	mov.u32 	%r2219, %r2217;
	@%p99 bra 	$L__BB1_160;
	mul.wide.s32 	%rd118, %r2217, 16;
	add.s64 	%rd119, %rd8, %rd118;
	ld.global.u32 	%r570, [%rd119];
	mul.wide.s32 	%rd120, %r230, 16;
	add.s64 	%rd121, %rd8, %rd120;
	ld.global.u32 	%r571, [%rd121];
	setp.lt.s32 	%p100, %r570, %r571;
	selp.b32 	%r2219, %r230, %r2217, %p100;
	mov.u32 	%r2217, %r230;
$L__BB1_160:
	add.s32 	%r572, %r238, 10;
	setp.ge.u32 	%p101, %r572, %r175;
	mov.u32 	%r2221, %r2219;
	@%p101 bra 	$L__BB1_162;
	mul.wide.s32 	%rd122, %r2219, 16;
	add.s64 	%rd123, %rd8, %rd122;
	ld.global.u32 	%r573, [%rd123];
	mul.wide.s32 	%rd124, %r231, 16;
	add.s64 	%rd125, %rd8, %rd124;
	ld.global.u32 	%r574, [%rd125];
	setp.lt.s32 	%p102, %r573, %r574;
	selp.b32 	%r2221, %r231, %r2219, %p102;
	mov.u32 	%r2219, %r231;
$L__BB1_162:
	add.s32 	%r575, %r238, 11;
	setp.ge.u32 	%p103, %r575, %r175;
	mov.u32 	%r2223, %r2221;
	@%p103 bra 	$L__BB1_164;
	mul.wide.s32 	%rd126, %r2221, 16;
	add.s64 	%rd127, %rd8, %rd126;
	ld.global.u32 	%r576, [%rd127];
	mul.wide.s32 	%rd128, %r232, 16;
	add.s64 	%rd129, %rd8, %rd128;
	ld.global.u32 	%r577, [%rd129];
	setp.lt.s32 	%p104, %r576, %r577;
	selp.b32 	%r2223, %r232, %r2221, %p104;
	mov.u32 	%r2221, %r232;
$L__BB1_164:
	add.s32 	%r578, %r238, 12;
	setp.ge.u32 	%p105, %r578, %r175;
	mov.u32 	%r2225, %r2223;
	@%p105 bra 	$L__BB1_166;
	mul.wide.s32 	%rd130, %r2223, 16;
	add.s64 	%rd131, %rd8, %rd130;
	ld.global.u32 	%r579, [%rd131];
	mul.wide.s32 	%rd132, %r233, 16;
	add.s64 	%rd133, %rd8, %rd132;
	ld.global.u32 	%r580, [%rd133];
	setp.lt.s32 	%p106, %r579, %r580;
	selp.b32 	%r2225, %r233, %r2223, %p106;
	mov.u32 	%r2223, %r233;
$L__BB1_166:
	add.s32 	%r581, %r238, 13;
	setp.ge.u32 	%p107, %r581, %r175;
	mov.u32 	%r2227, %r2225;
	@%p107 bra 	$L__BB1_168;
	mul.wide.s32 	%rd134, %r2225, 16;
	add.s64 	%rd135, %rd8, %rd134;
	ld.global.u32 	%r582, [%rd135];
	mul.wide.s32 	%rd136, %r234, 16;
	add.s64 	%rd137, %rd8, %rd136;
	ld.global.u32 	%r583, [%rd137];
	setp.lt.s32 	%p108, %r582, %r583;
	selp.b32 	%r2227, %r234, %r2225, %p108;
	mov.u32 	%r2225, %r234;
$L__BB1_168:
	add.s32 	%r584, %r238, 14;
	setp.ge.u32 	%p109, %r584, %r175;
	mov.u32 	%r2229, %r2227;
	@%p109 bra 	$L__BB1_170;
	mul.wide.s32 	%rd138, %r2227, 16;
	add.s64 	%rd139, %rd8, %rd138;
	ld.global.u32 	%r585, [%rd139];
	mul.wide.s32 	%rd140, %r235, 16;
	add.s64 	%rd141, %rd8, %rd140;
	ld.global.u32 	%r586, [%rd141];
	setp.lt.s32 	%p110, %r585, %r586;
	selp.b32 	%r2229, %r235, %r2227, %p110;
	mov.u32 	%r2227, %r235;
$L__BB1_170:
	add.s32 	%r587, %r238, 15;
	setp.ge.u32 	%p111, %r587, %r175;
	mov.u32 	%r2230, %r2229;
	@%p111 bra 	$L__BB1_172;
	mul.wide.s32 	%rd142, %r2229, 16;
	add.s64 	%rd143, %rd8, %rd142;
	ld.global.u32 	%r588, [%rd143];
	mul.wide.s32 	%rd144, %r236, 16;
	add.s64 	%rd145, %rd8, %rd144;
	ld.global.u32 	%r589, [%rd145];
	setp.lt.s32 	%p112, %r588, %r589;
	selp.b32 	%r2230, %r236, %r2229, %p112;
	mov.u32 	%r2229, %r236;
$L__BB1_172:
	add.s32 	%r590, %r238, 16;
	setp.lt.u32 	%p113, %r590, %r175;
	selp.b32 	%r2301, %r237, %r2230, %p113;
	setp.ge.u32 	%p114, %r238, %r175;
	@%p114 bra 	$L__BB1_174;
	mul.wide.s32 	%rd146, %r2246, 16;
	add.s64 	%rd147, %rd8, %rd146;
	ld.global.u32 	%r591, [%rd147];
	mul.wide.s32 	%rd148, %r2264, 16;
	add.s64 	%rd149, %rd8, %rd148;
	ld.global.u32 	%r592, [%rd149];
	setp.lt.s32 	%p115, %r591, %r592;
	selp.b32 	%r593, %r2264, %r2246, %p115;
	selp.b32 	%r594, %r2246, %r2264, %p115;
	mul.wide.s32 	%rd150, %r2205, 16;
	add.s64 	%rd151, %rd8, %rd150;
	ld.global.u32 	%r595, [%rd151];
	mul.wide.s32 	%rd152, %r2203, 16;
	add.s64 	%rd153, %rd8, %rd152;
	ld.global.u32 	%r596, [%rd153];
	setp.lt.s32 	%p116, %r595, %r596;
	selp.b32 	%r597, %r2203, %r2205, %p116;
	selp.b32 	%r598, %r2205, %r2203, %p116;
	mul.wide.s32 	%rd154, %r2209, 16;
	add.s64 	%rd155, %rd8, %rd154;
	ld.global.u32 	%r599, [%rd155];
	mul.wide.s32 	%rd156, %r2207, 16;
	add.s64 	%rd157, %rd8, %rd156;
	ld.global.u32 	%r600, [%rd157];
	setp.lt.s32 	%p117, %r599, %r600;
	selp.b32 	%r601, %r2207, %r2209, %p117;
	selp.b32 	%r602, %r2209, %r2207, %p117;
	mul.wide.s32 	%rd158, %r2213, 16;
	add.s64 	%rd159, %rd8, %rd158;
	ld.global.u32 	%r603, [%rd159];
	mul.wide.s32 	%rd160, %r2211, 16;
	add.s64 	%rd161, %rd8, %rd160;
	ld.global.u32 	%r604, [%rd161];
	setp.lt.s32 	%p118, %r603, %r604;
	selp.b32 	%r605, %r2211, %r2213, %p118;
	selp.b32 	%r606, %r2213, %r2211, %p118;
	mul.wide.s32 	%rd162, %r2217, 16;
	add.s64 	%rd163, %rd8, %rd162;
	ld.global.u32 	%r607, [%rd163];
	mul.wide.s32 	%rd164, %r2215, 16;
	add.s64 	%rd165, %rd8, %rd164;
	ld.global.u32 	%r608, [%rd165];
	setp.lt.s32 	%p119, %r607, %r608;
	selp.b32 	%r609, %r2215, %r2217, %p119;
	selp.b32 	%r610, %r2217, %r2215, %p119;
	mul.wide.s32 	%rd166, %r2221, 16;
	add.s64 	%rd167, %rd8, %rd166;
	ld.global.u32 	%r611, [%rd167];
	mul.wide.s32 	%rd168, %r2219, 16;
	add.s64 	%rd169, %rd8, %rd168;
	ld.global.u32 	%r612, [%rd169];
	setp.lt.s32 	%p120, %r611, %r612;
	selp.b32 	%r613, %r2219, %r2221, %p120;
	selp.b32 	%r614, %r2221, %r2219, %p120;
	mul.wide.s32 	%rd170, %r2225, 16;
	add.s64 	%rd171, %rd8, %rd170;
	ld.global.u32 	%r615, [%rd171];
	mul.wide.s32 	%rd172, %r2223, 16;
	add.s64 	%rd173, %rd8, %rd172;
	ld.global.u32 	%r616, [%rd173];
	setp.lt.s32 	%p121, %r615, %r616;
	selp.b32 	%r617, %r2223, %r2225, %p121;
	selp.b32 	%r618, %r2225, %r2223, %p121;
	mul.wide.s32 	%rd174, %r2229, 16;
	add.s64 	%rd175, %rd8, %rd174;
	ld.global.u32 	%r619, [%rd175];
	mul.wide.s32 	%rd176, %r2227, 16;
	add.s64 	%rd177, %rd8, %rd176;
	ld.global.u32 	%r620, [%rd177];
	setp.lt.s32 	%p122, %r619, %r620;
	selp.b32 	%r621, %r2227, %r2229, %p122;
	selp.b32 	%r622, %r2229, %r2227, %p122;
	mul.wide.s32 	%rd178, %r598, 16;
	add.s64 	%rd179, %rd8, %rd178;
	ld.global.u32 	%r623, [%rd179];
	mul.wide.s32 	%rd180, %r593, 16;
	add.s64 	%rd181, %rd8, %rd180;
	ld.global.u32 	%r624, [%rd181];
	setp.lt.s32 	%p123, %r623, %r624;
	selp.b32 	%r625, %r593, %r598, %p123;
	selp.b32 	%r626, %r598, %r593, %p123;
	mul.wide.s32 	%rd182, %r602, 16;
	add.s64 	%rd183, %rd8, %rd182;
	ld.global.u32 	%r627, [%rd183];
	mul.wide.s32 	%rd184, %r597, 16;
	add.s64 	%rd185, %rd8, %rd184;
	ld.global.u32 	%r628, [%rd185];
	setp.lt.s32 	%p124, %r627, %r628;
	selp.b32 	%r629, %r597, %r602, %p124;
	selp.b32 	%r630, %r602, %r597, %p124;
	mul.wide.s32 	%rd186, %r606, 16;
	add.s64 	%rd187, %rd8, %rd186;
	ld.global.u32 	%r631, [%rd187];
	mul.wide.s32 	%rd188, %r601, 16;
	add.s64 	%rd189, %rd8, %rd188;
	ld.global.u32 	%r632, [%rd189];
	setp.lt.s32 	%p125, %r631, %r632;
	selp.b32 	%r633, %r601, %r606, %p125;
	selp.b32 	%r634, %r606, %r601, %p125;
	mul.wide.s32 	%rd190, %r610, 16;
	add.s64 	%rd191, %rd8, %rd190;
	ld.global.u32 	%r635, [%rd191];
	mul.wide.s32 	%rd192, %r605, 16;
	add.s64 	%rd193, %rd8, %rd192;
	ld.global.u32 	%r636, [%rd193];
	setp.lt.s32 	%p126, %r635, %r636;
	selp.b32 	%r637, %r605, %r610, %p126;
	selp.b32 	%r638, %r610, %r605, %p126;
	mul.wide.s32 	%rd194, %r614, 16;
	add.s64 	%rd195, %rd8, %rd194;
	ld.global.u32 	%r639, [%rd195];
	mul.wide.s32 	%rd196, %r609, 16;
	add.s64 	%rd197, %rd8, %rd196;
	ld.global.u32 	%r640, [%rd197];
	setp.lt.s32 	%p127, %r639, %r640;
	selp.b32 	%r641, %r609, %r614, %p127;
	selp.b32 	%r642, %r614, %r609, %p127;
	mul.wide.s32 	%rd198, %r618, 16;
	add.s64 	%rd199, %rd8, %rd198;
	ld.global.u32 	%r643, [%rd199];
	mul.wide.s32 	%rd200, %r613, 16;
	add.s64 	%rd201, %rd8, %rd200;
	ld.global.u32 	%r644, [%rd201];
	setp.lt.s32 	%p128, %r643, %r644;
	selp.b32 	%r645, %r613, %r618, %p128;
	selp.b32 	%r646, %r618, %r613, %p128;
	mul.wide.s32 	%rd202, %r622, 16;
	add.s64 	%rd203, %rd8, %rd202;
	ld.global.u32 	%r647, [%rd203];
	mul.wide.s32 	%rd204, %r617, 16;
	add.s64 	%rd205, %rd8, %rd204;
	ld.global.u32 	%r648, [%rd205];
	setp.lt.s32 	%p129, %r647, %r648;
	selp.b32 	%r649, %r617, %r622, %p129;
	selp.b32 	%r650, %r622, %r617, %p129;
	mul.wide.s32 	%rd206, %r2301, 16;
	add.s64 	%rd207, %rd8, %rd206;
	ld.global.u32 	%r651, [%rd207];
	mul.wide.s32 	%rd208, %r621, 16;
	add.s64 	%rd209, %rd8, %rd208;
	ld.global.u32 	%r652, [%rd209];
	setp.lt.s32 	%p130, %r651, %r652;
	selp.b32 	%r653, %r621, %r2301, %p130;
	selp.b32 	%r654, %r2301, %r621, %p130;
	mul.wide.s32 	%rd210, %r626, 16;
	add.s64 	%rd211, %rd8, %rd210;
	ld.global.u32 	%r655, [%rd211];
	mul.wide.s32 	%rd212, %r594, 16;
	add.s64 	%rd213, %rd8, %rd212;
	ld.global.u32 	%r656, [%rd213];
	setp.lt.s32 	%p131, %r655, %r656;
	selp.b32 	%r657, %r594, %r626, %p131;
	selp.b32 	%r658, %r626, %r594, %p131;
	mul.wide.s32 	%rd214, %r630, 16;
	add.s64 	%rd215, %rd8, %rd214;
	ld.global.u32 	%r659, [%rd215];
	mul.wide.s32 	%rd216, %r625, 16;
	add.s64 	%rd217, %rd8, %rd216;
	ld.global.u32 	%r660, [%rd217];
	setp.lt.s32 	%p132, %r659, %r660;
	selp.b32 	%r661, %r625, %r630, %p132;
	selp.b32 	%r662, %r630, %r625, %p132;
	mul.wide.s32 	%rd218, %r634, 16;
	add.s64 	%rd219, %rd8, %rd218;
	ld.global.u32 	%r663, [%rd219];
	mul.wide.s32 	%rd220, %r629, 16;
	add.s64 	%rd221, %rd8, %rd220;
	ld.global.u32 	%r664, [%rd221];
	setp.lt.s32 	%p133, %r663, %r664;
	selp.b32 	%r665, %r629, %r634, %p133;
	selp.b32 	%r666, %r634, %r629, %p133;
	mul.wide.s32 	%rd222, %r638, 16;
	add.s64 	%rd223, %rd8, %rd222;
	ld.global.u32 	%r667, [%rd223];
	mul.wide.s32 	%rd224, %r633, 16;
	add.s64 	%rd225, %rd8, %rd224;
	ld.global.u32 	%r668, [%rd225];
	setp.lt.s32 	%p134, %r667, %r668;
	selp.b32 	%r669, %r633, %r638, %p134;
	selp.b32 	%r670, %r638, %r633, %p134;
	mul.wide.s32 	%rd226, %r642, 16;
	add.s64 	%rd227, %rd8, %rd226;
	ld.global.u32 	%r671, [%rd227];
	mul.wide.s32 	%rd228, %r637, 16;
	add.s64 	%rd229, %rd8, %rd228;
	ld.global.u32 	%r672, [%rd229];
	setp.lt.s32 	%p135, %r671, %r672;
	selp.b32 	%r673, %r637, %r642, %p135;
	selp.b32 	%r674, %r642, %r637, %p135;
	mul.wide.s32 	%rd230, %r646, 16;
	add.s64 	%rd231, %rd8, %rd230;
	ld.global.u32 	%r675, [%rd231];
	mul.wide.s32 	%rd232, %r641, 16;
	add.s64 	%rd233, %rd8, %rd232;
	ld.global.u32 	%r676, [%rd233];
	setp.lt.s32 	%p136, %r675, %r676;
	selp.b32 	%r677, %r641, %r646, %p136;
	selp.b32 	%r678, %r646, %r641, %p136;
	mul.wide.s32 	%rd234, %r650, 16;
	add.s64 	%rd235, %rd8, %rd234;
	ld.global.u32 	%r679, [%rd235];
	mul.wide.s32 	%rd236, %r645, 16;
	add.s64 	%rd237, %rd8, %rd236;
	ld.global.u32 	%r680, [%rd237];
	setp.lt.s32 	%p137, %r679, %r680;
	selp.b32 	%r681, %r645, %r650, %p137;
	selp.b32 	%r682, %r650, %r645, %p137;
	mul.wide.s32 	%rd238, %r654, 16;
	add.s64 	%rd239, %rd8, %rd238;
	ld.global.u32 	%r683, [%rd239];
	mul.wide.s32 	%rd240, %r649, 16;
	add.s64 	%rd241, %rd8, %rd240;
	ld.global.u32 	%r684, [%rd241];
	setp.lt.s32 	%p138, %r683, %r684;
	selp.b32 	%r685, %r649, %r654, %p138;
	selp.b32 	%r686, %r654, %r649, %p138;
	mul.wide.s32 	%rd242, %r662, 16;
	add.s64 	%rd243, %rd8, %rd242;
	ld.global.u32 	%r687, [%rd243];
	mul.wide.s32 	%rd244, %r657, 16;
	add.s64 	%rd245, %rd8, %rd244;
	ld.global.u32 	%r688, [%rd245];
	setp.lt.s32 	%p139, %r687, %r688;
	selp.b32 	%r689, %r657, %r662, %p139;
	selp.b32 	%r690, %r662, %r657, %p139;
	mul.wide.s32 	%rd246, %r666, 16;
	add.s64 	%rd247, %rd8, %rd246;
	ld.global.u32 	%r691, [%rd247];
	mul.wide.s32 	%rd248, %r661, 16;
	add.s64 	%rd249, %rd8, %rd248;
	ld.global.u32 	%r692, [%rd249];
	setp.lt.s32 	%p140, %r691, %r692;
	selp.b32 	%r693, %r661, %r666, %p140;
	selp.b32 	%r694, %r666, %r661, %p140;
	mul.wide.s32 	%rd250, %r670, 16;
	add.s64 	%rd251, %rd8, %rd250;
	ld.global.u32 	%r695, [%rd251];
	mul.wide.s32 	%rd252, %r665, 16;
	add.s64 	%rd253, %rd8, %rd252;
	ld.global.u32 	%r696, [%rd253];
	setp.lt.s32 	%p141, %r695, %r696;
	selp.b32 	%r697, %r665, %r670, %p141;
	selp.b32 	%r698, %r670, %r665, %p141;
	mul.wide.s32 	%rd254, %r674, 16;
	add.s64 	%rd255, %rd8, %rd254;
	ld.global.u32 	%r699, [%rd255];
	mul.wide.s32 	%rd256, %r669, 16;
	add.s64 	%rd257, %rd8, %rd256;
	ld.global.u32 	%r700, [%rd257];
	setp.lt.s32 	%p142, %r699, %r700;
	selp.b32 	%r701, %r669, %r674, %p142;
	selp.b32 	%r702, %r674, %r669, %p142;
	mul.wide.s32 	%rd258, %r678, 16;
	add.s64 	%rd259, %rd8, %rd258;
	ld.global.u32 	%r703, [%rd259];
	mul.wide.s32 	%rd260, %r673, 16;
	add.s64 	%rd261, %rd8, %rd260;
	ld.global.u32 	%r704, [%rd261];
	setp.lt.s32 	%p143, %r703, %r704;
	selp.b32 	%r705, %r673, %r678, %p143;
	selp.b32 	%r706, %r678, %r673, %p143;
	mul.wide.s32 	%rd262, %r682, 16;
	add.s64 	%rd263, %rd8, %rd262;
	ld.global.u32 	%r707, [%rd263];
	mul.wide.s32 	%rd264, %r677, 16;
	add.s64 	%rd265, %rd8, %rd264;
	ld.global.u32 	%r708, [%rd265];
	setp.lt.s32 	%p144, %r707, %r708;
	selp.b32 	%r709, %r677, %r682, %p144;
	selp.b32 	%r710, %r682, %r677, %p144;
	mul.wide.s32 	%rd266, %r686, 16;
	add.s64 	%rd267, %rd8, %rd266;
	ld.global.u32 	%r711, [%rd267];
	mul.wide.s32 	%rd268, %r681, 16;
	add.s64 	%rd269, %rd8, %rd268;
	ld.global.u32 	%r712, [%rd269];
	setp.lt.s32 	%p145, %r711, %r712;
	selp.b32 	%r713, %r681, %r686, %p145;
	selp.b32 	%r714, %r686, %r681, %p145;
	mul.wide.s32 	%rd270, %r653, 16;
	add.s64 	%rd271, %rd8, %rd270;
	ld.global.u32 	%r715, [%rd271];
	mul.wide.s32 	%rd272, %r685, 16;
	add.s64 	%rd273, %rd8, %rd272;
	ld.global.u32 	%r716, [%rd273];
	setp.lt.s32 	%p146, %r715, %r716;
	selp.b32 	%r717, %r685, %r653, %p146;
	selp.b32 	%r718, %r653, %r685, %p146;
	mul.wide.s32 	%rd274, %r690, 16;
	add.s64 	%rd275, %rd8, %rd274;
	ld.global.u32 	%r719, [%rd275];
	mul.wide.s32 	%rd276, %r658, 16;
	add.s64 	%rd277, %rd8, %rd276;
	ld.global.u32 	%r720, [%rd277];
	setp.lt.s32 	%p147, %r719, %r720;
	selp.b32 	%r721, %r658, %r690, %p147;
	selp.b32 	%r722, %r690, %r658, %p147;
	mul.wide.s32 	%rd278, %r694, 16;
	add.s64 	%rd279, %rd8, %rd278;
	ld.global.u32 	%r723, [%rd279];
	mul.wide.s32 	%rd280, %r689, 16;
	add.s64 	%rd281, %rd8, %rd280;
	ld.global.u32 	%r724, [%rd281];
	setp.lt.s32 	%p148, %r723, %r724;
	selp.b32 	%r725, %r689, %r694, %p148;
	selp.b32 	%r726, %r694, %r689, %p148;
	mul.wide.s32 	%rd282, %r698, 16;
	add.s64 	%rd283, %rd8, %rd282;
	ld.global.u32 	%r727, [%rd283];
	mul.wide.s32 	%rd284, %r693, 16;
	add.s64 	%rd285, %rd8, %rd284;
	ld.global.u32 	%r728, [%rd285];
	setp.lt.s32 	%p149, %r727, %r728;
	selp.b32 	%r729, %r693, %r698, %p149;
	selp.b32 	%r730, %r698, %r693, %p149;
	mul.wide.s32 	%rd286, %r702, 16;
	add.s64 	%rd287, %rd8, %rd286;
	ld.global.u32 	%r731, [%rd287];
	mul.wide.s32 	%rd288, %r697, 16;
	add.s64 	%rd289, %rd8, %rd288;
	ld.global.u32 	%r732, [%rd289];
	setp.lt.s32 	%p150, %r731, %r732;
	selp.b32 	%r733, %r697, %r702, %p150;
	selp.b32 	%r734, %r702, %r697, %p150;
	mul.wide.s32 	%rd290, %r706, 16;
	add.s64 	%rd291, %rd8, %rd290;
	ld.global.u32 	%r735, [%rd291];
	mul.wide.s32 	%rd292, %r701, 16;
	add.s64 	%rd293, %rd8, %rd292;
	ld.global.u32 	%r736, [%rd293];
	setp.lt.s32 	%p151, %r735, %r736;
	selp.b32 	%r737, %r701, %r706, %p151;
	selp.b32 	%r738, %r706, %r701, %p151;
	mul.wide.s32 	%rd294, %r710, 16;
	add.s64 	%rd295, %rd8, %rd294;
	ld.global.u32 	%r739, [%rd295];
	mul.wide.s32 	%rd296, %r705, 16;
	add.s64 	%rd297, %rd8, %rd296;
	ld.global.u32 	%r740, [%rd297];
	setp.lt.s32 	%p152, %r739, %r740;
	selp.b32 	%r741, %r705, %r710, %p152;
	selp.b32 	%r742, %r710, %r705, %p152;
	mul.wide.s32 	%rd298, %r714, 16;
	add.s64 	%rd299, %rd8, %rd298;
	ld.global.u32 	%r743, [%rd299];
	mul.wide.s32 	%rd300, %r709, 16;
	add.s64 	%rd301, %rd8, %rd300;
	ld.global.u32 	%r744, [%rd301];
	setp.lt.s32 	%p153, %r743, %r744;
	selp.b32 	%r745, %r709, %r714, %p153;
	selp.b32 	%r746, %r714, %r709, %p153;
	mul.wide.s32 	%rd302, %r718, 16;
	add.s64 	%rd303, %rd8, %rd302;
	ld.global.u32 	%r747, [%rd303];
	mul.wide.s32 	%rd304, %r713, 16;
	add.s64 	%rd305, %rd8, %rd304;
	ld.global.u32 	%r748, [%rd305];
	setp.lt.s32 	%p154, %r747, %r748;
	selp.b32 	%r749, %r713, %r718, %p154;
	selp.b32 	%r750, %r718, %r713, %p154;
	mul.wide.s32 	%rd306, %r726, 16;
	add.s64 	%rd307, %rd8, %rd306;
	ld.global.u32 	%r751, [%rd307];
	mul.wide.s32 	%rd308, %r721, 16;
	add.s64 	%rd309, %rd8, %rd308;
	ld.global.u32 	%r752, [%rd309];
	setp.lt.s32 	%p155, %r751, %r752;
	selp.b32 	%r753, %r721, %r726, %p155;
	selp.b32 	%r754, %r726, %r721, %p155;
	mul.wide.s32 	%rd310, %r730, 16;
	add.s64 	%rd311, %rd8, %rd310;
	ld.global.u32 	%r755, [%rd311];
	mul.wide.s32 	%rd312, %r725, 16;
	add.s64 	%rd313, %rd8, %rd312;
	ld.global.u32 	%r756, [%rd313];
	setp.lt.s32 	%p156, %r755, %r756;
	selp.b32 	%r757, %r725, %r730, %p156;
	selp.b32 	%r758, %r730, %r725, %p156;
	mul.wide.s32 	%rd314, %r734, 16;
	add.s64 	%rd315, %rd8, %rd314;
	ld.global.u32 	%r759, [%rd315];
	mul.wide.s32 	%rd316, %r729, 16;
	add.s64 	%rd317, %rd8, %rd316;
	ld.global.u32 	%r760, [%rd317];
	setp.lt.s32 	%p157, %r759, %r760;
	selp.b32 	%r761, %r729, %r734, %p157;
	selp.b32 	%r762, %r734, %r729, %p157;
	mul.wide.s32 	%rd318, %r738, 16;
	add.s64 	%rd319, %rd8, %rd318;
	ld.global.u32 	%r763, [%rd319];
	mul.wide.s32 	%rd320, %r733, 16;
	add.s64 	%rd321, %rd8, %rd320;
	ld.global.u32 	%r764, [%rd321];
	setp.lt.s32 	%p158, %r763, %r764;
	selp.b32 	%r765, %r733, %r738, %p158;
	selp.b32 	%r766, %r738, %r733, %p158;
	mul.wide.s32 	%rd322, %r742, 16;
	add.s64 	%rd323, %rd8, %rd322;
	ld.global.u32 	%r767, [%rd323];
	mul.wide.s32 	%rd324, %r737, 16;
	add.s64 	%rd325, %rd8, %rd324;
	ld.global.u32 	%r768, [%rd325];
	setp.lt.s32 	%p159, %r767, %r768;
	selp.b32 	%r769, %r737, %r742, %p159;
	selp.b32 	%r770, %r742, %r737, %p159;
	mul.wide.s32 	%rd326, %r746, 16;
	add.s64 	%rd327, %rd8, %rd326;
	ld.global.u32 	%r771, [%rd327];
	mul.wide.s32 	%rd328, %r741, 16;
	add.s64 	%rd329, %rd8, %rd328;
	ld.global.u32 	%r772, [%rd329];
	setp.lt.s32 	%p160, %r771, %r772;
	selp.b32 	%r773, %r741, %r746, %p160;
	selp.b32 	%r774, %r746, %r741, %p160;
	mul.wide.s32 	%rd330, %r750, 16;
	add.s64 	%rd331, %rd8, %rd330;
	ld.global.u32 	%r775, [%rd331];
	mul.wide.s32 	%rd332, %r745, 16;
	add.s64 	%rd333, %rd8, %rd332;
	ld.global.u32 	%r776, [%rd333];
	setp.lt.s32 	%p161, %r775, %r776;
	selp.b32 	%r777, %r745, %r750, %p161;
	selp.b32 	%r778, %r750, %r745, %p161;
	mul.wide.s32 	%rd334, %r717, 16;
	add.s64 	%rd335, %rd8, %rd334;
	ld.global.u32 	%r779, [%rd335];
	mul.wide.s32 	%rd336, %r749, 16;
	add.s64 	%rd337, %rd8, %rd336;
	ld.global.u32 	%r780, [%rd337];
	setp.lt.s32 	%p162, %r779, %r780;
	selp.b32 	%r781, %r749, %r717, %p162;
	selp.b32 	%r782, %r717, %r749, %p162;
	mul.wide.s32 	%rd338, %r754, 16;
	add.s64 	%rd339, %rd8, %rd338;
	ld.global.u32 	%r783, [%rd339];
	mul.wide.s32 	%rd340, %r722, 16;
	add.s64 	%rd341, %rd8, %rd340;
	ld.global.u32 	%r784, [%rd341];
	setp.lt.s32 	%p163, %r783, %r784;
	selp.b32 	%r785, %r722, %r754, %p163;
	selp.b32 	%r786, %r754, %r722, %p163;
	mul.wide.s32 	%rd342, %r758, 16;
	add.s64 	%rd343, %rd8, %rd342;
	ld.global.u32 	%r787, [%rd343];
	mul.wide.s32 	%rd344, %r753, 16;
	add.s64 	%rd345, %rd8, %rd344;
	ld.global.u32 	%r788, [%rd345];
	setp.lt.s32 	%p164, %r787, %r788;
	selp.b32 	%r789, %r753, %r758, %p164;
	selp.b32 	%r790, %r758, %r753, %p164;
	mul.wide.s32 	%rd346, %r762, 16;
	add.s64 	%rd347, %rd8, %rd346;
	ld.global.u32 	%r791, [%rd347];
	mul.wide.s32 	%rd348, %r757, 16;
	add.s64 	%rd349, %rd8, %rd348;
	ld.global.u32 	%r792, [%rd349];
	setp.lt.s32 	%p165, %r791, %r792;
	selp.b32 	%r793, %r757, %r762, %p165;
	selp.b32 	%r794, %r762, %r757, %p165;
	mul.wide.s32 	%rd350, %r766, 16;
	add.s64 	%rd351, %rd8, %rd350;
	ld.global.u32 	%r795, [%rd351];
	mul.wide.s32 	%rd352, %r761, 16;
	add.s64 	%rd353, %rd8, %rd352;
	ld.global.u32 	%r796, [%rd353];
	setp.lt.s32 	%p166, %r795, %r796;
	selp.b32 	%r797, %r761, %r766, %p166;
	selp.b32 	%r798, %r766, %r761, %p166;
	mul.wide.s32 	%rd354, %r770, 16;
	add.s64 	%rd355, %rd8, %rd354;
	ld.global.u32 	%r799, [%rd355];
	mul.wide.s32 	%rd356, %r765, 16;
	add.s64 	%rd357, %rd8, %rd356;
	ld.global.u32 	%r800, [%rd357];
	setp.lt.s32 	%p167, %r799, %r800;
	selp.b32 	%r801, %r765, %r770, %p167;
	selp.b32 	%r802, %r770, %r765, %p167;
	mul.wide.s32 	%rd358, %r774, 16;
	add.s64 	%rd359, %rd8, %rd358;
	ld.global.u32 	%r803, [%rd359];
	mul.wide.s32 	%rd360, %r769, 16;
	add.s64 	%rd361, %rd8, %rd360;
	ld.global.u32 	%r804, [%rd361];
	setp.lt.s32 	%p168, %r803, %r804;
	selp.b32 	%r805, %r769, %r774, %p168;
	selp.b32 	%r806, %r774, %r769, %p168;
	mul.wide.s32 	%rd362, %r778, 16;
	add.s64 	%rd363, %rd8, %rd362;
	ld.global.u32 	%r807, [%rd363];
	mul.wide.s32 	%rd364, %r773, 16;
	add.s64 	%rd365, %rd8, %rd364;
	ld.global.u32 	%r808, [%rd365];
	setp.lt.s32 	%p169, %r807, %r808;
	selp.b32 	%r809, %r773, %r778, %p169;
	selp.b32 	%r810, %r778, %r773, %p169;
	mul.wide.s32 	%rd366, %r782, 16;
	add.s64 	%rd367, %rd8, %rd366;
	ld.global.u32 	%r811, [%rd367];
	mul.wide.s32 	%rd368, %r777, 16;
	add.s64 	%rd369, %rd8, %rd368;
	ld.global.u32 	%r812, [%rd369];
	setp.lt.s32 	%p170, %r811, %r812;
	selp.b32 	%r813, %r777, %r782, %p170;
	selp.b32 	%r814, %r782, %r777, %p170;
	mul.wide.s32 	%rd370, %r790, 16;
	add.s64 	%rd371, %rd8, %rd370;
	ld.global.u32 	%r815, [%rd371];
	mul.wide.s32 	%rd372, %r785, 16;
	add.s64 	%rd373, %rd8, %rd372;
	ld.global.u32 	%r816, [%rd373];
	setp.lt.s32 	%p171, %r815, %r816;
	selp.b32 	%r817, %r785, %r790, %p171;
	selp.b32 	%r818, %r790, %r785, %p171;
	mul.wide.s32 	%rd374, %r794, 16;
	add.s64 	%rd375, %rd8, %rd374;
	ld.global.u32 	%r819, [%rd375];
	mul.wide.s32 	%rd376, %r789, 16;
	add.s64 	%rd377, %rd8, %rd376;
	ld.global.u32 	%r820, [%rd377];
	setp.lt.s32 	%p172, %r819, %r820;
	selp.b32 	%r821, %r789, %r794, %p172;
	selp.b32 	%r822, %r794, %r789, %p172;
	mul.wide.s32 	%rd378, %r798, 16;
	add.s64 	%rd379, %rd8, %rd378;
	ld.global.u32 	%r823, [%rd379];
	mul.wide.s32 	%rd380, %r793, 16;
	add.s64 	%rd381, %rd8, %rd380;
	ld.global.u32 	%r824, [%rd381];
	setp.lt.s32 	%p173, %r823, %r824;
	selp.b32 	%r825, %r793, %r798, %p173;
	selp.b32 	%r826, %r798, %r793, %p173;
	mul.wide.s32 	%rd382, %r802, 16;
	add.s64 	%rd383, %rd8, %rd382;
	ld.global.u32 	%r827, [%rd383];
	mul.wide.s32 	%rd384, %r797, 16;
	add.s64 	%rd385, %rd8, %rd384;
	ld.global.u32 	%r828, [%rd385];
	setp.lt.s32 	%p174, %r827, %r828;
	selp.b32 	%r829, %r797, %r802, %p174;
	selp.b32 	%r830, %r802, %r797, %p174;
	mul.wide.s32 	%rd386, %r806, 16;
	add.s64 	%rd387, %rd8, %rd386;
	ld.global.u32 	%r831, [%rd387];
	mul.wide.s32 	%rd388, %r801, 16;
	add.s64 	%rd389, %rd8, %rd388;
	ld.global.u32 	%r832, [%rd389];
	setp.lt.s32 	%p175, %r831, %r832;
	selp.b32 	%r833, %r801, %r806, %p175;
	selp.b32 	%r834, %r806, %r801, %p175;
	mul.wide.s32 	%rd390, %r810, 16;
	add.s64 	%rd391, %rd8, %rd390;
	ld.global.u32 	%r835, [%rd391];
	mul.wide.s32 	%rd392, %r805, 16;
	add.s64 	%rd393, %rd8, %rd392;
	ld.global.u32 	%r836, [%rd393];
	setp.lt.s32 	%p176, %r835, %r836;
	selp.b32 	%r837, %r805, %r810, %p176;
	selp.b32 	%r838, %r810, %r805, %p176;
	mul.wide.s32 	%rd394, %r814, 16;
	add.s64 	%rd395, %rd8, %rd394;
	ld.global.u32 	%r839, [%rd395];
	mul.wide.s32 	%rd396, %r809, 16;
	add.s64 	%rd397, %rd8, %rd396;
	ld.global.u32 	%r840, [%rd397];
	setp.lt.s32 	%p177, %r839, %r840;
	selp.b32 	%r841, %r809, %r814, %p177;
	selp.b32 	%r842, %r814, %r809, %p177;
	mul.wide.s32 	%rd398, %r781, 16;
	add.s64 	%rd399, %rd8, %rd398;
	ld.global.u32 	%r843, [%rd399];
	mul.wide.s32 	%rd400, %r813, 16;
	add.s64 	%rd401, %rd8, %rd400;
	ld.global.u32 	%r844, [%rd401];
	setp.lt.s32 	%p178, %r843, %r844;
	selp.b32 	%r845, %r813, %r781, %p178;
	selp.b32 	%r846, %r781, %r813, %p178;
	mul.wide.s32 	%rd402, %r818, 16;
	add.s64 	%rd403, %rd8, %rd402;
	ld.global.u32 	%r847, [%rd403];
	mul.wide.s32 	%rd404, %r786, 16;
	add.s64 	%rd405, %rd8, %rd404;
	ld.global.u32 	%r848, [%rd405];
	setp.lt.s32 	%p179, %r847, %r848;
	selp.b32 	%r849, %r786, %r818, %p179;
	selp.b32 	%r850, %r818, %r786, %p179;
	mul.wide.s32 	%rd406, %r822, 16;
	add.s64 	%rd407, %rd8, %rd406;
	ld.global.u32 	%r851, [%rd407];
	mul.wide.s32 	%rd408, %r817, 16;
	add.s64 	%rd409, %rd8, %rd408;
	ld.global.u32 	%r852, [%rd409];
	setp.lt.s32 	%p180, %r851, %r852;
	selp.b32 	%r853, %r817, %r822, %p180;
	selp.b32 	%r854, %r822, %r817, %p180;
	mul.wide.s32 	%rd410, %r826, 16;
	add.s64 	%rd411, %rd8, %rd410;
	ld.global.u32 	%r855, [%rd411];
	mul.wide.s32 	%rd412, %r821, 16;
	add.s64 	%rd413, %rd8, %rd412;
	ld.global.u32 	%r856, [%rd413];
	setp.lt.s32 	%p181, %r855, %r856;
	selp.b32 	%r857, %r821, %r826, %p181;
	selp.b32 	%r858, %r826, %r821, %p181;
	mul.wide.s32 	%rd414, %r830, 16;
	add.s64 	%rd415, %rd8, %rd414;
	ld.global.u32 	%r859, [%rd415];
	mul.wide.s32 	%rd416, %r825, 16;
	add.s64 	%rd417, %rd8, %rd416;
	ld.global.u32 	%r860, [%rd417];
	setp.lt.s32 	%p182, %r859, %r860;
	selp.b32 	%r861, %r825, %r830, %p182;
	selp.b32 	%r862, %r830, %r825, %p182;
	mul.wide.s32 	%rd418, %r834, 16;
	add.s64 	%rd419, %rd8, %rd418;
	ld.global.u32 	%r863, [%rd419];
	mul.wide.s32 	%rd420, %r829, 16;
	add.s64 	%rd421, %rd8, %rd420;
	ld.global.u32 	%r864, [%rd421];
	setp.lt.s32 	%p183, %r863, %r864;
	selp.b32 	%r865, %r829, %r834, %p183;
	selp.b32 	%r866, %r834, %r829, %p183;
	mul.wide.s32 	%rd422, %r838, 16;
	add.s64 	%rd423, %rd8, %rd422;
	ld.global.u32 	%r867, [%rd423];
	mul.wide.s32 	%rd424, %r833, 16;
	add.s64 	%rd425, %rd8, %rd424;
	ld.global.u32 	%r868, [%rd425];
	setp.lt.s32 	%p184, %r867, %r868;
	selp.b32 	%r869, %r833, %r838, %p184;
	selp.b32 	%r870, %r838, %r833, %p184;
	mul.wide.s32 	%rd426, %r842, 16;
	add.s64 	%rd427, %rd8, %rd426;
	ld.global.u32 	%r871, [%rd427];
	mul.wide.s32 	%rd428, %r837, 16;
	add.s64 	%rd429, %rd8, %rd428;
	ld.global.u32 	%r872, [%rd429];
	setp.lt.s32 	%p185, %r871, %r872;
	selp.b32 	%r873, %r837, %r842, %p185;
	selp.b32 	%r874, %r842, %r837, %p185;
	mul.wide.s32 	%rd430, %r846, 16;
	add.s64 	%rd431, %rd8, %rd430;
	ld.global.u32 	%r875, [%rd431];
	mul.wide.s32 	%rd432, %r841, 16;
	add.s64 	%rd433, %rd8, %rd432;
	ld.global.u32 	%r876, [%rd433];
	setp.lt.s32 	%p186, %r875, %r876;
	selp.b32 	%r877, %r841, %r846, %p186;
	selp.b32 	%r878, %r846, %r841, %p186;
	mul.wide.s32 	%rd434, %r854, 16;
	add.s64 	%rd435, %rd8, %rd434;
	ld.global.u32 	%r879, [%rd435];
	mul.wide.s32 	%rd436, %r849, 16;
	add.s64 	%rd437, %rd8, %rd436;
	ld.global.u32 	%r880, [%rd437];
	setp.lt.s32 	%p187, %r879, %r880;
	selp.b32 	%r881, %r849, %r854, %p187;
	selp.b32 	%r882, %r854, %r849, %p187;
	mul.wide.s32 	%rd438, %r858, 16;
	add.s64 	%rd439, %rd8, %rd438;
	ld.global.u32 	%r883, [%rd439];
	mul.wide.s32 	%rd440, %r853, 16;
	add.s64 	%rd441, %rd8, %rd440;
	ld.global.u32 	%r884, [%rd441];
	setp.lt.s32 	%p188, %r883, %r884;
	selp.b32 	%r885, %r853, %r858, %p188;
	selp.b32 	%r886, %r858, %r853, %p188;
	mul.wide.s32 	%rd442, %r862, 16;
	add.s64 	%rd443, %rd8, %rd442;
	ld.global.u32 	%r887, [%rd443];
	mul.wide.s32 	%rd444, %r857, 16;
	add.s64 	%rd445, %rd8, %rd444;
	ld.global.u32 	%r888, [%rd445];
	setp.lt.s32 	%p189, %r887, %r888;
	selp.b32 	%r889, %r857, %r862, %p189;
	selp.b32 	%r890, %r862, %r857, %p189;
	mul.wide.s32 	%rd446, %r866, 16;
	add.s64 	%rd447, %rd8, %rd446;
	ld.global.u32 	%r891, [%rd447];
	mul.wide.s32 	%rd448, %r861, 16;
	add.s64 	%rd449, %rd8, %rd448;
	ld.global.u32 	%r892, [%rd449];
	setp.lt.s32 	%p190, %r891, %r892;
	selp.b32 	%r893, %r861, %r866, %p190;
	selp.b32 	%r894, %r866, %r861, %p190;
	mul.wide.s32 	%rd450, %r870, 16;
	add.s64 	%rd451, %rd8, %rd450;
	ld.global.u32 	%r895, [%rd451];
	mul.wide.s32 	%rd452, %r865, 16;
	add.s64 	%rd453, %rd8, %rd452;
	ld.global.u32 	%r896, [%rd453];
	setp.lt.s32 	%p191, %r895, %r896;
	selp.b32 	%r897, %r865, %r870, %p191;
	selp.b32 	%r898, %r870, %r865, %p191;
	mul.wide.s32 	%rd454, %r874, 16;
	add.s64 	%rd455, %rd8, %rd454;
	ld.global.u32 	%r899, [%rd455];
	mul.wide.s32 	%rd456, %r869, 16;
	add.s64 	%rd457, %rd8, %rd456;
	ld.global.u32 	%r900, [%rd457];
	setp.lt.s32 	%p192, %r899, %r900;
	selp.b32 	%r901, %r869, %r874, %p192;
	selp.b32 	%r902, %r874, %r869, %p192;
	mul.wide.s32 	%rd458, %r878, 16;
	add.s64 	%rd459, %rd8, %rd458;
	ld.global.u32 	%r903, [%rd459];
	mul.wide.s32 	%rd460, %r873, 16;
	add.s64 	%rd461, %rd8, %rd460;
	ld.global.u32 	%r904, [%rd461];
	setp.lt.s32 	%p193, %r903, %r904;
	selp.b32 	%r905, %r873, %r878, %p193;
	selp.b32 	%r906, %r878, %r873, %p193;
	mul.wide.s32 	%rd462, %r845, 16;
	add.s64 	%rd463, %rd8, %rd462;
	ld.global.u32 	%r907, [%rd463];
	mul.wide.s32 	%rd464, %r877, 16;
	add.s64 	%rd465, %rd8, %rd464;
	ld.global.u32 	%r908, [%rd465];
	setp.lt.s32 	%p194, %r907, %r908;
	selp.b32 	%r909, %r877, %r845, %p194;
	selp.b32 	%r910, %r845, %r877, %p194;
	mul.wide.s32 	%rd466, %r882, 16;
	add.s64 	%rd467, %rd8, %rd466;
	ld.global.u32 	%r911, [%rd467];
	mul.wide.s32 	%rd468, %r850, 16;
	add.s64 	%rd469, %rd8, %rd468;
	ld.global.u32 	%r912, [%rd469];
	setp.lt.s32 	%p195, %r911, %r912;
	selp.b32 	%r913, %r850, %r882, %p195;
	selp.b32 	%r914, %r882, %r850, %p195;
	mul.wide.s32 	%rd470, %r886, 16;
	add.s64 	%rd471, %rd8, %rd470;
	ld.global.u32 	%r915, [%rd471];
	mul.wide.s32 	%rd472, %r881, 16;
	add.s64 	%rd473, %rd8, %rd472;
	ld.global.u32 	%r916, [%rd473];
	setp.lt.s32 	%p196, %r915, %r916;
	selp.b32 	%r917, %r881, %r886, %p196;
	selp.b32 	%r918, %r886, %r881, %p196;
	mul.wide.s32 	%rd474, %r890, 16;
	add.s64 	%rd475, %rd8, %rd474;
	ld.global.u32 	%r919, [%rd475];
	mul.wide.s32 	%rd476, %r885, 16;
	add.s64 	%rd477, %rd8, %rd476;
	ld.global.u32 	%r920, [%rd477];
	setp.lt.s32 	%p197, %r919, %r920;
	selp.b32 	%r921, %r885, %r890, %p197;
	selp.b32 	%r922, %r890, %r885, %p197;
	mul.wide.s32 	%rd478, %r894, 16;
	add.s64 	%rd479, %rd8, %rd478;
	ld.global.u32 	%r923, [%rd479];
	mul.wide.s32 	%rd480, %r889, 16;
	add.s64 	%rd481, %rd8, %rd480;
	ld.global.u32 	%r924, [%rd481];
	setp.lt.s32 	%p198, %r923, %r924;
	selp.b32 	%r925, %r889, %r894, %p198;
	selp.b32 	%r926, %r894, %r889, %p198;
	mul.wide.s32 	%rd482, %r898, 16;
	add.s64 	%rd483, %rd8, %rd482;
	ld.global.u32 	%r927, [%rd483];
	mul.wide.s32 	%rd484, %r893, 16;
	add.s64 	%rd485, %rd8, %rd484;
	ld.global.u32 	%r928, [%rd485];
	setp.lt.s32 	%p199, %r927, %r928;
	selp.b32 	%r929, %r893, %r898, %p199;
	selp.b32 	%r930, %r898, %r893, %p199;
	mul.wide.s32 	%rd486, %r902, 16;
	add.s64 	%rd487, %rd8, %rd486;
	ld.global.u32 	%r931, [%rd487];
	mul.wide.s32 	%rd488, %r897, 16;
	add.s64 	%rd489, %rd8, %rd488;
	ld.global.u32 	%r932, [%rd489];
	setp.lt.s32 	%p200, %r931, %r932;
	selp.b32 	%r933, %r897, %r902, %p200;
	selp.b32 	%r934, %r902, %r897, %p200;
	mul.wide.s32 	%rd490, %r906, 16;
	add.s64 	%rd491, %rd8, %rd490;
	ld.global.u32 	%r935, [%rd491];
	mul.wide.s32 	%rd492, %r901, 16;
	add.s64 	%rd493, %rd8, %rd492;
	ld.global.u32 	%r936, [%rd493];
	setp.lt.s32 	%p201, %r935, %r936;
	selp.b32 	%r937, %r901, %r906, %p201;
	selp.b32 	%r938, %r906, %r901, %p201;
	mul.wide.s32 	%rd494, %r910, 16;
	add.s64 	%rd495, %rd8, %rd494;
	ld.global.u32 	%r939, [%rd495];
	mul.wide.s32 	%rd496, %r905, 16;
	add.s64 	%rd497, %rd8, %rd496;
	ld.global.u32 	%r940, [%rd497];
	setp.lt.s32 	%p202, %r939, %r940;
	selp.b32 	%r941, %r905, %r910, %p202;
	selp.b32 	%r942, %r910, %r905, %p202;
	mul.wide.s32 	%rd498, %r918, 16;
	add.s64 	%rd499, %rd8, %rd498;
	ld.global.u32 	%r943, [%rd499];
	mul.wide.s32 	%rd500, %r913, 16;
	add.s64 	%rd501, %rd8, %rd500;
	ld.global.u32 	%r944, [%rd501];
	setp.lt.s32 	%p203, %r943, %r944;
	selp.b32 	%r945, %r913, %r918, %p203;
	selp.b32 	%r946, %r918, %r913, %p203;
	mul.wide.s32 	%rd502, %r922, 16;
	add.s64 	%rd503, %rd8, %rd502;
	ld.global.u32 	%r947, [%rd503];
	mul.wide.s32 	%rd504, %r917, 16;
	add.s64 	%rd505, %rd8, %rd504;
	ld.global.u32 	%r948, [%rd505];
	setp.lt.s32 	%p204, %r947, %r948;
	selp.b32 	%r949, %r917, %r922, %p204;
	selp.b32 	%r950, %r922, %r917, %p204;
	mul.wide.s32 	%rd506, %r926, 16;
	add.s64 	%rd507, %rd8, %rd506;
	ld.global.u32 	%r951, [%rd507];
	mul.wide.s32 	%rd508, %r921, 16;
	add.s64 	%rd509, %rd8, %rd508;
	ld.global.u32 	%r952, [%rd509];
	setp.lt.s32 	%p205, %r951, %r952;
	selp.b32 	%r953, %r921, %r926, %p205;
	selp.b32 	%r954, %r926, %r921, %p205;
	mul.wide.s32 	%rd510, %r930, 16;
	add.s64 	%rd511, %rd8, %rd510;
	ld.global.u32 	%r955, [%rd511];
	mul.wide.s32 	%rd512, %r925, 16;
	add.s64 	%rd513, %rd8, %rd512;
	ld.global.u32 	%r956, [%rd513];
	setp.lt.s32 	%p206, %r955, %r956;
	selp.b32 	%r957, %r925, %r930, %p206;
	selp.b32 	%r958, %r930, %r925, %p206;
	mul.wide.s32 	%rd514, %r934, 16;
	add.s64 	%rd515, %rd8, %rd514;
	ld.global.u32 	%r959, [%rd515];
	mul.wide.s32 	%rd516, %r929, 16;
	add.s64 	%rd517, %rd8, %rd516;
	ld.global.u32 	%r960, [%rd517];
	setp.lt.s32 	%p207, %r959, %r960;
	selp.b32 	%r961, %r929, %r934, %p207;
	selp.b32 	%r962, %r934, %r929, %p207;
	mul.wide.s32 	%rd518, %r938, 16;
	add.s64 	%rd519, %rd8, %rd518;
	ld.global.u32 	%r963, [%rd519];
	mul.wide.s32 	%rd520, %r933, 16;
	add.s64 	%rd521, %rd8, %rd520;
	ld.global.u32 	%r964, [%rd521];
	setp.lt.s32 	%p208, %r963, %r964;
	selp.b32 	%r965, %r933, %r938, %p208;
	selp.b32 	%r966, %r938, %r933, %p208;
	mul.wide.s32 	%rd522, %r942, 16;
	add.s64 	%rd523, %rd8, %rd522;
	ld.global.u32 	%r967, [%rd523];
	mul.wide.s32 	%rd524, %r937, 16;
	add.s64 	%rd525, %rd8, %rd524;
	ld.global.u32 	%r968, [%rd525];
	setp.lt.s32 	%p209, %r967, %r968;
	selp.b32 	%r969, %r937, %r942, %p209;
	selp.b32 	%r970, %r942, %r937, %p209;
	mul.wide.s32 	%rd526, %r909, 16;
	add.s64 	%rd527, %rd8, %rd526;
	ld.global.u32 	%r971, [%rd527];
	mul.wide.s32 	%rd528, %r941, 16;
	add.s64 	%rd529, %rd8, %rd528;
	ld.global.u32 	%r972, [%rd529];
	setp.lt.s32 	%p210, %r971, %r972;
	selp.b32 	%r973, %r941, %r909, %p210;
	selp.b32 	%r974, %r909, %r941, %p210;
	mul.wide.s32 	%rd530, %r946, 16;
	add.s64 	%rd531, %rd8, %rd530;
	ld.global.u32 	%r975, [%rd531];
	mul.wide.s32 	%rd532, %r914, 16;
	add.s64 	%rd533, %rd8, %rd532;
	ld.global.u32 	%r976, [%rd533];
	setp.lt.s32 	%p211, %r975, %r976;
	selp.b32 	%r977, %r914, %r946, %p211;
	selp.b32 	%r978, %r946, %r914, %p211;
	mul.wide.s32 	%rd534, %r950, 16;
	add.s64 	%rd535, %rd8, %rd534;
	ld.global.u32 	%r979, [%rd535];
	mul.wide.s32 	%rd536, %r945, 16;
	add.s64 	%rd537, %rd8, %rd536;
	ld.global.u32 	%r980, [%rd537];
	setp.lt.s32 	%p212, %r979, %r980;
	selp.b32 	%r981, %r945, %r950, %p212;
	selp.b32 	%r982, %r950, %r945, %p212;
	mul.wide.s32 	%rd538, %r954, 16;
	add.s64 	%rd539, %rd8, %rd538;
	ld.global.u32 	%r983, [%rd539];
	mul.wide.s32 	%rd540, %r949, 16;
	add.s64 	%rd541, %rd8, %rd540;
	ld.global.u32 	%r984, [%rd541];
	setp.lt.s32 	%p213, %r983, %r984;
	selp.b32 	%r985, %r949, %r954, %p213;
	selp.b32 	%r986, %r954, %r949, %p213;
	mul.wide.s32 	%rd542, %r958, 16;
	add.s64 	%rd543, %rd8, %rd542;
	ld.global.u32 	%r987, [%rd543];
	mul.wide.s32 	%rd544, %r953, 16;
	add.s64 	%rd545, %rd8, %rd544;
	ld.global.u32 	%r988, [%rd545];
	setp.lt.s32 	%p214, %r987, %r988;
	selp.b32 	%r989, %r953, %r958, %p214;
	selp.b32 	%r990, %r958, %r953, %p214;
	mul.wide.s32 	%rd546, %r962, 16;
	add.s64 	%rd547, %rd8, %rd546;
	ld.global.u32 	%r991, [%rd547];
	mul.wide.s32 	%rd548, %r957, 16;
	add.s64 	%rd549, %rd8, %rd548;
	ld.global.u32 	%r992, [%rd549];
	setp.lt.s32 	%p215, %r991, %r992;
	selp.b32 	%r993, %r957, %r962, %p215;
	selp.b32 	%r994, %r962, %r957, %p215;
	mul.wide.s32 	%rd550, %r966, 16;
	add.s64 	%rd551, %rd8, %rd550;
	ld.global.u32 	%r995, [%rd551];
	mul.wide.s32 	%rd552, %r961, 16;
	add.s64 	%rd553, %rd8, %rd552;
	ld.global.u32 	%r996, [%rd553];
	setp.lt.s32 	%p216, %r995, %r996;
	selp.b32 	%r997, %r961, %r966, %p216;
	selp.b32 	%r998, %r966, %r961, %p216;
	mul.wide.s32 	%rd554, %r970, 16;
	add.s64 	%rd555, %rd8, %rd554;
	ld.global.u32 	%r999, [%rd555];
	mul.wide.s32 	%rd556, %r965, 16;
	add.s64 	%rd557, %rd8, %rd556;
	ld.global.u32 	%r1000, [%rd557];
	setp.lt.s32 	%p217, %r999, %r1000;
	selp.b32 	%r1001, %r965, %r970, %p217;
	selp.b32 	%r1002, %r970, %r965, %p217;
	mul.wide.s32 	%rd558, %r974, 16;
	add.s64 	%rd559, %rd8, %rd558;
	ld.global.u32 	%r1003, [%rd559];
	mul.wide.s32 	%rd560, %r969, 16;
	add.s64 	%rd561, %rd8, %rd560;
	ld.global.u32 	%r1004, [%rd561];
	setp.lt.s32 	%p218, %r1003, %r1004;
	selp.b32 	%r1005, %r969, %r974, %p218;
	selp.b32 	%r1006, %r974, %r969, %p218;
	mul.wide.s32 	%rd562, %r982, 16;
	add.s64 	%rd563, %rd8, %rd562;
	ld.global.u32 	%r1007, [%rd563];
	mul.wide.s32 	%rd564, %r977, 16;
	add.s64 	%rd565, %rd8, %rd564;
	ld.global.u32 	%r1008, [%rd565];
	setp.lt.s32 	%p219, %r1007, %r1008;
	selp.b32 	%r1009, %r977, %r982, %p219;
	selp.b32 	%r1010, %r982, %r977, %p219;
	mul.wide.s32 	%rd566, %r986, 16;
	add.s64 	%rd567, %rd8, %rd566;
	ld.global.u32 	%r1011, [%rd567];
	mul.wide.s32 	%rd568, %r981, 16;
	add.s64 	%rd569, %rd8, %rd568;
	ld.global.u32 	%r1012, [%rd569];
	setp.lt.s32 	%p220, %r1011, %r1012;
	selp.b32 	%r1013, %r981, %r986, %p220;
	selp.b32 	%r1014, %r986, %r981, %p220;
	mul.wide.s32 	%rd570, %r990, 16;
	add.s64 	%rd571, %rd8, %rd570;
	ld.global.u32 	%r1015, [%rd571];
	mul.wide.s32 	%rd572, %r985, 16;
	add.s64 	%rd573, %rd8, %rd572;
	ld.global.u32 	%r1016, [%rd573];
	setp.lt.s32 	%p221, %r1015, %r1016;
	selp.b32 	%r1017, %r985, %r990, %p221;
	selp.b32 	%r1018, %r990, %r985, %p221;
	mul.wide.s32 	%rd574, %r994, 16;
	add.s64 	%rd575, %rd8, %rd574;
	ld.global.u32 	%r1019, [%rd575];
	mul.wide.s32 	%rd576, %r989, 16;
	add.s64 	%rd577, %rd8, %rd576;
	ld.global.u32 	%r1020, [%rd577];
	setp.lt.s32 	%p222, %r1019, %r1020;
	selp.b32 	%r1021, %r989, %r994, %p222;
	selp.b32 	%r1022, %r994, %r989, %p222;
	mul.wide.s32 	%rd578, %r998, 16;
	add.s64 	%rd579, %rd8, %rd578;
	ld.global.u32 	%r1023, [%rd579];
	mul.wide.s32 	%rd580, %r993, 16;
	add.s64 	%rd581, %rd8, %rd580;
	ld.global.u32 	%r1024, [%rd581];
	setp.lt.s32 	%p223, %r1023, %r1024;
	selp.b32 	%r1025, %r993, %r998, %p223;
	selp.b32 	%r1026, %r998, %r993, %p223;
	mul.wide.s32 	%rd582, %r1002, 16;
	add.s64 	%rd583, %rd8, %rd582;
	ld.global.u32 	%r1027, [%rd583];
	mul.wide.s32 	%rd584, %r997, 16;
	add.s64 	%rd585, %rd8, %rd584;
	ld.global.u32 	%r1028, [%rd585];
	setp.lt.s32 	%p224, %r1027, %r1028;
	selp.b32 	%r1029, %r997, %r1002, %p224;
	selp.b32 	%r1030, %r1002, %r997, %p224;
	mul.wide.s32 	%rd586, %r1006, 16;
	add.s64 	%rd587, %rd8, %rd586;
	ld.global.u32 	%r1031, [%rd587];
	mul.wide.s32 	%rd588, %r1001, 16;
	add.s64 	%rd589, %rd8, %rd588;
	ld.global.u32 	%r1032, [%rd589];
	setp.lt.s32 	%p225, %r1031, %r1032;
	selp.b32 	%r1033, %r1001, %r1006, %p225;
	selp.b32 	%r1034, %r1006, %r1001, %p225;
	mul.wide.s32 	%rd590, %r973, 16;
	add.s64 	%rd591, %rd8, %rd590;
	ld.global.u32 	%r1035, [%rd591];
	mul.wide.s32 	%rd592, %r1005, 16;
	add.s64 	%rd593, %rd8, %rd592;
	ld.global.u32 	%r1036, [%rd593];
	setp.lt.s32 	%p226, %r1035, %r1036;
	selp.b32 	%r1037, %r1005, %r973, %p226;
	selp.b32 	%r1038, %r973, %r1005, %p226;
	mul.wide.s32 	%rd594, %r1010, 16;
	add.s64 	%rd595, %rd8, %rd594;
	ld.global.u32 	%r1039, [%rd595];
	mul.wide.s32 	%rd596, %r978, 16;
	add.s64 	%rd597, %rd8, %rd596;
	ld.global.u32 	%r1040, [%rd597];
	setp.lt.s32 	%p227, %r1039, %r1040;
	selp.b32 	%r1041, %r978, %r1010, %p227;
	selp.b32 	%r1042, %r1010, %r978, %p227;
	mul.wide.s32 	%rd598, %r1014, 16;
	add.s64 	%rd599, %rd8, %rd598;
	ld.global.u32 	%r1043, [%rd599];
	mul.wide.s32 	%rd600, %r1009, 16;
	add.s64 	%rd601, %rd8, %rd600;
	ld.global.u32 	%r1044, [%rd601];
	setp.lt.s32 	%p228, %r1043, %r1044;
	selp.b32 	%r1045, %r1009, %r1014, %p228;
	selp.b32 	%r1046, %r1014, %r1009, %p228;
	mul.wide.s32 	%rd602, %r1018, 16;
	add.s64 	%rd603, %rd8, %rd602;
	ld.global.u32 	%r1047, [%rd603];
	mul.wide.s32 	%rd604, %r1013, 16;
	add.s64 	%rd605, %rd8, %rd604;
	ld.global.u32 	%r1048, [%rd605];
	setp.lt.s32 	%p229, %r1047, %r1048;
	selp.b32 	%r1049, %r1013, %r1018, %p229;
	selp.b32 	%r1050, %r1018, %r1013, %p229;
	mul.wide.s32 	%rd606, %r1022, 16;
	add.s64 	%rd607, %rd8, %rd606;
	ld.global.u32 	%r1051, [%rd607];
	mul.wide.s32 	%rd608, %r1017, 16;
	add.s64 	%rd609, %rd8, %rd608;
	ld.global.u32 	%r1052, [%rd609];
	setp.lt.s32 	%p230, %r1051, %r1052;
	selp.b32 	%r1053, %r1017, %r1022, %p230;
	selp.b32 	%r1054, %r1022, %r1017, %p230;
	mul.wide.s32 	%rd610, %r1026, 16;
	add.s64 	%rd611, %rd8, %rd610;
	ld.global.u32 	%r1055, [%rd611];
	mul.wide.s32 	%rd612, %r1021, 16;
	add.s64 	%rd613, %rd8, %rd612;
	ld.global.u32 	%r1056, [%rd613];
	setp.lt.s32 	%p231, %r1055, %r1056;
	selp.b32 	%r1057, %r1021, %r1026, %p231;
	selp.b32 	%r1058, %r1026, %r1021, %p231;
	mul.wide.s32 	%rd614, %r1030, 16;
	add.s64 	%rd615, %rd8, %rd614;
	ld.global.u32 	%r1059, [%rd615];
	mul.wide.s32 	%rd616, %r1025, 16;
	add.s64 	%rd617, %rd8, %rd616;
	ld.global.u32 	%r1060, [%rd617];
	setp.lt.s32 	%p232, %r1059, %r1060;
	selp.b32 	%r1061, %r1025, %r1030, %p232;
	selp.b32 	%r1062, %r1030, %r1025, %p232;
	mul.wide.s32 	%rd618, %r1034, 16;
	add.s64 	%rd619, %rd8, %rd618;
	ld.global.u32 	%r1063, [%rd619];
	mul.wide.s32 	%rd620, %r1029, 16;
	add.s64 	%rd621, %rd8, %rd620;
	ld.global.u32 	%r1064, [%rd621];
	setp.lt.s32 	%p233, %r1063, %r1064;
	selp.b32 	%r1065, %r1029, %r1034, %p233;
	selp.b32 	%r1066, %r1034, %r1029, %p233;
	mul.wide.s32 	%rd622, %r1038, 16;
	add.s64 	%rd623, %rd8, %rd622;
	ld.global.u32 	%r1067, [%rd623];
	mul.wide.s32 	%rd624, %r1033, 16;
	add.s64 	%rd625, %rd8, %rd624;
	ld.global.u32 	%r1068, [%rd625];
	setp.lt.s32 	%p234, %r1067, %r1068;
	selp.b32 	%r1069, %r1033, %r1038, %p234;
	selp.b32 	%r1070, %r1038, %r1033, %p234;
	mul.wide.s32 	%rd626, %r1046, 16;
	add.s64 	%rd627, %rd8, %rd626;
	ld.global.u32 	%r1071, [%rd627];
	mul.wide.s32 	%rd628, %r1041, 16;
	add.s64 	%rd629, %rd8, %rd628;
	ld.global.u32 	%r1072, [%rd629];
	setp.lt.s32 	%p235, %r1071, %r1072;
	selp.b32 	%r1073, %r1041, %r1046, %p235;
	selp.b32 	%r1074, %r1046, %r1041, %p235;
	mul.wide.s32 	%rd630, %r1050, 16;
	add.s64 	%rd631, %rd8, %rd630;
	ld.global.u32 	%r1075, [%rd631];
	mul.wide.s32 	%rd632, %r1045, 16;
	add.s64 	%rd633, %rd8, %rd632;
	ld.global.u32 	%r1076, [%rd633];
	setp.lt.s32 	%p236, %r1075, %r1076;
	selp.b32 	%r1077, %r1045, %r1050, %p236;
	selp.b32 	%r1078, %r1050, %r1045, %p236;
	mul.wide.s32 	%rd634, %r1054, 16;
	add.s64 	%rd635, %rd8, %rd634;
	ld.global.u32 	%r1079, [%rd635];
	mul.wide.s32 	%rd636, %r1049, 16;
	add.s64 	%rd637, %rd8, %rd636;
	ld.global.u32 	%r1080, [%rd637];
	setp.lt.s32 	%p237, %r1079, %r1080;
	selp.b32 	%r1081, %r1049, %r1054, %p237;
	selp.b32 	%r1082, %r1054, %r1049, %p237;
	mul.wide.s32 	%rd638, %r1058, 16;
	add.s64 	%rd639, %rd8, %rd638;
	ld.global.u32 	%r1083, [%rd639];
	mul.wide.s32 	%rd640, %r1053, 16;
	add.s64 	%rd641, %rd8, %rd640;
	ld.global.u32 	%r1084, [%rd641];
	setp.lt.s32 	%p238, %r1083, %r1084;
	selp.b32 	%r1085, %r1053, %r1058, %p238;
	selp.b32 	%r1086, %r1058, %r1053, %p238;
	mul.wide.s32 	%rd642, %r1062, 16;
	add.s64 	%rd643, %rd8, %rd642;
	ld.global.u32 	%r1087, [%rd643];
	mul.wide.s32 	%rd644, %r1057, 16;
	add.s64 	%rd645, %rd8, %rd644;
	ld.global.u32 	%r1088, [%rd645];
	setp.lt.s32 	%p239, %r1087, %r1088;
	selp.b32 	%r1089, %r1057, %r1062, %p239;
	selp.b32 	%r1090, %r1062, %r1057, %p239;
	mul.wide.s32 	%rd646, %r1066, 16;
	add.s64 	%rd647, %rd8, %rd646;
	ld.global.u32 	%r1091, [%rd647];
	mul.wide.s32 	%rd648, %r1061, 16;
	add.s64 	%rd649, %rd8, %rd648;
	ld.global.u32 	%r1092, [%rd649];
	setp.lt.s32 	%p240, %r1091, %r1092;
	selp.b32 	%r1093, %r1061, %r1066, %p240;
	selp.b32 	%r1094, %r1066, %r1061, %p240;
	mul.wide.s32 	%rd650, %r1070, 16;
	add.s64 	%rd651, %rd8, %rd650;
	ld.global.u32 	%r1095, [%rd651];
	mul.wide.s32 	%rd652, %r1065, 16;
	add.s64 	%rd653, %rd8, %rd652;
	ld.global.u32 	%r1096, [%rd653];
	setp.lt.s32 	%p241, %r1095, %r1096;
	selp.b32 	%r1097, %r1065, %r1070, %p241;
	selp.b32 	%r1098, %r1070, %r1065, %p241;
	mul.wide.s32 	%rd654, %r1037, 16;
	add.s64 	%rd655, %rd8, %rd654;
	ld.global.u32 	%r1099, [%rd655];
	mul.wide.s32 	%rd656, %r1069, 16;
	add.s64 	%rd657, %rd8, %rd656;
	ld.global.u32 	%r1100, [%rd657];
	setp.lt.s32 	%p242, %r1099, %r1100;
	selp.b32 	%r2301, %r1069, %r1037, %p242;
	selp.b32 	%r1101, %r1037, %r1069, %p242;
	mul.wide.s32 	%rd658, %r1074, 16;
	add.s64 	%rd659, %rd8, %rd658;
	ld.global.u32 	%r1102, [%rd659];
	mul.wide.s32 	%rd660, %r1042, 16;
	add.s64 	%rd661, %rd8, %rd660;
	ld.global.u32 	%r1103, [%rd661];
	setp.lt.s32 	%p243, %r1102, %r1103;
	selp.b32 	%r2246, %r1042, %r1074, %p243;
	selp.b32 	%r2264, %r1074, %r1042, %p243;
	mul.wide.s32 	%rd662, %r1078, 16;
	add.s64 	%rd663, %rd8, %rd662;
	ld.global.u32 	%r1104, [%rd663];
	mul.wide.s32 	%rd664, %r1073, 16;
	add.s64 	%rd665, %rd8, %rd664;
	ld.global.u32 	%r1105, [%rd665];
	setp.lt.s32 	%p244, %r1104, %r1105;
	selp.b32 	%r2205, %r1073, %r1078, %p244;
	selp.b32 	%r2203, %r1078, %r1073, %p244;
	mul.wide.s32 	%rd666, %r1082, 16;
	add.s64 	%rd667, %rd8, %rd666;
	ld.global.u32 	%r1106, [%rd667];
	mul.wide.s32 	%rd668, %r1077, 16;
	add.s64 	%rd669, %rd8, %rd668;
	ld.global.u32 	%r1107, [%rd669];
	setp.lt.s32 	%p245, %r1106, %r1107;
	selp.b32 	%r2209, %r1077, %r1082, %p245;
	selp.b32 	%r2207, %r1082, %r1077, %p245;
	mul.wide.s32 	%rd670, %r1086, 16;
	add.s64 	%rd671, %rd8, %rd670;
	ld.global.u32 	%r1108, [%rd671];
	mul.wide.s32 	%rd672, %r1081, 16;
	add.s64 	%rd673, %rd8, %rd672;
	ld.global.u32 	%r1109, [%rd673];
	setp.lt.s32 	%p246, %r1108, %r1109;
	selp.b32 	%r2213, %r1081, %r1086, %p246;
	selp.b32 	%r2211, %r1086, %r1081, %p246;
	mul.wide.s32 	%rd674, %r1090, 16;
	add.s64 	%rd675, %rd8, %rd674;
	ld.global.u32 	%r1110, [%rd675];
	mul.wide.s32 	%rd676, %r1085, 16;
	add.s64 	%rd677, %rd8, %rd676;
	ld.global.u32 	%r1111, [%rd677];
	setp.lt.s32 	%p247, %r1110, %r1111;
	selp.b32 	%r2217, %r1085, %r1090, %p247;
	selp.b32 	%r2215, %r1090, %r1085, %p247;
	mul.wide.s32 	%rd678, %r1094, 16;
	add.s64 	%rd679, %rd8, %rd678;
	ld.global.u32 	%r1112, [%rd679];
	mul.wide.s32 	%rd680, %r1089, 16;
	add.s64 	%rd681, %rd8, %rd680;
	ld.global.u32 	%r1113, [%rd681];
	setp.lt.s32 	%p248, %r1112, %r1113;
	selp.b32 	%r2221, %r1089, %r1094, %p248;
	selp.b32 	%r2219, %r1094, %r1089, %p248;
	mul.wide.s32 	%rd682, %r1098, 16;
	add.s64 	%rd683, %rd8, %rd682;
	ld.global.u32 	%r1114, [%rd683];
	mul.wide.s32 	%rd684, %r1093, 16;
	add.s64 	%rd685, %rd8, %rd684;
	ld.global.u32 	%r1115, [%rd685];
	setp.lt.s32 	%p249, %r1114, %r1115;
	selp.b32 	%r2225, %r1093, %r1098, %p249;
	selp.b32 	%r2223, %r1098, %r1093, %p249;
	mul.wide.s32 	%rd686, %r1101, 16;
	add.s64 	%rd687, %rd8, %rd686;
	ld.global.u32 	%r1116, [%rd687];
	mul.wide.s32 	%rd688, %r1097, 16;
	add.s64 	%rd689, %rd8, %rd688;
	ld.global.u32 	%r1117, [%rd689];
	setp.lt.s32 	%p250, %r1116, %r1117;
	selp.b32 	%r2229, %r1097, %r1101, %p250;
	selp.b32 	%r2227, %r1101, %r1097, %p250;
$L__BB1_174:
	mov.b32 	%r2265, 2;
$L__BB1_175:
	mov.u32 	%r336, %r2265;
	bar.sync 	0;
	add.s32 	%r1119, %r336, -1;
	shr.u32 	%r1120, %r336, 1;
	mov.u32 	%r1121, _ZZN3cub18CUB_300001_SM_10006detail10merge_sort30DeviceMergeSortBlockSortKernelINS2_10policy_hubIN6thrust24THRUST_300001_SM_1000_NS6detail15normal_iteratorINS6_10device_ptrIiEEEEE9Policy600ESB_PNS0_8NullTypeESB_SF_j17CompareCandMemberiSE_EEvbT0_T1_T2_T3_T4_PT6_PT7_T5_NS1_7vsmem_tEE19static_temp_storage;
	mad.lo.s32 	%r1122, %r176, 68, %r1121;
	st.shared.u32 	[%r1122], %r2264;
	st.shared.u32 	[%r1122+4], %r2246;
	st.shared.u32 	[%r1122+8], %r2203;
	st.shared.u32 	[%r1122+12], %r2205;
	st.shared.u32 	[%r1122+16], %r2207;
	st.shared.u32 	[%r1122+20], %r2209;
	st.shared.u32 	[%r1122+24], %r2211;
	st.shared.u32 	[%r1122+28], %r2213;
	st.shared.u32 	[%r1122+32], %r2215;
	st.shared.u32 	[%r1122+36], %r2217;
	st.shared.u32 	[%r1122+40], %r2219;
	st.shared.u32 	[%r1122+44], %r2221;
	st.shared.u32 	[%r1122+48], %r2223;
	st.shared.u32 	[%r1122+52], %r2225;
	st.shared.u32 	[%r1122+56], %r2227;
	st.shared.u32 	[%r1122+60], %r2229;
	st.shared.u32 	[%r1122+64], %r2301;
	bar.sync 	0;
	neg.s32 	%r1123, %r336;
	and.b32  	%r1124, %r176, %r1123;
	mul.lo.s32 	%r1125, %r1124, 17;
	mul.lo.s32 	%r1126, %r1120, 17;
	and.b32  	%r1127, %r1119, %r176;
	mul.lo.s32 	%r1128, %r1127, 17;
	min.s32 	%r337, %r1128, %r175;
	min.s32 	%r338, %r1125, %r175;
	add.s32 	%r1129, %r338, %r1126;
	min.s32 	%r339, %r1129, %r175;
	add.s32 	%r1130, %r339, %r1126;
	min.s32 	%r340, %r1130, %r175;
	sub.s32 	%r1131, %r339, %r338;
	sub.s32 	%r1132, %r340, %r339;
	setp.lt.s32 	%p251, %r337, %r1132;
	sub.s32 	%r1133, %r337, %r1132;
	selp.b32 	%r2268, 0, %r1133, %p251;
	min.s32 	%r2266, %r1131, %r337;
	setp.ge.s32 	%p252, %r2268, %r2266;
	@%p252 bra 	$L__BB1_177;
$L__BB1_176:
	sub.s32 	%r1134, %r2266, %r2268;
	shr.u32 	%r1135, %r1134, 31;
	add.s32 	%r1136, %r1134, %r1135;
	shr.s32 	%r1137, %r1136, 1;
	add.s32 	%r1138, %r1137, %r2268;
	add.s32 	%r1139, %r1138, %r338;
	shl.b32 	%r1140, %r1139, 2;
	add.s32 	%r1142, %r1121, %r1140;
	ld.shared.u32 	%r1143, [%r1142];
	not.b32 	%r1144, %r1138;
	add.s32 	%r1145, %r339, %r337;
	add.s32 	%r1146, %r1145, %r1144;
	shl.b32 	%r1147, %r1146, 2;
	add.s32 	%r1148, %r1121, %r1147;
	ld.shared.u32 	%r1149, [%r1148];
	mul.wide.s32 	%rd690, %r1149, 16;
	add.s64 	%rd691, %rd8, %rd690;
	ld.global.u32 	%r1150, [%rd691];
	mul.wide.s32 	%rd692, %r1143, 16;
	add.s64 	%rd693, %rd8, %rd692;
	ld.global.u32 	%r1151, [%rd693];
	setp.lt.s32 	%p253, %r1150, %r1151;
	add.s32 	%r1152, %r1138, 1;
	selp.b32 	%r2268, %r2268, %r1152, %p253;
	selp.b32 	%r2266, %r1138, %r2266, %p253;
	setp.lt.s32 	%p254, %r2268, %r2266;
	@%p254 bra 	$L__BB1_176;
$L__BB1_177:
	add.s32 	%r348, %r2268, %r338;
	add.s32 	%r1153, %r339, %r337;
	sub.s32 	%r349, %r1153, %r2268;
	shl.b32 	%r1154, %r348, 2;
	add.s32 	%r1156, %r1121, %r1154;
	ld.shared.u32 	%r2272, [%r1156];
	shl.b32 	%r1157, %r349, 2;
	add.s32 	%r1158, %r1121, %r1157;
	ld.shared.u32 	%r2269, [%r1158];
	setp.ge.s32 	%p256, %r349, %r340;
	mov.pred 	%p617, 0;
	@%p256 bra 	$L__BB1_180;
	setp.ge.s32 	%p258, %r348, %r339;
	mov.pred 	%p617, -1;
	@%p258 bra 	$L__BB1_180;
	mul.wide.s32 	%rd694, %r2269, 16;
	add.s64 	%rd695, %rd8, %rd694;
	ld.global.u32 	%r1159, [%rd695];
	mul.wide.s32 	%rd696, %r2272, 16;
	add.s64 	%rd697, %rd8, %rd696;
	ld.global.u32 	%r1160, [%rd697];
	setp.lt.s32 	%p617, %r1159, %r1160;
$L__BB1_180:
	selp.b32 	%r2264, %r2269, %r2272, %p617;
	selp.u32 	%r1161, 1, 0, %p617;
	add.s32 	%r353, %r349, %r1161;
	not.pred 	%p259, %p617;
	selp.u32 	%r1162, 1, 0, %p259;
	add.s32 	%r354, %r348, %r1162;
	@%p259 bra 	$L__BB1_182;
	shl.b32 	%r1166, %r353, 2;
	add.s32 	%r1168, %r1121, %r1166;
	ld.shared.u32 	%r2269, [%r1168];
	bra.uni 	$L__BB1_183;
$L__BB1_182:
	shl.b32 	%r1163, %r354, 2;
	add.s32 	%r1165, %r1121, %r1163;
	ld.shared.u32 	%r2272, [%r1165];
$L__BB1_183:
	setp.ge.s32 	%p261, %r353, %r340;
	mov.pred 	%p618, 0;
	@%p261 bra 	$L__BB1_186;
	setp.ge.s32 	%p263, %r354, %r339;
	mov.pred 	%p618, -1;
	@%p263 bra 	$L__BB1_186;
	mul.wide.s32 	%rd698, %r2269, 16;
	add.s64 	%rd699, %rd8, %rd698;
	ld.global.u32 	%r1169, [%rd699];
	mul.wide.s32 	%rd700, %r2272, 16;
	add.s64 	%rd701, %rd8, %rd700;
	ld.global.u32 	%r1170, [%rd701];
	setp.lt.s32 	%p618, %r1169, %r1170;
$L__BB1_186:
	selp.b32 	%r2246, %r2269, %r2272, %p618;
	selp.u32 	%r1171, 1, 0, %p618;
	add.s32 	%r360, %r353, %r1171;
	not.pred 	%p264, %p618;
	selp.u32 	%r1172, 1, 0, %p264;
	add.s32 	%r361, %r354, %r1172;
	@%p618 bra 	$L__BB1_188;
	shl.b32 	%r1173, %r361, 2;
	add.s32 	%r1175, %r1121, %r1173;
	ld.shared.u32 	%r2272, [%r1175];
	bra.uni 	$L__BB1_189;
$L__BB1_188:
	shl.b32 	%r1176, %r360, 2;
	add.s32 	%r1178, %r1121, %r1176;
	ld.shared.u32 	%r2269, [%r1178];
$L__BB1_189:
	setp.ge.s32 	%p266, %r360, %r340;
	mov.pred 	%p619, 0;
	@%p266 bra 	$L__BB1_192;
	setp.ge.s32 	%p268, %r361, %r339;
	mov.pred 	%p619, -1;
	@%p268 bra 	$L__BB1_192;
	mul.wide.s32 	%rd702, %r2269, 16;
	add.s64 	%rd703, %rd8, %rd702;
	ld.global.u32 	%r1179, [%rd703];
	mul.wide.s32 	%rd704, %r2272, 16;
	add.s64 	%rd705, %rd8, %rd704;
	ld.global.u32 	%r1180, [%rd705];
	setp.lt.s32 	%p619, %r1179, %r1180;
$L__BB1_192:
	selp.b32 	%r2203, %r2269, %r2272, %p619;
	selp.u32 	%r1181, 1, 0, %p619;
	add.s32 	%r367, %r360, %r1181;
	not.pred 	%p269, %p619;
	selp.u32 	%r1182, 1, 0, %p269;
	add.s32 	%r368, %r361, %r1182;
	@%p619 bra 	$L__BB1_194;
	shl.b32 	%r1183, %r368, 2;
	add.s32 	%r1185, %r1121, %r1183;
	ld.shared.u32 	%r2272, [%r1185];
	bra.uni 	$L__BB1_195;
$L__BB1_194:
	shl.b32 	%r1186, %r367, 2;
	add.s32 	%r1188, %r1121, %r1186;
	ld.shared.u32 	%r2269, [%r1188];
$L__BB1_195:
	setp.ge.s32 	%p271, %r367, %r340;
	mov.pred 	%p620, 0;
	@%p271 bra 	$L__BB1_198;
	setp.ge.s32 	%p273, %r368, %r339;
	mov.pred 	%p620, -1;
	@%p273 bra 	$L__BB1_198;
	mul.wide.s32 	%rd706, %r2269, 16;
	add.s64 	%rd707, %rd8, %rd706;
	ld.global.u32 	%r1189, [%rd707];
	mul.wide.s32 	%rd708, %r2272, 16;
	add.s64 	%rd709, %rd8, %rd708;
	ld.global.u32 	%r1190, [%rd709];
	setp.lt.s32 	%p620, %r1189, %r1190;
$L__BB1_198:
	selp.b32 	%r2205, %r2269, %r2272, %p620;
	selp.u32 	%r1191, 1, 0, %p620;
	add.s32 	%r374, %r367, %r1191;
	not.pred 	%p274, %p620;
	selp.u32 	%r1192, 1, 0, %p274;
	add.s32 	%r375, %r368, %r1192;
	@%p620 bra 	$L__BB1_200;
	shl.b32 	%r1193, %r375, 2;
	add.s32 	%r1195, %r1121, %r1193;
	ld.shared.u32 	%r2272, [%r1195];
	bra.uni 	$L__BB1_201;
$L__BB1_200:
	shl.b32 	%r1196, %r374, 2;
	add.s32 	%r1198, %r1121, %r1196;
	ld.shared.u32 	%r2269, [%r1198];
$L__BB1_201:
	setp.ge.s32 	%p276, %r374, %r340;
	mov.pred 	%p621, 0;
	@%p276 bra 	$L__BB1_204;
	setp.ge.s32 	%p278, %r375, %r339;
	mov.pred 	%p621, -1;
	@%p278 bra 	$L__BB1_204;
	mul.wide.s32 	%rd710, %r2269, 16;
	add.s64 	%rd711, %rd8, %rd710;
	ld.global.u32 	%r1199, [%rd711];
	mul.wide.s32 	%rd712, %r2272, 16;
	add.s64 	%rd713, %rd8, %rd712;
	ld.global.u32 	%r1200, [%rd713];
	setp.lt.s32 	%p621, %r1199, %r1200;
$L__BB1_204:
	selp.b32 	%r2207, %r2269, %r2272, %p621;
	selp.u32 	%r1201, 1, 0, %p621;
	add.s32 	%r381, %r374, %r1201;
	not.pred 	%p279, %p621;
	selp.u32 	%r1202, 1, 0, %p279;
	add.s32 	%r382, %r375, %r1202;
	@%p621 bra 	$L__BB1_206;
	shl.b32 	%r1203, %r382, 2;
	add.s32 	%r1205, %r1121, %r1203;
	ld.shared.u32 	%r2272, [%r1205];
	bra.uni 	$L__BB1_207;
$L__BB1_206:
	shl.b32 	%r1206, %r381, 2;
	add.s32 	%r1208, %r1121, %r1206;
	ld.shared.u32 	%r2269, [%r1208];
$L__BB1_207:
	setp.ge.s32 	%p281, %r381, %r340;
	mov.pred 	%p622, 0;
	@%p281 bra 	$L__BB1_210;
	setp.ge.s32 	%p283, %r382, %r339;
	mov.pred 	%p622, -1;
	@%p283 bra 	$L__BB1_210;
	mul.wide.s32 	%rd714, %r2269, 16;
	add.s64 	%rd715, %rd8, %rd714;
	ld.global.u32 	%r1209, [%rd715];
	mul.wide.s32 	%rd716, %r2272, 16;
	add.s64 	%rd717, %rd8, %rd716;
	ld.global.u32 	%r1210, [%rd717];
	setp.lt.s32 	%p622, %r1209, %r1210;
$L__BB1_210:
	selp.b32 	%r2209, %r2269, %r2272, %p622;
	selp.u32 	%r1211, 1, 0, %p622;
	add.s32 	%r388, %r381, %r1211;
	not.pred 	%p284, %p622;
	selp.u32 	%r1212, 1, 0, %p284;
	add.s32 	%r389, %r382, %r1212;
	@%p622 bra 	$L__BB1_212;
	shl.b32 	%r1213, %r389, 2;
	add.s32 	%r1215, %r1121, %r1213;
	ld.shared.u32 	%r2272, [%r1215];
	bra.uni 	$L__BB1_213;
$L__BB1_212:
	shl.b32 	%r1216, %r388, 2;
	add.s32 	%r1218, %r1121, %r1216;
	ld.shared.u32 	%r2269, [%r1218];
$L__BB1_213:
	setp.ge.s32 	%p286, %r388, %r340;
	mov.pred 	%p623, 0;
	@%p286 bra 	$L__BB1_216;
	setp.ge.s32 	%p288, %r389, %r339;
	mov.pred 	%p623, -1;
	@%p288 bra 	$L__BB1_216;
	mul.wide.s32 	%rd718, %r2269, 16;
	add.s64 	%rd719, %rd8, %rd718;
	ld.global.u32 	%r1219, [%rd719];
	mul.wide.s32 	%rd720, %r2272, 16;
	add.s64 	%rd721, %rd8, %rd720;
	ld.global.u32 	%r1220, [%rd721];
	setp.lt.s32 	%p623, %r1219, %r1220;
$L__BB1_216:
	selp.b32 	%r2211, %r2269, %r2272, %p623;
	selp.u32 	%r1221, 1, 0, %p623;
	add.s32 	%r395, %r388, %r1221;
	not.pred 	%p289, %p623;
	selp.u32 	%r1222, 1, 0, %p289;
	add.s32 	%r396, %r389, %r1222;
	@%p623 bra 	$L__BB1_218;
	shl.b32 	%r1223, %r396, 2;
	add.s32 	%r1225, %r1121, %r1223;
	ld.shared.u32 	%r2272, [%r1225];
	bra.uni 	$L__BB1_219;
$L__BB1_218:
	shl.b32 	%r1226, %r395, 2;
	add.s32 	%r1228, %r1121, %r1226;
	ld.shared.u32 	%r2269, [%r1228];
$L__BB1_219:
	setp.ge.s32 	%p291, %r395, %r340;
	mov.pred 	%p624, 0;
	@%p291 bra 	$L__BB1_222;
	setp.ge.s32 	%p293, %r396, %r339;
	mov.pred 	%p624, -1;
	@%p293 bra 	$L__BB1_222;
	mul.wide.s32 	%rd722, %r2269, 16;
	add.s64 	%rd723, %rd8, %rd722;
	ld.global.u32 	%r1229, [%rd723];
	mul.wide.s32 	%rd724, %r2272, 16;
	add.s64 	%rd725, %rd8, %rd724;
	ld.global.u32 	%r1230, [%rd725];
	setp.lt.s32 	%p624, %r1229, %r1230;
$L__BB1_222:
	selp.b32 	%r2213, %r2269, %r2272, %p624;
	selp.u32 	%r1231, 1, 0, %p624;
	add.s32 	%r402, %r395, %r1231;
	not.pred 	%p294, %p624;
	selp.u32 	%r1232, 1, 0, %p294;
	add.s32 	%r403, %r396, %r1232;
	@%p624 bra 	$L__BB1_224;
	shl.b32 	%r1233, %r403, 2;
	add.s32 	%r1235, %r1121, %r1233;
	ld.shared.u32 	%r2272, [%r1235];
	bra.uni 	$L__BB1_225;
$L__BB1_224:
	shl.b32 	%r1236, %r402, 2;
	add.s32 	%r1238, %r1121, %r1236;
	ld.shared.u32 	%r2269, [%r1238];
$L__BB1_225:
	setp.ge.s32 	%p296, %r402, %r340;
	mov.pred 	%p625, 0;
	@%p296 bra 	$L__BB1_228;
	setp.ge.s32 	%p298, %r403, %r339;
	mov.pred 	%p625, -1;
	@%p298 bra 	$L__BB1_228;
	mul.wide.s32 	%rd726, %r2269, 16;
	add.s64 	%rd727, %rd8, %rd726;
	ld.global.u32 	%r1239, [%rd727];
	mul.wide.s32 	%rd728, %r2272, 16;
	add.s64 	%rd729, %rd8, %rd728;
	ld.global.u32 	%r1240, [%rd729];
	setp.lt.s32 	%p625, %r1239, %r1240;
$L__BB1_228:
	selp.b32 	%r2215, %r2269, %r2272, %p625;
	selp.u32 	%r1241, 1, 0, %p625;
	add.s32 	%r409, %r402, %r1241;
	not.pred 	%p299, %p625;
	selp.u32 	%r1242, 1, 0, %p299;
	add.s32 	%r410, %r403, %r1242;
	@%p625 bra 	$L__BB1_230;
	shl.b32 	%r1243, %r410, 2;
	mov.u32 	%r1244, _ZZN3cub18CUB_300001_SM_10006detail10merge_sort30DeviceMergeSortBlockSortKernelINS2_10policy_hubIN6thrust24THRUST_300001_SM_1000_NS6detail15normal_iteratorINS6_10device_ptrIiEEEEE9Policy600ESB_PNS0_8NullTypeESB_SF_j17CompareCandMemberiSE_EEvbT0_T1_T2_T3_T4_PT6_PT7_T5_NS1_7vsmem_tEE19static_temp_storage;
	add.s32 	%r1245, %r1244, %r1243;
	ld.shared.u32 	%r2272, [%r1245];
	bra.uni 	$L__BB1_231;
$L__BB1_230:
	shl.b32 	%r1246, %r409, 2;
	mov.u32 	%r1247, _ZZN3cub18CUB_300001_SM_10006detail10merge_sort30DeviceMergeSortBlockSortKernelINS2_10policy_hubIN6thrust24THRUST_300001_SM_1000_NS6detail15normal_iteratorINS6_10device_ptrIiEEEEE9Policy600ESB_PNS0_8NullTypeESB_SF_j17CompareCandMemberiSE_EEvbT0_T1_T2_T3_T4_PT6_PT7_T5_NS1_7vsmem_tEE19static_temp_storage;
	add.s32 	%r1248, %r1247, %r1246;
	ld.shared.u32 	%r2269, [%r1248];
$L__BB1_231:
	setp.ge.s32 	%p301, %r409, %r340;
	mov.pred 	%p626, 0;
	@%p301 bra 	$L__BB1_234;
	setp.ge.s32 	%p303, %r410, %r339;
	mov.pred 	%p626, -1;
	@%p303 bra 	$L__BB1_234;
	mul.wide.s32 	%rd730, %r2269, 16;
	add.s64 	%rd731, %rd8, %rd730;
	ld.global.u32 	%r1249, [%rd731];
	mul.wide.s32 	%rd732, %r2272, 16;
	add.s64 	%rd733, %rd8, %rd732;
	ld.global.u32 	%r1250, [%rd733];
	setp.lt.s32 	%p626, %r1249, %r1250;
$L__BB1_234:
	selp.b32 	%r2217, %r2269, %r2272, %p626;
	selp.u32 	%r1251, 1, 0, %p626;
	add.s32 	%r416, %r409, %r1251;
	not.pred 	%p304, %p626;
	selp.u32 	%r1252, 1, 0, %p304;
	add.s32 	%r417, %r410, %r1252;
	@%p626 bra 	$L__BB1_236;
	shl.b32 	%r1253, %r417, 2;
	mov.u32 	%r1254, _ZZN3cub18CUB_300001_SM_10006detail10merge_sort30DeviceMergeSortBlockSortKernelINS2_10policy_hubIN6thrust24THRUST_300001_SM_1000_NS6detail15normal_iteratorINS6_10device_ptrIiEEEEE9Policy600ESB_PNS0_8NullTypeESB_SF_j17CompareCandMemberiSE_EEvbT0_T1_T2_T3_T4_PT6_PT7_T5_NS1_7vsmem_tEE19static_temp_storage;
	add.s32 	%r1255, %r1254, %r1253;
	ld.shared.u32 	%r2272, [%r1255];
	bra.uni 	$L__BB1_237;
$L__BB1_236:
	shl.b32 	%r1256, %r416, 2;
	mov.u32 	%r1257, _ZZN3cub18CUB_300001_SM_10006detail10merge_sort30DeviceMergeSortBlockSortKernelINS2_10policy_hubIN6thrust24THRUST_300001_SM_1000_NS6detail15normal_iteratorINS6_10device_ptrIiEEEEE9Policy600ESB_PNS0_8NullTypeESB_SF_j17CompareCandMemberiSE_EEvbT0_T1_T2_T3_T4_PT6_PT7_T5_NS1_7vsmem_tEE19static_temp_storage;
	add.s32 	%r1258, %r1257, %r1256;
	ld.shared.u32 	%r2269, [%r1258];
$L__BB1_237:
	setp.ge.s32 	%p306, %r416, %r340;
	mov.pred 	%p627, 0;
	@%p306 bra 	$L__BB1_240;
	setp.ge.s32 	%p308, %r417, %r339;
	mov.pred 	%p627, -1;
	@%p308 bra 	$L__BB1_240;
	mul.wide.s32 	%rd734, %r2269, 16;
	add.s64 	%rd735, %rd8, %rd734;
	ld.global.u32 	%r1259, [%rd735];
	mul.wide.s32 	%rd736, %r2272, 16;
	add.s64 	%rd737, %rd8, %rd736;
	ld.global.u32 	%r1260, [%rd737];
	setp.lt.s32 	%p627, %r1259, %r1260;
$L__BB1_240:
	selp.b32 	%r2219, %r2269, %r2272, %p627;
	selp.u32 	%r1261, 1, 0, %p627;
	add.s32 	%r423, %r416, %r1261;
	not.pred 	%p309, %p627;
	selp.u32 	%r1262, 1, 0, %p309;
	add.s32 	%r424, %r417, %r1262;
	@%p627 bra 	$L__BB1_242;
	shl.b32 	%r1263, %r424, 2;
	mov.u32 	%r1264, _ZZN3cub18CUB_300001_SM_10006detail10merge_sort30DeviceMergeSortBlockSortKernelINS2_10policy_hubIN6thrust24THRUST_300001_SM_1000_NS6detail15normal_iteratorINS6_10device_ptrIiEEEEE9Policy600ESB_PNS0_8NullTypeESB_SF_j17CompareCandMemberiSE_EEvbT0_T1_T2_T3_T4_PT6_PT7_T5_NS1_7vsmem_tEE19static_temp_storage;
	add.s32 	%r1265, %r1264, %r1263;
	ld.shared.u32 	%r2272, [%r1265];
	bra.uni 	$L__BB1_243;
$L__BB1_242:
	shl.b32 	%r1266, %r423, 2;
	mov.u32 	%r1267, _ZZN3cub18CUB_300001_SM_10006detail10merge_sort30DeviceMergeSortBlockSortKernelINS2_10policy_hubIN6thrust24THRUST_300001_SM_1000_NS6detail15normal_iteratorINS6_10device_ptrIiEEEEE9Policy600ESB_PNS0_8NullTypeESB_SF_j17CompareCandMemberiSE_EEvbT0_T1_T2_T3_T4_PT6_PT7_T5_NS1_7vsmem_tEE19static_temp_storage;
	add.s32 	%r1268, %r1267, %r1266;
	ld.shared.u32 	%r2269, [%r1268];
$L__BB1_243:
	setp.ge.s32 	%p311, %r423, %r340;
	mov.pred 	%p628, 0;
	@%p311 bra 	$L__BB1_246;
	setp.ge.s32 	%p313, %r424, %r339;
	mov.pred 	%p628, -1;
	@%p313 bra 	$L__BB1_246;
	mul.wide.s32 	%rd738, %r2269, 16;
	add.s64 	%rd739, %rd8, %rd738;
	ld.global.u32 	%r1269, [%rd739];
	mul.wide.s32 	%rd740, %r2272, 16;
	add.s64 	%rd741, %rd8, %rd740;
	ld.global.u32 	%r1270, [%rd741];
	setp.lt.s32 	%p628, %r1269, %r1270;
$L__BB1_246:
	selp.b32 	%r2221, %r2269, %r2272, %p628;
	selp.u32 	%r1271, 1, 0, %p628;
	add.s32 	%r430, %r423, %r1271;
	not.pred 	%p314, %p628;
	selp.u32 	%r1272, 1, 0, %p314;
	add.s32 	%r431, %r424, %r1272;
	@%p628 bra 	$L__BB1_248;
	shl.b32 	%r1273, %r431, 2;
	mov.u32 	%r1274, _ZZN3cub18CUB_300001_SM_10006detail10merge_sort30DeviceMergeSortBlockSortKernelINS2_10policy_hubIN6thrust24THRUST_300001_SM_1000_NS6detail15normal_iteratorINS6_10device_ptrIiEEEEE9Policy600ESB_PNS0_8NullTypeESB_SF_j17CompareCandMemberiSE_EEvbT0_T1_T2_T3_T4_PT6_PT7_T5_NS1_7vsmem_tEE19static_temp_storage;
	add.s32 	%r1275, %r1274, %r1273;
	ld.shared.u32 	%r2272, [%r1275];
	bra.uni 	$L__BB1_249;
$L__BB1_248:
	shl.b32 	%r1276, %r430, 2;
	mov.u32 	%r1277, _ZZN3cub18CUB_300001_SM_10006detail10merge_sort30DeviceMergeSortBlockSortKernelINS2_10policy_hubIN6thrust24THRUST_300001_SM_1000_NS6detail15normal_iteratorINS6_10device_ptrIiEEEEE9Policy600ESB_PNS0_8NullTypeESB_SF_j17CompareCandMemberiSE_EEvbT0_T1_T2_T3_T4_PT6_PT7_T5_NS1_7vsmem_tEE19static_temp_storage;
	add.s32 	%r1278, %r1277, %r1276;
	ld.shared.u32 	%r2269, [%r1278];
$L__BB1_249:
	setp.ge.s32 	%p316, %r430, %r340;
	mov.pred 	%p629, 0;
	@%p316 bra 	$L__BB1_252;
	setp.ge.s32 	%p318, %r431, %r339;
	mov.pred 	%p629, -1;
	@%p318 bra 	$L__BB1_252;
	mul.wide.s32 	%rd742, %r2269, 16;
	add.s64 	%rd743, %rd8, %rd742;
	ld.global.u32 	%r1279, [%rd743];
	mul.wide.s32 	%rd744, %r2272, 16;
	add.s64 	%rd745, %rd8, %rd744;
	ld.global.u32 	%r1280, [%rd745];
	setp.lt.s32 	%p629, %r1279, %r1280;
$L__BB1_252:
	selp.b32 	%r2223, %r2269, %r2272, %p629;
	selp.u32 	%r1281, 1, 0, %p629;
	add.s32 	%r437, %r430, %r1281;
	not.pred 	%p319, %p629;
	selp.u32 	%r1282, 1, 0, %p319;
	add.s32 	%r438, %r431, %r1282;
	@%p629 bra 	$L__BB1_254;
	shl.b32 	%r1283, %r438, 2;
	mov.u32 	%r1284, _ZZN3cub18CUB_300001_SM_10006detail10merge_sort30DeviceMergeSortBlockSortKernelINS2_10policy_hubIN6thrust24THRUST_300001_SM_1000_NS6detail15normal_iteratorINS6_10device_ptrIiEEEEE9Policy600ESB_PNS0_8NullTypeESB_SF_j17CompareCandMemberiSE_EEvbT0_T1_T2_T3_T4_PT6_PT7_T5_NS1_7vsmem_tEE19static_temp_storage;
	add.s32 	%r1285, %r1284, %r1283;
	ld.shared.u32 	%r2272, [%r1285];
	bra.uni 	$L__BB1_255;
$L__BB1_254:
	shl.b32 	%r1286, %r437, 2;
	mov.u32 	%r1287, _ZZN3cub18CUB_300001_SM_10006detail10merge_sort30DeviceMergeSortBlockSortKernelINS2_10policy_hubIN6thrust24THRUST_300001_SM_1000_NS6detail15normal_iteratorINS6_10device_ptrIiEEEEE9Policy600ESB_PNS0_8NullTypeESB_SF_j17CompareCandMemberiSE_EEvbT0_T1_T2_T3_T4_PT6_PT7_T5_NS1_7vsmem_tEE19static_temp_storage;
	add.s32 	%r1288, %r1287, %r1286;
	ld.shared.u32 	%r2269, [%r1288];
$L__BB1_255:
	setp.ge.s32 	%p321, %r437, %r340;
	mov.pred 	%p630, 0;
	@%p321 bra 	$L__BB1_258;
	setp.ge.s32 	%p323, %r438, %r339;
	mov.pred 	%p630, -1;
	@%p323 bra 	$L__BB1_258;
	mul.wide.s32 	%rd746, %r2269, 16;
	add.s64 	%rd747, %rd8, %rd746;
	ld.global.u32 	%r1289, [%rd747];
	mul.wide.s32 	%rd748, %r2272, 16;
	add.s64 	%rd749, %rd8, %rd748;
	ld.global.u32 	%r1290, [%rd749];
	setp.lt.s32 	%p630, %r1289, %r1290;
$L__BB1_258:
	selp.b32 	%r2225, %r2269, %r2272, %p630;
	selp.u32 	%r1291, 1, 0, %p630;
	add.s32 	%r444, %r437, %r1291;
	not.pred 	%p324, %p630;
	selp.u32 	%r1292, 1, 0, %p324;
	add.s32 	%r445, %r438, %r1292;
	@%p630 bra 	$L__BB1_260;
	shl.b32 	%r1293, %r445, 2;
	mov.u32 	%r1294, _ZZN3cub18CUB_300001_SM_10006detail10merge_sort30DeviceMergeSortBlockSortKernelINS2_10policy_hubIN6thrust24THRUST_300001_SM_1000_NS6detail15normal_iteratorINS6_10device_ptrIiEEEEE9Policy600ESB_PNS0_8NullTypeESB_SF_j17CompareCandMemberiSE_EEvbT0_T1_T2_T3_T4_PT6_PT7_T5_NS1_7vsmem_tEE19static_temp_storage;
	add.s32 	%r1295, %r1294, %r1293;
	ld.shared.u32 	%r2272, [%r1295];
	bra.uni 	$L__BB1_261;
$L__BB1_260:
	shl.b32 	%r1296, %r444, 2;
	mov.u32 	%r1297, _ZZN3cub18CUB_300001_SM_10006detail10merge_sort30DeviceMergeSortBlockSortKernelINS2_10policy_hubIN6thrust24THRUST_300001_SM_1000_NS6detail15normal_iteratorINS6_10device_ptrIiEEEEE9Policy600ESB_PNS0_8NullTypeESB_SF_j17CompareCandMemberiSE_EEvbT0_T1_T2_T3_T4_PT6_PT7_T5_NS1_7vsmem_tEE19static_temp_storage;
	add.s32 	%r1298, %r1297, %r1296;
	ld.shared.u32 	%r2269, [%r1298];
$L__BB1_261:
	setp.ge.s32 	%p326, %r444, %r340;
	mov.pred 	%p631, 0;
	@%p326 bra 	$L__BB1_264;
	setp.ge.s32 	%p328, %r445, %r339;
	mov.pred 	%p631, -1;
	@%p328 bra 	$L__BB1_264;
	mul.wide.s32 	%rd750, %r2269, 16;
	add.s64 	%rd751, %rd8, %rd750;
	ld.global.u32 	%r1299, [%rd751];
	mul.wide.s32 	%rd752, %r2272, 16;
	add.s64 	%rd753, %rd8, %rd752;
	ld.global.u32 	%r1300, [%rd753];
	setp.lt.s32 	%p631, %r1299, %r1300;
$L__BB1_264:
	selp.b32 	%r2227, %r2269, %r2272, %p631;
	selp.u32 	%r1301, 1, 0, %p631;
	add.s32 	%r451, %r444, %r1301;
	not.pred 	%p329, %p631;
	selp.u32 	%r1302, 1, 0, %p329;
	add.s32 	%r452, %r445, %r1302;
	@%p631 bra 	$L__BB1_266;
	shl.b32 	%r1303, %r452, 2;
	mov.u32 	%r1304, _ZZN3cub18CUB_300001_SM_10006detail10merge_sort30DeviceMergeSortBlockSortKernelINS2_10policy_hubIN6thrust24THRUST_300001_SM_1000_NS6detail15normal_iteratorINS6_10device_ptrIiEEEEE9Policy600ESB_PNS0_8NullTypeESB_SF_j17CompareCandMemberiSE_EEvbT0_T1_T2_T3_T4_PT6_PT7_T5_NS1_7vsmem_tEE19static_temp_storage;
	add.s32 	%r1305, %r1304, %r1303;
	ld.shared.u32 	%r2272, [%r1305];
	bra.uni 	$L__BB1_267;
$L__BB1_266:
	shl.b32 	%r1306, %r451, 2;
	mov.u32 	%r1307, _ZZN3cub18CUB_300001_SM_10006detail10merge_sort30DeviceMergeSortBlockSortKernelINS2_10policy_hubIN6thrust24THRUST_300001_SM_1000_NS6detail15normal_iteratorINS6_10device_ptrIiEEEEE9Policy600ESB_PNS0_8NullTypeESB_SF_j17CompareCandMemberiSE_EEvbT0_T1_T2_T3_T4_PT6_PT7_T5_NS1_7vsmem_tEE19static_temp_storage;
	add.s32 	%r1308, %r1307, %r1306;
	ld.shared.u32 	%r2269, [%r1308];
$L__BB1_267:
	setp.ge.s32 	%p331, %r451, %r340;
	mov.pred 	%p632, 0;
	@%p331 bra 	$L__BB1_270;
	setp.ge.s32 	%p333, %r452, %r339;
	mov.pred 	%p632, -1;
	@%p333 bra 	$L__BB1_270;
	mul.wide.s32 	%rd754, %r2269, 16;
	add.s64 	%rd755, %rd8, %rd754;
	ld.global.u32 	%r1309, [%rd755];
	mul.wide.s32 	%rd756, %r2272, 16;
	add.s64 	%rd757, %rd8, %rd756;
	ld.global.u32 	%r1310, [%rd757];
	setp.lt.s32 	%p632, %r1309, %r1310;
$L__BB1_270:
	selp.b32 	%r2229, %r2269, %r2272, %p632;
	selp.u32 	%r1311, 1, 0, %p632;
	add.s32 	%r458, %r451, %r1311;
	not.pred 	%p334, %p632;
	selp.u32 	%r1312, 1, 0, %p334;
	add.s32 	%r459, %r452, %r1312;
	@%p632 bra 	$L__BB1_272;
	shl.b32 	%r1313, %r459, 2;
	mov.u32 	%r1314, _ZZN3cub18CUB_300001_SM_10006detail10merge_sort30DeviceMergeSortBlockSortKernelINS2_10policy_hubIN6thrust24THRUST_300001_SM_1000_NS6detail15normal_iteratorINS6_10device_ptrIiEEEEE9Policy600ESB_PNS0_8NullTypeESB_SF_j17CompareCandMemberiSE_EEvbT0_T1_T2_T3_T4_PT6_PT7_T5_NS1_7vsmem_tEE19static_temp_storage;
	add.s32 	%r1315, %r1314, %r1313;
	ld.shared.u32 	%r2272, [%r1315];
	bra.uni 	$L__BB1_273;
$L__BB1_272:
	shl.b32 	%r1316, %r458, 2;
	mov.u32 	%r1317, _ZZN3cub18CUB_300001_SM_10006detail10merge_sort30DeviceMergeSortBlockSortKernelINS2_10policy_hubIN6thrust24THRUST_300001_SM_1000_NS6detail15normal_iteratorINS6_10device_ptrIiEEEEE9Policy600ESB_PNS0_8NullTypeESB_SF_j17CompareCandMemberiSE_EEvbT0_T1_T2_T3_T4_PT6_PT7_T5_NS1_7vsmem_tEE19static_temp_storage;
	add.s32 	%r1318, %r1317, %r1316;
	ld.shared.u32 	%r2269, [%r1318];
$L__BB1_273:
	setp.ge.s32 	%p335, %r458, %r340;
	mov.u32 	%r2301, %r2272;
	@%p335 bra 	$L__BB1_276;
	setp.ge.s32 	%p336, %r459, %r339;
	mov.u32 	%r2301, %r2269;
	@%p336 bra 	$L__BB1_276;
	mul.wide.s32 	%rd758, %r2269, 16;
	add.s64 	%rd759, %rd8, %rd758;
	ld.global.u32 	%r1319, [%rd759];
	mul.wide.s32 	%rd760, %r2272, 16;
	add.s64 	%rd761, %rd8, %rd760;
	ld.global.u32 	%r1320, [%rd761];
	setp.lt.s32 	%p337, %r1319, %r1320;
	selp.b32 	%r2301, %r2269, %r2272, %p337;
$L__BB1_276:
	shl.b32 	%r2265, %r336, 1;
	setp.lt.u32 	%p338, %r336, 129;
	@%p338 bra 	$L__BB1_175;
	ld.param.s8 	%rs6, [_ZN3cub18CUB_300001_SM_10006detail10merge_sort30DeviceMergeSortBlockSortKernelINS2_10policy_hubIN6thrust24THRUST_300001_SM_1000_NS6detail15normal_iteratorINS6_10device_ptrIiEEEEE9Policy600ESB_PNS0_8NullTypeESB_SF_j17CompareCandMemberiSE_EEvbT0_T1_T2_T3_T4_PT6_PT7_T5_NS1_7vsmem_tE_param_0];
	add.s32 	%r467, %r178, 224;
	add.s32 	%r468, %r178, 256;
	add.s32 	%r469, %r178, 288;
	add.s32 	%r470, %r178, 320;
	add.s32 	%r471, %r178, 352;
	add.s32 	%r472, %r178, 416;
	add.s32 	%r473, %r178, 384;
	add.s32 	%r474, %r178, 32;
	add.s32 	%r475, %r178, 64;
	add.s32 	%r476, %r178, 96;
	bar.sync 	0;
	setp.eq.s16 	%p339, %rs6, 0;
	@%p339 bra 	$L__BB1_314;
	st.shared.u32 	[%r220], %r2264;
	st.shared.u32 	[%r220+4], %r2246;
	st.shared.u32 	[%r220+8], %r2203;
	st.shared.u32 	[%r220+12], %r2205;
	st.shared.u32 	[%r220+16], %r2207;
	st.shared.u32 	[%r220+20], %r2209;
	st.shared.u32 	[%r220+24], %r2211;
	st.shared.u32 	[%r220+28], %r2213;
	st.shared.u32 	[%r220+32], %r2215;
	st.shared.u32 	[%r220+36], %r2217;
	st.shared.u32 	[%r220+40], %r2219;
	st.shared.u32 	[%r220+44], %r2221;
	st.shared.u32 	[%r220+48], %r2223;
	st.shared.u32 	[%r220+52], %r2225;
	st.shared.u32 	[%r220+56], %r2227;
	st.shared.u32 	[%r220+60], %r2229;
	st.shared.u32 	[%r220+64], %r2301;
	bar.warp.sync 	-1;
	ld.shared.u32 	%r477, [%r219];
	ld.shared.u32 	%r478, [%r219+128];
	ld.shared.u32 	%r479, [%r219+256];
	ld.shared.u32 	%r480, [%r219+384];
	ld.shared.u32 	%r481, [%r219+512];
	ld.shared.u32 	%r482, [%r219+640];
	ld.shared.u32 	%r483, [%r219+768];
	ld.shared.u32 	%r484, [%r219+896];
	ld.shared.u32 	%r485, [%r219+1024];
	ld.shared.u32 	%r486, [%r219+1152];
	ld.shared.u32 	%r487, [%r219+1280];
	ld.shared.u32 	%r488, [%r219+1408];
	ld.shared.u32 	%r489, [%r219+1536];
	ld.shared.u32 	%r490, [%r219+1664];
	ld.shared.u32 	%r491, [%r219+1792];
	ld.shared.u32 	%r492, [%r219+1920];
	ld.shared.u32 	%r493, [%r219+2048];
	setp.eq.s32 	%p340, %r176, 0;
	@%p340 bra 	$L__BB1_279;
	bra.uni 	$L__BB1_280;
$L__BB1_279:
	st.volatile.shared.u32 	[_ZZN3cub18CUB_300001_SM_10006detail10merge_sort30DeviceMergeSortBlockSortKernelINS2_10policy_hubIN6thrust24THRUST_300001_SM_1000_NS6detail15normal_iteratorINS6_10device_ptrIiEEEEE9Policy600ESB_PNS0_8NullTypeESB_SF_j17CompareCandMemberiSE_EEvbT0_T1_T2_T3_T4_PT6_PT7_T5_NS1_7vsmem_tEE19static_temp_storage+17408], %r175;
$L__BB1_280:
	bar.sync 	0;
	ld.volatile.shared.u32 	%r511, [_ZZN3cub18CUB_300001_SM_10006detail10merge_sort30DeviceMergeSortBlockSortKernelINS2_10policy_hubIN6thrust24THRUST_300001_SM_1000_NS6detail15normal_iteratorINS6_10device_ptrIiEEEEE9Policy600ESB_PNS0_8NullTypeESB_SF_j17CompareCandMemberiSE_EEvbT0_T1_T2_T3_T4_PT6_PT7_T5_NS1_7vsmem_tEE19static_temp_storage+17408];
	mov.u32 	%r1321, %tid.x;
	and.b32  	%r1322, %r1321, 992;
	mul.lo.s32 	%r1323, %r1322, 17;
	cvt.u64.u32 	%rd762, %r1323;
	and.b32  	%r1324, %r1321, 31;
	add.s32 	%r1325, %r1324, %r2;
	cvt.u64.u32 	%rd763, %r1325;
	add.s64 	%rd764, %rd763, %rd762;
	setp.ge.s32 	%p341, %r178, %r511;
	shl.b64 	%rd765, %rd764, 2;
	add.s64 	%rd9, %rd3, %rd765;
	@%p341 bra 	$L__BB1_282;
	st.global.u32 	[%rd9], %r477;
$L__BB1_282:
	setp.ge.s32 	%p342, %r474, %r511;
	@%p342 bra 	$L__BB1_284;
	st.global.u32 	[%rd9+128], %r478;
$L__BB1_284:
	setp.ge.s32 	%p343, %r475, %r511;
	@%p343 bra 	$L__BB1_286;
	st.global.u32 	[%rd9+256], %r479;
$L__BB1_286:
	setp.ge.s32 	%p344, %r476, %r511;
	@%p344 bra 	$L__BB1_288;
	st.global.u32 	[%rd9+384], %r480;
$L__BB1_288:
	setp.ge.s32 	%p345, %r187, %r511;
	@%p345 bra 	$L__BB1_290;
	st.global.u32 	[%rd9+512], %r481;
$L__BB1_290:
	setp.ge.s32 	%p346, %r190, %r511;
	@%p346 bra 	$L__BB1_292;
	st.global.u32 	[%rd9+640], %r482;
$L__BB1_292:
	setp.ge.s32 	%p347, %r193, %r511;
	@%p347 bra 	$L__BB1_294;
	st.global.u32 	[%rd9+768], %r483;
$L__BB1_294:
	setp.ge.s32 	%p348, %r467, %r511;
	@%p348 bra 	$L__BB1_296;
	st.global.u32 	[%rd9+896], %r484;
$L__BB1_296:
	setp.ge.s32 	%p349, %r468, %r511;
	@%p349 bra 	$L__BB1_298;
	st.global.u32 	[%rd9+1024], %r485;
$L__BB1_298:
	setp.ge.s32 	%p350, %r469, %r511;
	@%p350 bra 	$L__BB1_300;
	st.global.u32 	[%rd9+1152], %r486;
$L__BB1_300:
	setp.ge.s32 	%p351, %r470, %r511;
	@%p351 bra 	$L__BB1_302;
	st.global.u32 	[%rd9+1280], %r487;
$L__BB1_302:
	setp.ge.s32 	%p352, %r471, %r511;
	@%p352 bra 	$L__BB1_304;
	st.global.u32 	[%rd9+1408], %r488;
$L__BB1_304:
	setp.ge.s32 	%p353, %r473, %r511;
	@%p353 bra 	$L__BB1_306;
	st.global.u32 	[%rd9+1536], %r489;
$L__BB1_306:
	setp.ge.s32 	%p354, %r472, %r511;
	@%p354 bra 	$L__BB1_308;
	st.global.u32 	[%rd9+1664], %r490;
$L__BB1_308:
	setp.ge.s32 	%p355, %r210, %r511;
	@%p355 bra 	$L__BB1_310;
	st.global.u32 	[%rd9+1792], %r491;
$L__BB1_310:
	setp.ge.s32 	%p356, %r213, %r511;
	@%p356 bra 	$L__BB1_312;
	st.global.u32 	[%rd9+1920], %r492;
$L__BB1_312:
	setp.ge.s32 	%p357, %r216, %r511;
	@%p357 bra 	$L__BB1_350;
	st.global.u32 	[%rd9+2048], %r493;
	bra.uni 	$L__BB1_350;
$L__BB1_314:
	st.shared.u32 	[%r220], %r2264;
	st.shared.u32 	[%r220+4], %r2246;
	st.shared.u32 	[%r220+8], %r2203;
	st.shared.u32 	[%r220+12], %r2205;
	st.shared.u32 	[%r220+16], %r2207;
	st.shared.u32 	[%r220+20], %r2209;
	st.shared.u32 	[%r220+24], %r2211;
	st.shared.u32 	[%r220+28], %r2213;
	st.shared.u32 	[%r220+32], %r2215;
	st.shared.u32 	[%r220+36], %r2217;
	st.shared.u32 	[%r220+40], %r2219;
	st.shared.u32 	[%r220+44], %r2221;
	st.shared.u32 	[%r220+48], %r2223;
	st.shared.u32 	[%r220+52], %r2225;
	st.shared.u32 	[%r220+56], %r2227;
	st.shared.u32 	[%r220+60], %r2229;
	st.shared.u32 	[%r220+64], %r2301;
	bar.warp.sync 	-1;
	ld.shared.u32 	%r494, [%r219];
	ld.shared.u32 	%r495, [%r219+128];
	ld.shared.u32 	%r496, [%r219+256];
	ld.shared.u32 	%r497, [%r219+384];
	ld.shared.u32 	%r498, [%r219+512];
	ld.shared.u32 	%r499, [%r219+640];
	ld.shared.u32 	%r500, [%r219+768];
	ld.shared.u32 	%r501, [%r219+896];
	ld.shared.u32 	%r502, [%r219+1024];
	ld.shared.u32 	%r503, [%r219+1152];
	ld.shared.u32 	%r504, [%r219+1280];
	ld.shared.u32 	%r505, [%r219+1408];
	ld.shared.u32 	%r506, [%r219+1536];
	ld.shared.u32 	%r507, [%r219+1664];
	ld.shared.u32 	%r508, [%r219+1792];
	ld.shared.u32 	%r509, [%r219+1920];
	ld.shared.u32 	%r510, [%r219+2048];
	setp.eq.s32 	%p358, %r176, 0;
	@%p358 bra 	$L__BB1_315;
	bra.uni 	$L__BB1_316;
$L__BB1_315:
	st.volatile.shared.u32 	[_ZZN3cub18CUB_300001_SM_10006detail10merge_sort30DeviceMergeSortBlockSortKernelINS2_10policy_hubIN6thrust24THRUST_300001_SM_1000_NS6detail15normal_iteratorINS6_10device_ptrIiEEEEE9Policy600ESB_PNS0_8NullTypeESB_SF_j17CompareCandMemberiSE_EEvbT0_T1_T2_T3_T4_PT6_PT7_T5_NS1_7vsmem_tEE19static_temp_storage+17408], %r175;
$L__BB1_316:
	bar.sync 	0;
	ld.volatile.shared.u32 	%r512, [_ZZN3cub18CUB_300001_SM_10006detail10merge_sort30DeviceMergeSortBlockSortKernelINS2_10policy_hubIN6thrust24THRUST_300001_SM_1000_NS6detail15normal_iteratorINS6_10device_ptrIiEEEEE9Policy600ESB_PNS0_8NullTypeESB_SF_j17CompareCandMemberiSE_EEvbT0_T1_T2_T3_T4_PT6_PT7_T5_NS1_7vsmem_tEE19static_temp_storage+17408];
	setp.ge.s32 	%p359, %r178, %r512;
	@%p359 bra 	$L__BB1_318;
	cvt.u64.u32 	%rd766, %r178;
	add.s64 	%rd767, %rd766, %rd7;
	shl.b64 	%rd768, %rd767, 2;
	add.s64 	%rd769, %rd1, %rd768;
	st.global.u32 	[%rd769], %r494;
$L__BB1_318:
	setp.ge.s32 	%p360, %r474, %r512;
	@%p360 bra 	$L__BB1_320;
	cvt.u64.u32 	%rd770, %r178;
	add.s64 	%rd771, %rd770, %rd7;
	shl.b64 	%rd772, %rd771, 2;
	add.s64 	%rd773, %rd1, %rd772;
	st.global.u32 	[%rd773+128], %r495;
$L__BB1_320:
	setp.ge.s32 	%p361, %r475, %r512;
	@%p361 bra 	$L__BB1_322;
	cvt.u64.u32 	%rd774, %r178;
	add.s64 	%rd775, %rd774, %rd7;
	shl.b64 	%rd776, %rd775, 2;
	add.s64 	%rd777, %rd1, %rd776;
	st.global.u32 	[%rd777+256], %r496;
$L__BB1_322:
	setp.ge.s32 	%p362, %r476, %r512;
	@%p362 bra 	$L__BB1_324;
	cvt.u64.u32 	%rd778, %r178;
	add.s64 	%rd779, %rd778, %rd7;
	shl.b64 	%rd780, %rd779, 2;
	add.s64 	%rd781, %rd1, %rd780;
	st.global.u32 	[%rd781+384], %r497;
$L__BB1_324:
	setp.ge.s32 	%p363, %r187, %r512;
	@%p363 bra 	$L__BB1_326;
	cvt.u64.u32 	%rd782, %r178;
	add.s64 	%rd783, %rd782, %rd7;
	shl.b64 	%rd784, %rd783, 2;
	add.s64 	%rd785, %rd1, %rd784;
	st.global.u32 	[%rd785+512], %r498;
$L__BB1_326:
	setp.ge.s32 	%p364, %r190, %r512;
	@%p364 bra 	$L__BB1_328;
	cvt.u64.u32 	%rd786, %r178;
	add.s64 	%rd787, %rd786, %rd7;
	shl.b64 	%rd788, %rd787, 2;
	add.s64 	%rd789, %rd1, %rd788;
	st.global.u32 	[%rd789+640], %r499;
$L__BB1_328:
	setp.ge.s32 	%p365, %r193, %r512;
	@%p365 bra 	$L__BB1_330;
	cvt.u64.u32 	%rd790, %r178;
	add.s64 	%rd791, %rd790, %rd7;
	shl.b64 	%rd792, %rd791, 2;
	add.s64 	%rd793, %rd1, %rd792;
	st.global.u32 	[%rd793+768], %r500;
$L__BB1_330:
	setp.ge.s32 	%p366, %r467, %r512;
	@%p366 bra 	$L__BB1_332;
	cvt.u64.u32 	%rd794, %r178;
	add.s64 	%rd795, %rd794, %rd7;
	shl.b64 	%rd796, %rd795, 2;
	add.s64 	%rd797, %rd1, %rd796;
	st.global.u32 	[%rd797+896], %r501;
$L__BB1_332:
	setp.ge.s32 	%p367, %r468, %r512;
	@%p367 bra 	$L__BB1_334;
	cvt.u64.u32 	%rd798, %r178;
	add.s64 	%rd799, %rd798, %rd7;
	shl.b64 	%rd800, %rd799, 2;
	add.s64 	%rd801, %rd1, %rd800;
	st.global.u32 	[%rd801+1024], %r502;
$L__BB1_334:
	setp.ge.s32 	%p368, %r469, %r512;
	@%p368 bra 	$L__BB1_336;
	cvt.u64.u32 	%rd802, %r178;
	add.s64 	%rd803, %rd802, %rd7;
	shl.b64 	%rd804, %rd803, 2;
	add.s64 	%rd805, %rd1, %rd804;
	st.global.u32 	[%rd805+1152], %r503;
$L__BB1_336:
	setp.ge.s32 	%p369, %r470, %r512;
	@%p369 bra 	$L__BB1_338;
	cvt.u64.u32 	%rd806, %r178;
	add.s64 	%rd807, %rd806, %rd7;
	shl.b64 	%rd808, %rd807, 2;
	add.s64 	%rd809, %rd1, %rd808;
	st.global.u32 	[%rd809+1280], %r504;
$L__BB1_338:
	setp.ge.s32 	%p370, %r471, %r512;
	@%p370 bra 	$L__BB1_340;
	cvt.u64.u32 	%rd810, %r178;
	add.s64 	%rd811, %rd810, %rd7;
	shl.b64 	%rd812, %rd811, 2;
	add.s64 	%rd813, %rd1, %rd812;
	st.global.u32 	[%rd813+1408], %r505;
$L__BB1_340:
	setp.ge.s32 	%p371, %r473, %r512;
	@%p371 bra 	$L__BB1_342;
	cvt.u64.u32 	%rd814, %r178;
	add.s64 	%rd815, %rd814, %rd7;
	shl.b64 	%rd816, %rd815, 2;
	add.s64 	%rd817, %rd1, %rd816;
	st.global.u32 	[%rd817+1536], %r506;
$L__BB1_342:
	setp.ge.s32 	%p372, %r472, %r512;
	@%p372 bra 	$L__BB1_344;
	cvt.u64.u32 	%rd818, %r178;
	add.s64 	%rd819, %rd818, %rd7;
	shl.b64 	%rd820, %rd819, 2;
	add.s64 	%rd821, %rd1, %rd820;
	st.global.u32 	[%rd821+1664], %r507;
$L__BB1_344:
	setp.ge.s32 	%p373, %r210, %r512;
	@%p373 bra 	$L__BB1_346;
	cvt.u64.u32 	%rd822, %r178;
	add.s64 	%rd823, %rd822, %rd7;
	shl.b64 	%rd824, %rd823, 2;
	add.s64 	%rd825, %rd1, %rd824;
	st.global.u32 	[%rd825+1792], %r508;
$L__BB1_346:
	setp.ge.s32 	%p374, %r213, %r512;
	@%p374 bra 	$L__BB1_348;
	cvt.u64.u32 	%rd826, %r178;
	add.s64 	%rd827, %rd826, %rd7;
	shl.b64 	%rd828, %rd827, 2;
	add.s64 	%rd829, %rd1, %rd828;
	st.global.u32 	[%rd829+1920], %r509;
$L__BB1_348:
	setp.ge.s32 	%p375, %r216, %r512;
	@%p375 bra 	$L__BB1_350;
	cvt.u64.u32 	%rd830, %r178;
	add.s64 	%rd831, %rd830, %rd7;
	shl.b64 	%rd832, %rd831, 2;
	add.s64 	%rd833, %rd1, %rd832;
	st.global.u32 	[%rd833+2048], %r510;
$L__BB1_350:
	ret;

}
	// .globl	_ZN3cub18CUB_300001_SM_10006detail10merge_sort30DeviceMergeSortPartitionKernelIN6thrust24THRUST_300001_SM_1000_NS6detail15normal_iteratorINS5_10device_ptrIiEEEEj17CompareCandMemberiEEvbT_PT2_T0_SF_PSF_T1_SF_i
.visible .entry _ZN3cub18CUB_300001_SM_10006detail10merge_sort30DeviceMergeSortPartitionKernelIN6thrust24THRUST_300001_SM_1000_NS6detail15normal_iteratorINS5_10device_ptrIiEEEEj17CompareCandMemberiEEvbT_PT2_T0_SF_PSF_T1_SF_i(
	.param .u8 _ZN3cub18CUB_300001_SM_10006detail10merge_sort30DeviceMergeSortPartitionKernelIN6thrust24THRUST_300001_SM_1000_NS6detail15normal_iteratorINS5_10device_ptrIiEEEEj17CompareCandMemberiEEvbT_PT2_T0_SF_PSF_T1_SF_i_param_0,
	.param .align 8 .b8 _ZN3cub18CUB_300001_SM_10006detail10merge_sort30DeviceMergeSortPartitionKernelIN6thrust24THRUST_300001_SM_1000_NS6detail15normal_iteratorINS5_10device_ptrIiEEEEj17CompareCandMemberiEEvbT_PT2_T0_SF_PSF_T1_SF_i_param_1[8],
	.param .u64 .ptr .align 1 _ZN3cub18CUB_300001_SM_10006detail10merge_sort30DeviceMergeSortPartitionKernelIN6thrust24THRUST_300001_SM_1000_NS6detail15normal_iteratorINS5_10device_ptrIiEEEEj17CompareCandMemberiEEvbT_PT2_T0_SF_PSF_T1_SF_i_param_2,
	.param .u32 _ZN3cub18CUB_300001_SM_10006detail10merge_sort30DeviceMergeSortPartitionKernelIN6thrust24THRUST_300001_SM_1000_NS6detail15normal_iteratorINS5_10device_ptrIiEEEEj17CompareCandMemberiEEvbT_PT2_T0_SF_PSF_T1_SF_i_param_3,
	.param .u32 _ZN3cub18CUB_300001_SM_10006detail10merge_sort30DeviceMergeSortPartitionKernelIN6thrust24THRUST_300001_SM_1000_NS6detail15normal_iteratorINS5_10device_ptrIiEEEEj17CompareCandMemberiEEvbT_PT2_T0_SF_PSF_T1_SF_i_param_4,
	.param .u64 .ptr .align 1 _ZN3cub18CUB_300001_SM_10006detail10merge_sort30DeviceMergeSortPartitionKernelIN6thrust24THRUST_300001_SM_1000_NS6detail15normal_iteratorINS5_10device_ptrIiEEEEj17CompareCandMemberiEEvbT_PT2_T0_SF_PSF_T1_SF_i_param_5,
	.param .align 8 .b8 _ZN3cub18CUB_300001_SM_10006detail10merge_sort30DeviceMergeSortPartitionKernelIN6thrust24THRUST_300001_SM_1000_NS6detail15normal_iteratorINS5_10device_ptrIiEEEEj17CompareCandMemberiEEvbT_PT2_T0_SF_PSF_T1_SF_i_param_6[16],
	.param .u32 _ZN3cub18CUB_300001_SM_10006detail10merge_sort30DeviceMergeSortPartitionKernelIN6thrust24THRUST_300001_SM_1000_NS6detail15normal_iteratorINS5_10device_ptrIiEEEEj17CompareCandMemberiEEvbT_PT2_T0_SF_PSF_T1_SF_i_param_7,
	.param .u32 _ZN3cub18CUB_300001_SM_10006detail10merge_sort30DeviceMergeSortPartitionKernelIN6thrust24THRUST_300001_SM_1000_NS6detail15normal_iteratorINS5_10device_ptrIiEEEEj17CompareCandMemberiEEvbT_PT2_T0_SF_PSF_T1_SF_i_param_8
)
{
	.reg .pred 	%p<10>;
	.reg .b16 	%rs<6>;
	.reg .b32 	%r<81>;
	.reg .b64 	%rd<46>;

	ld.param.u32 	%r23, [_ZN3cub18CUB_300001_SM_10006detail10merge_sort30DeviceMergeSortPartitionKernelIN6thrust24THRUST_300001_SM_1000_NS6detail15normal_iteratorINS5_10device_ptrIiEEEEj17CompareCandMemberiEEvbT_PT2_T0_SF_PSF_T1_SF_i_param_6+8];
	ld.param.u64 	%rd14, [_ZN3cub18CUB_300001_SM_10006detail10merge_sort30DeviceMergeSortPartitionKernelIN6thrust24THRUST_300001_SM_1000_NS6detail15normal_iteratorINS5_10device_ptrIiEEEEj17CompareCandMemberiEEvbT_PT2_T0_SF_PSF_T1_SF_i_param_6];
	ld.param.u64 	%rd12, [_ZN3cub18CUB_300001_SM_10006detail10merge_sort30DeviceMergeSortPartitionKernelIN6thrust24THRUST_300001_SM_1000_NS6detail15normal_iteratorINS5_10device_ptrIiEEEEj17CompareCandMemberiEEvbT_PT2_T0_SF_PSF_T1_SF_i_param_1];
	ld.param.s8 	%rs1, [_ZN3cub18CUB_300001_SM_10006detail10merge_sort30DeviceMergeSortPartitionKernelIN6thrust24THRUST_300001_SM_1000_NS6detail15normal_iteratorINS5_10device_ptrIiEEEEj17CompareCandMemberiEEvbT_PT2_T0_SF_PSF_T1_SF_i_param_0];
	ld.param.u64 	%rd13, [_ZN3cub18CUB_300001_SM_10006detail10merge_sort30DeviceMergeSortPartitionKernelIN6thrust24THRUST_300001_SM_1000_NS6detail15normal_iteratorINS5_10device_ptrIiEEEEj17CompareCandMemberiEEvbT_PT2_T0_SF_PSF_T1_SF_i_param_2];
	ld.param.u32 	%r21, [_ZN3cub18CUB_300001_SM_10006detail10merge_sort30DeviceMergeSortPartitionKernelIN6thrust24THRUST_300001_SM_1000_NS6detail15normal_iteratorINS5_10device_ptrIiEEEEj17CompareCandMemberiEEvbT_PT2_T0_SF_PSF_T1_SF_i_param_3];
	ld.param.u32 	%r22, [_ZN3cub18CUB_300001_SM_10006detail10merge_sort30DeviceMergeSortPartitionKernelIN6thrust24THRUST_300001_SM_1000_NS6detail15normal_iteratorINS5_10device_ptrIiEEEEj17CompareCandMemberiEEvbT_PT2_T0_SF_PSF_T1_SF_i_param_4];
	ld.param.u64 	%rd15, [_ZN3cub18CUB_300001_SM_10006detail10merge_sort30DeviceMergeSortPartitionKernelIN6thrust24THRUST_300001_SM_1000_NS6detail15normal_iteratorINS5_10device_ptrIiEEEEj17CompareCandMemberiEEvbT_PT2_T0_SF_PSF_T1_SF_i_param_5];
	ld.param.u32 	%r24, [_ZN3cub18CUB_300001_SM_10006detail10merge_sort30DeviceMergeSortPartitionKernelIN6thrust24THRUST_300001_SM_1000_NS6detail15normal_iteratorINS5_10device_ptrIiEEEEj17CompareCandMemberiEEvbT_PT2_T0_SF_PSF_T1_SF_i_param_7];
	ld.param.u32 	%r25, [_ZN3cub18CUB_300001_SM_10006detail10merge_sort30DeviceMergeSortPartitionKernelIN6thrust24THRUST_300001_SM_1000_NS6detail15normal_iteratorINS5_10device_ptrIiEEEEj17CompareCandMemberiEEvbT_PT2_T0_SF_PSF_T1_SF_i_param_8];
	cvta.to.global.u64 	%rd1, %rd15;
	mov.u32 	%r31, %ntid.x;
	mov.u32 	%r32, %ctaid.x;
	mov.u32 	%r33, %tid.x;
	mad.lo.s32 	%r1, %r31, %r32, %r33;
	setp.ge.u32 	%p1, %r1, %r22;
	@%p1 bra 	$L__BB2_11;
	cvta.to.global.u64 	%rd3, %rd14;
	shr.u32 	%r34, %r24, 1;
	add.s32 	%r3, %r24, -1;
	neg.s32 	%r35, %r24;
	and.b32  	%r36, %r1, %r35;
	mul.lo.s32 	%r37, %r25, %r36;
	mul.lo.s32 	%r38, %r25, %r34;
	min.u32 	%r4, %r37, %r21;
	not.b32 	%r39, %r37;
	min.u32 	%r40, %r38, %r39;
	add.s32 	%r41, %r40, %r37;
	min.u32 	%r5, %r41, %r21;
	not.b32 	%r42, %r5;
	min.u32 	%r43, %r38, %r42;
	add.s32 	%r44, %r43, %r5;
	min.u32 	%r6, %r44, %r21;
	// begin inline asm
	griddepcontrol.wait;
	// end inline asm
	add.s32 	%r45, %r1, 1;
	setp.ne.s32 	%p2, %r45, %r22;
	@%p2 bra 	$L__BB2_3;
	mul.wide.u32 	%rd44, %r1, 4;
	add.s64 	%rd45, %rd1, %rd44;
	st.global.u32 	[%rd45], %r5;
	bra.uni 	$L__BB2_11;
$L__BB2_3:
	sub.s32 	%r46, %r6, %r4;
	and.b32  	%r47, %r3, %r1;
	mul.lo.s32 	%r48, %r47, %r25;
	min.u32 	%r7, %r48, %r46;
	setp.eq.s16 	%p3, %rs1, 0;
	@%p3 bra 	$L__BB2_7;
	sub.s32 	%r49, %r5, %r4;
	sub.s32 	%r50, %r6, %r5;
	max.u32 	%r51, %r7, %r50;
	sub.s32 	%r80, %r51, %r50;
	min.u32 	%r76, %r49, %r7;
	setp.ge.u32 	%p4, %r80, %r76;
	@%p4 bra 	$L__BB2_10;
	cvta.to.global.u64 	%rd4, %rd12;
	cvt.s64.s32 	%rd16, %r23;
	add.s64 	%rd5, %rd3, %rd16;
	cvt.u64.u32 	%rd6, %r5;
	cvt.u64.u32 	%rd7, %r4;
$L__BB2_6:
	sub.s32 	%r52, %r76, %r80;
	shr.u32 	%r53, %r52, 1;
	add.s32 	%r54, %r53, %r80;
	cvt.u64.u32 	%rd17, %r54;
	add.s64 	%rd18, %rd17, %rd7;
	shl.b64 	%rd19, %rd18, 2;
	add.s64 	%rd20, %rd4, %rd19;
	ld.global.u32 	%r55, [%rd20];
	not.b32 	%r56, %r54;
	add.s32 	%r57, %r7, %r56;
	cvt.u64.u32 	%rd21, %r57;
	add.s64 	%rd22, %rd21, %rd6;
	shl.b64 	%rd23, %rd22, 2;
	add.s64 	%rd24, %rd4, %rd23;
	ld.global.u32 	%r58, [%rd24];
	mul.wide.s32 	%rd25, %r58, 16;
	add.s64 	%rd26, %rd5, %rd25;
	ld.global.u32 	%r59, [%rd26];
	mul.wide.s32 	%rd27, %r55, 16;
	add.s64 	%rd28, %rd5, %rd27;
	ld.global.u32 	%r60, [%rd28];
	setp.lt.s32 	%p5, %r59, %r60;
	add.s32 	%r61, %r54, 1;
	selp.b32 	%r80, %r80, %r61, %p5;
	selp.b32 	%r76, %r54, %r76, %p5;
	setp.lt.u32 	%p6, %r80, %r76;
	@%p6 bra 	$L__BB2_6;
	bra.uni 	$L__BB2_10;
$L__BB2_7:
	sub.s32 	%r62, %r5, %r4;
	sub.s32 	%r63, %r6, %r5;
	max.u32 	%r64, %r7, %r63;
	sub.s32 	%r80, %r64, %r63;
	min.u32 	%r78, %r62, %r7;
	setp.ge.u32 	%p7, %r80, %r78;
	@%p7 bra 	$L__BB2_10;
	cvta.to.global.u64 	%rd8, %rd13;
	cvt.s64.s32 	%rd29, %r23;
	add.s64 	%rd9, %rd3, %rd29;
	cvt.u64.u32 	%rd10, %r5;
	cvt.u64.u32 	%rd11, %r4;
$L__BB2_9:
	sub.s32 	%r65, %r78, %r80;
	shr.u32 	%r66, %r65, 1;
	add.s32 	%r67, %r66, %r80;
	cvt.u64.u32 	%rd30, %r67;
	add.s64 	%rd31, %rd30, %rd11;
	shl.b64 	%rd32, %rd31, 2;
	add.s64 	%rd33, %rd8, %rd32;
	ld.global.u32 	%r68, [%rd33];
	not.b32 	%r69, %r67;
	add.s32 	%r70, %r7, %r69;
	cvt.u64.u32 	%rd34, %r70;
	add.s64 	%rd35, %rd34, %rd10;
	shl.b64 	%rd36, %rd35, 2;
	add.s64 	%rd37, %rd8, %rd36;
	ld.global.u32 	%r71, [%rd37];
	mul.wide.s32 	%rd38, %r71, 16;
	add.s64 	%rd39, %rd9, %rd38;
	ld.global.u32 	%r72, [%rd39];
	mul.wide.s32 	%rd40, %r68, 16;
	add.s64 	%rd41, %rd9, %rd40;
	ld.global.u32 	%r73, [%rd41];
	setp.lt.s32 	%p8, %r72, %r73;
	add.s32 	%r74, %r67, 1;
	selp.b32 	%r80, %r80, %r74, %p8;
	selp.b32 	%r78, %r67, %r78, %p8;
	setp.lt.u32 	%p9, %r80, %r78;
	@%p9 bra 	$L__BB2_9;
$L__BB2_10:
	add.s32 	%r75, %r80, %r4;
	mul.wide.u32 	%rd42, %r1, 4;
	add.s64 	%rd43, %rd1, %rd42;
	st.global.u32 	[%rd43], %r75;
$L__BB2_11:
	ret;

}
	// .globl	_ZN3cub18CUB_300001_SM_10006detail10merge_sort26DeviceMergeSortMergeKernelINS2_10policy_hubIN6thrust24THRUST_300001_SM_1000_NS6detail15normal_iteratorINS6_10device_ptrIiEEEEE9Policy600ESB_PNS0_8NullTypeESB_SF_j17CompareCandMemberiSE_EEvbT2_T3_T4_PT6_PT7_T5_PSJ_SJ_NS1_7vsmem_tE
.visible .entry _ZN3cub18CUB_300001_SM_10006detail10merge_sort26DeviceMergeSortMergeKernelINS2_10policy_hubIN6thrust24THRUST_300001_SM_1000_NS6detail15normal_iteratorINS6_10device_ptrIiEEEEE9Policy600ESB_PNS0_8NullTypeESB_SF_j17CompareCandMemberiSE_EEvbT2_T3_T4_PT6_PT7_T5_PSJ_SJ_NS1_7vsmem_tE(
	.param .u8 _ZN3cub18CUB_300001_SM_10006detail10merge_sort26DeviceMergeSortMergeKernelINS2_10policy_hubIN6thrust24THRUST_300001_SM_1000_NS6detail15normal_iteratorINS6_10device_ptrIiEEEEE9Policy600ESB_PNS0_8NullTypeESB_SF_j17CompareCandMemberiSE_EEvbT2_T3_T4_PT6_PT7_T5_PSJ_SJ_NS1_7vsmem_tE_param_0,
	.param .align 8 .b8 _ZN3cub18CUB_300001_SM_10006detail10merge_sort26DeviceMergeSortMergeKernelINS2_10policy_hubIN6thrust24THRUST_300001_SM_1000_NS6detail15normal_iteratorINS6_10device_ptrIiEEEEE9Policy600ESB_PNS0_8NullTypeESB_SF_j17CompareCandMemberiSE_EEvbT2_T3_T4_PT6_PT7_T5_PSJ_SJ_NS1_7vsmem_tE_param_1[8],
	.param .u64 .ptr .align 1 _ZN3cub18CUB_300001_SM_10006detail10merge_sort26DeviceMergeSortMergeKernelINS2_10policy_hubIN6thrust24THRUST_300001_SM_1000_NS6detail15normal_iteratorINS6_10device_ptrIiEEEEE9Policy600ESB_PNS0_8NullTypeESB_SF_j17CompareCandMemberiSE_EEvbT2_T3_T4_PT6_PT7_T5_PSJ_SJ_NS1_7vsmem_tE_param_2,
	.param .u32 _ZN3cub18CUB_300001_SM_10006detail10merge_sort26DeviceMergeSortMergeKernelINS2_10policy_hubIN6thrust24THRUST_300001_SM_1000_NS6detail15normal_iteratorINS6_10device_ptrIiEEEEE9Policy600ESB_PNS0_8NullTypeESB_SF_j17CompareCandMemberiSE_EEvbT2_T3_T4_PT6_PT7_T5_PSJ_SJ_NS1_7vsmem_tE_param_3,
	.param .u64 .ptr .align 1 _ZN3cub18CUB_300001_SM_10006detail10merge_sort26DeviceMergeSortMergeKernelINS2_10policy_hubIN6thrust24THRUST_300001_SM_1000_NS6detail15normal_iteratorINS6_10device_ptrIiEEEEE9Policy600ESB_PNS0_8NullTypeESB_SF_j17CompareCandMemberiSE_EEvbT2_T3_T4_PT6_PT7_T5_PSJ_SJ_NS1_7vsmem_tE_param_4,
	.param .u64 .ptr .align 1 _ZN3cub18CUB_300001_SM_10006detail10merge_sort26DeviceMergeSortMergeKernelINS2_10policy_hubIN6thrust24THRUST_300001_SM_1000_NS6detail15normal_iteratorINS6_10device_ptrIiEEEEE9Policy600ESB_PNS0_8NullTypeESB_SF_j17CompareCandMemberiSE_EEvbT2_T3_T4_PT6_PT7_T5_PSJ_SJ_NS1_7vsmem_tE_param_5,
	.param .align 8 .b8 _ZN3cub18CUB_300001_SM_10006detail10merge_sort26DeviceMergeSortMergeKernelINS2_10policy_hubIN6thrust24THRUST_300001_SM_1000_NS6detail15normal_iteratorINS6_10device_ptrIiEEEEE9Policy600ESB_PNS0_8NullTypeESB_SF_j17CompareCandMemberiSE_EEvbT2_T3_T4_PT6_PT7_T5_PSJ_SJ_NS1_7vsmem_tE_param_6[16],
	.param .u64 .ptr .align 1 _ZN3cub18CUB_300001_SM_10006detail10merge_sort26DeviceMergeSortMergeKernelINS2_10policy_hubIN6thrust24THRUST_300001_SM_1000_NS6detail15normal_iteratorINS6_10device_ptrIiEEEEE9Policy600ESB_PNS0_8NullTypeESB_SF_j17CompareCandMemberiSE_EEvbT2_T3_T4_PT6_PT7_T5_PSJ_SJ_NS1_7vsmem_tE_param_7,
	.param .u32 _ZN3cub18CUB_300001_SM_10006detail10merge_sort26DeviceMergeSortMergeKernelINS2_10policy_hubIN6thrust24THRUST_300001_SM_1000_NS6detail15normal_iteratorINS6_10device_ptrIiEEEEE9Policy600ESB_PNS0_8NullTypeESB_SF_j17CompareCandMemberiSE_EEvbT2_T3_T4_PT6_PT7_T5_PSJ_SJ_NS1_7vsmem_tE_param_8,
	.param .align 8 .b8 _ZN3cub18CUB_300001_SM_10006detail10merge_sort26DeviceMergeSortMergeKernelINS2_10policy_hubIN6thrust24THRUST_300001_SM_1000_NS6detail15normal_iteratorINS6_10device_ptrIiEEEEE9Policy600ESB_PNS0_8NullTypeESB_SF_j17CompareCandMemberiSE_EEvbT2_T3_T4_PT6_PT7_T5_PSJ_SJ_NS1_7vsmem_tE_param_9[8]
)
.maxntid 256
{
	.reg .pred 	%p<416>;
	.reg .b16 	%rs<10>;
	.reg .b32 	%r<1347>;
	.reg .b64 	%rd<526>;
	// demoted variable
	.shared .align 16 .b8 _ZZN3cub18CUB_300001_SM_10006detail10merge_sort26DeviceMergeSortMergeKernelINS2_10policy_hubIN6thrust24THRUST_300001_SM_1000_NS6detail15normal_iteratorINS6_10device_ptrIiEEEEE9Policy600ESB_PNS0_8NullTypeESB_SF_j17CompareCandMemberiSE_EEvbT2_T3_T4_PT6_PT7_T5_PSJ_SJ_NS1_7vsmem_tEE19static_temp_storage[17424];
	ld.param.u32 	%r524, [_ZN3cub18CUB_300001_SM_10006detail10merge_sort26DeviceMergeSortMergeKernelINS2_10policy_hubIN6thrust24THRUST_300001_SM_1000_NS6detail15normal_iteratorINS6_10device_ptrIiEEEEE9Policy600ESB_PNS0_8NullTypeESB_SF_j17CompareCandMemberiSE_EEvbT2_T3_T4_PT6_PT7_T5_PSJ_SJ_NS1_7vsmem_tE_param_6+8];
	ld.param.u64 	%rd15, [_ZN3cub18CUB_300001_SM_10006detail10merge_sort26DeviceMergeSortMergeKernelINS2_10policy_hubIN6thrust24THRUST_300001_SM_1000_NS6detail15normal_iteratorINS6_10device_ptrIiEEEEE9Policy600ESB_PNS0_8NullTypeESB_SF_j17CompareCandMemberiSE_EEvbT2_T3_T4_PT6_PT7_T5_PSJ_SJ_NS1_7vsmem_tE_param_6];
	ld.param.u64 	%rd16, [_ZN3cub18CUB_300001_SM_10006detail10merge_sort26DeviceMergeSortMergeKernelINS2_10policy_hubIN6thrust24THRUST_300001_SM_1000_NS6detail15normal_iteratorINS6_10device_ptrIiEEEEE9Policy600ESB_PNS0_8NullTypeESB_SF_j17CompareCandMemberiSE_EEvbT2_T3_T4_PT6_PT7_T5_PSJ_SJ_NS1_7vsmem_tE_param_1];
	ld.param.u32 	%r523, [_ZN3cub18CUB_300001_SM_10006detail10merge_sort26DeviceMergeSortMergeKernelINS2_10policy_hubIN6thrust24THRUST_300001_SM_1000_NS6detail15normal_iteratorINS6_10device_ptrIiEEEEE9Policy600ESB_PNS0_8NullTypeESB_SF_j17CompareCandMemberiSE_EEvbT2_T3_T4_PT6_PT7_T5_PSJ_SJ_NS1_7vsmem_tE_param_3];
	ld.param.u64 	%rd14, [_ZN3cub18CUB_300001_SM_10006detail10merge_sort26DeviceMergeSortMergeKernelINS2_10policy_hubIN6thrust24THRUST_300001_SM_1000_NS6detail15normal_iteratorINS6_10device_ptrIiEEEEE9Policy600ESB_PNS0_8NullTypeESB_SF_j17CompareCandMemberiSE_EEvbT2_T3_T4_PT6_PT7_T5_PSJ_SJ_NS1_7vsmem_tE_param_4];
	ld.param.u64 	%rd17, [_ZN3cub18CUB_300001_SM_10006detail10merge_sort26DeviceMergeSortMergeKernelINS2_10policy_hubIN6thrust24THRUST_300001_SM_1000_NS6detail15normal_iteratorINS6_10device_ptrIiEEEEE9Policy600ESB_PNS0_8NullTypeESB_SF_j17CompareCandMemberiSE_EEvbT2_T3_T4_PT6_PT7_T5_PSJ_SJ_NS1_7vsmem_tE_param_7];
	cvta.to.global.u64 	%rd1, %rd14;
	cvta.to.global.u64 	%rd2, %rd17;
	cvta.to.global.u64 	%rd3, %rd16;
	mov.u32 	%r1, %ctaid.x;
	mov.u32 	%r531, %nctaid.x;
	mov.u32 	%r2, %tid.x;
	add.s32 	%r532, %r531, -1;
	setp.ge.u32 	%p65, %r1, %r532;
	@%p65 bra 	$L__BB3_159;
	ld.param.u32 	%r1191, [_ZN3cub18CUB_300001_SM_10006detail10merge_sort26DeviceMergeSortMergeKernelINS2_10policy_hubIN6thrust24THRUST_300001_SM_1000_NS6detail15normal_iteratorINS6_10device_ptrIiEEEEE9Policy600ESB_PNS0_8NullTypeESB_SF_j17CompareCandMemberiSE_EEvbT2_T3_T4_PT6_PT7_T5_PSJ_SJ_NS1_7vsmem_tE_param_8];
	ld.param.s8 	%rs8, [_ZN3cub18CUB_300001_SM_10006detail10merge_sort26DeviceMergeSortMergeKernelINS2_10policy_hubIN6thrust24THRUST_300001_SM_1000_NS6detail15normal_iteratorINS6_10device_ptrIiEEEEE9Policy600ESB_PNS0_8NullTypeESB_SF_j17CompareCandMemberiSE_EEvbT2_T3_T4_PT6_PT7_T5_PSJ_SJ_NS1_7vsmem_tE_param_0];
	mul.wide.u32 	%rd268, %r1, 4;
	add.s64 	%rd269, %rd2, %rd268;
	ld.global.u32 	%r870, [%rd269];
	ld.global.u32 	%r871, [%rd269+4];
	shr.u32 	%r872, %r1191, 1;
	neg.s32 	%r873, %r1191;
	and.b32  	%r874, %r1, %r873;
	mul.lo.s32 	%r3, %r874, 4352;
	mul.lo.s32 	%r4, %r872, 4352;
	sub.s32 	%r875, %r1, %r874;
	mul.lo.s32 	%r876, %r875, 4352;
	sub.s32 	%r5, %r870, %r3;
	sub.s32 	%r877, %r871, %r3;
	sub.s32 	%r878, %r523, %r3;
	max.u32 	%r879, %r878, %r4;
	sub.s32 	%r880, %r879, %r4;
	sub.s32 	%r881, %r876, %r5;
	min.u32 	%r6, %r881, %r880;
	max.u32 	%r882, %r876, -4353;
	not.b32 	%r883, %r882;
	add.s32 	%r884, %r876, %r883;
	sub.s32 	%r885, %r884, %r877;
	or.b32  	%r886, %r1, %r873;
	setp.eq.s32 	%p260, %r886, -1;
	min.u32 	%r887, %r4, %r878;
	selp.b32 	%r888, %r887, %r877, %p260;
	selp.b32 	%r889, %r4, %r885, %p260;
	min.u32 	%r7, %r889, %r880;
	sub.s32 	%r8, %r888, %r5;
	// begin inline asm
	griddepcontrol.wait;
	// end inline asm
	setp.eq.s16 	%p261, %rs8, 0;
	@%p261 bra 	$L__BB3_53;
	cvt.u64.u32 	%rd270, %r3;
	cvt.u64.u32 	%rd271, %r5;
	add.s64 	%rd272, %rd271, %rd270;
	cvt.u64.u32 	%rd273, %r4;
	add.s64 	%rd274, %rd270, %rd273;
	cvt.u64.u32 	%rd275, %r6;
	add.s64 	%rd276, %rd274, %rd275;
	setp.ge.s32 	%p262, %r2, %r8;
	cvt.u64.u32 	%rd277, %r2;
	add.s64 	%rd278, %rd272, %rd277;
	shl.b64 	%rd279, %rd278, 2;
	add.s64 	%rd4, %rd3, %rd279;
	sub.s32 	%r890, %r2, %r8;
	cvt.s64.s32 	%rd280, %r890;
	add.s64 	%rd281, %rd276, %rd280;
	shl.b64 	%rd282, %rd281, 2;
	add.s64 	%rd5, %rd3, %rd282;
	@%p262 bra 	$L__BB3_4;
	ld.global.u32 	%r1225, [%rd4];
	bra.uni 	$L__BB3_5;
$L__BB3_4:
	ld.global.u32 	%r1225, [%rd5];
$L__BB3_5:
	add.s32 	%r891, %r2, 256;
	setp.lt.s32 	%p263, %r891, %r8;
	@%p263 bra 	$L__BB3_7;
	ld.global.u32 	%r1224, [%rd5+1024];
	bra.uni 	$L__BB3_8;
$L__BB3_7:
	ld.global.u32 	%r1224, [%rd4+1024];
$L__BB3_8:
	add.s32 	%r892, %r2, 512;
	setp.lt.s32 	%p264, %r892, %r8;
	@%p264 bra 	$L__BB3_10;
	ld.global.u32 	%r1223, [%rd5+2048];
	bra.uni 	$L__BB3_11;
$L__BB3_10:
	ld.global.u32 	%r1223, [%rd4+2048];
$L__BB3_11:
	add.s32 	%r893, %r2, 768;
	setp.lt.s32 	%p265, %r893, %r8;
	@%p265 bra 	$L__BB3_13;
	ld.global.u32 	%r1222, [%rd5+3072];
	bra.uni 	$L__BB3_14;
$L__BB3_13:
	ld.global.u32 	%r1222, [%rd4+3072];
$L__BB3_14:
	or.b32  	%r894, %r2, 1024;
	setp.lt.s32 	%p266, %r894, %r8;
	@%p266 bra 	$L__BB3_16;
	ld.global.u32 	%r1221, [%rd5+4096];
	bra.uni 	$L__BB3_17;
$L__BB3_16:
	ld.global.u32 	%r1221, [%rd4+4096];
$L__BB3_17:
	add.s32 	%r895, %r2, 1280;
	setp.lt.s32 	%p267, %r895, %r8;
	@%p267 bra 	$L__BB3_19;
	ld.global.u32 	%r1220, [%rd5+5120];
	bra.uni 	$L__BB3_20;
$L__BB3_19:
	ld.global.u32 	%r1220, [%rd4+5120];
$L__BB3_20:
	add.s32 	%r896, %r2, 1536;
	setp.lt.s32 	%p268, %r896, %r8;
	@%p268 bra 	$L__BB3_22;
	ld.global.u32 	%r1219, [%rd5+6144];
	bra.uni 	$L__BB3_23;
$L__BB3_22:
	ld.global.u32 	%r1219, [%rd4+6144];
$L__BB3_23:
	add.s32 	%r897, %r2, 1792;
	setp.lt.s32 	%p269, %r897, %r8;
	@%p269 bra 	$L__BB3_25;
	ld.global.u32 	%r1218, [%rd5+7168];
	bra.uni 	$L__BB3_26;
$L__BB3_25:
	ld.global.u32 	%r1218, [%rd4+7168];
$L__BB3_26:
	or.b32  	%r898, %r2, 2048;
	setp.lt.s32 	%p270, %r898, %r8;
	@%p270 bra 	$L__BB3_28;
	ld.global.u32 	%r1217, [%rd5+8192];
	bra.uni 	$L__BB3_29;
$L__BB3_28:
	ld.global.u32 	%r1217, [%rd4+8192];
$L__BB3_29:
	add.s32 	%r899, %r2, 2304;
	setp.lt.s32 	%p271, %r899, %r8;
	@%p271 bra 	$L__BB3_31;
	ld.global.u32 	%r1216, [%rd5+9216];
	bra.uni 	$L__BB3_32;
$L__BB3_31:
	ld.global.u32 	%r1216, [%rd4+9216];
$L__BB3_32:
	add.s32 	%r900, %r2, 2560;
	setp.lt.s32 	%p272, %r900, %r8;
	@%p272 bra 	$L__BB3_34;
	ld.global.u32 	%r1215, [%rd5+10240];
	bra.uni 	$L__BB3_35;
$L__BB3_34:
	ld.global.u32 	%r1215, [%rd4+10240];
$L__BB3_35:
	add.s32 	%r901, %r2, 2816;
	setp.lt.s32 	%p273, %r901, %r8;
	@%p273 bra 	$L__BB3_37;
	ld.global.u32 	%r1214, [%rd5+11264];
	bra.uni 	$L__BB3_38;
$L__BB3_37:
	ld.global.u32 	%r1214, [%rd4+11264];
$L__BB3_38:
	or.b32  	%r902, %r2, 3072;
	setp.lt.s32 	%p274, %r902, %r8;
	@%p274 bra 	$L__BB3_40;
	ld.global.u32 	%r1213, [%rd5+12288];
	bra.uni 	$L__BB3_41;
$L__BB3_40:
	ld.global.u32 	%r1213, [%rd4+12288];
$L__BB3_41:
	add.s32 	%r903, %r2, 3328;
	setp.lt.s32 	%p275, %r903, %r8;
	@%p275 bra 	$L__BB3_43;
	ld.global.u32 	%r1212, [%rd5+13312];
	bra.uni 	$L__BB3_44;
$L__BB3_43:
	ld.global.u32 	%r1212, [%rd4+13312];
$L__BB3_44:
	add.s32 	%r904, %r2, 3584;
	setp.lt.s32 	%p276, %r904, %r8;
	@%p276 bra 	$L__BB3_46;
	ld.global.u32 	%r1211, [%rd5+14336];
	bra.uni 	$L__BB3_47;
$L__BB3_46:
	ld.global.u32 	%r1211, [%rd4+14336];
$L__BB3_47:
	add.s32 	%r905, %r2, 3840;
	setp.lt.s32 	%p277, %r905, %r8;
	@%p277 bra 	$L__BB3_49;
	ld.global.u32 	%r1210, [%rd5+15360];
	bra.uni 	$L__BB3_50;
$L__BB3_49:
	ld.global.u32 	%r1210, [%rd4+15360];
$L__BB3_50:
	or.b32  	%r906, %r2, 4096;
	setp.lt.s32 	%p278, %r906, %r8;
	@%p278 bra 	$L__BB3_52;
	ld.global.u32 	%r1209, [%rd5+16384];
	bra.uni 	$L__BB3_54;
$L__BB3_52:
	ld.global.u32 	%r1209, [%rd4+16384];
	bra.uni 	$L__BB3_54;
$L__BB3_53:
	ld.param.u32 	%r1192, [_ZN3cub18CUB_300001_SM_10006detail10merge_sort26DeviceMergeSortMergeKernelINS2_10policy_hubIN6thrust24THRUST_300001_SM_1000_NS6detail15normal_iteratorINS6_10device_ptrIiEEEEE9Policy600ESB_PNS0_8NullTypeESB_SF_j17CompareCandMemberiSE_EEvbT2_T3_T4_PT6_PT7_T5_PSJ_SJ_NS1_7vsmem_tE_param_8];
	ld.param.u64 	%rd524, [_ZN3cub18CUB_300001_SM_10006detail10merge_sort26DeviceMergeSortMergeKernelINS2_10policy_hubIN6thrust24THRUST_300001_SM_1000_NS6detail15normal_iteratorINS6_10device_ptrIiEEEEE9Policy600ESB_PNS0_8NullTypeESB_SF_j17CompareCandMemberiSE_EEvbT2_T3_T4_PT6_PT7_T5_PSJ_SJ_NS1_7vsmem_tE_param_4];
	cvt.u64.u32 	%rd283, %r3;
	cvt.u64.u32 	%rd284, %r5;
	add.s64 	%rd285, %rd284, %rd283;
	shr.u32 	%r907, %r1192, 1;
	mul.lo.s32 	%r908, %r907, 4352;
	cvt.u64.u32 	%rd286, %r908;
	add.s64 	%rd287, %rd283, %rd286;
	cvt.u64.u32 	%rd288, %r6;
	add.s64 	%rd289, %rd287, %rd288;
	setp.lt.s32 	%p279, %r2, %r8;
	sub.s32 	%r909, %r2, %r8;
	cvt.s64.s32 	%rd290, %r909;
	cvt.u64.u32 	%rd291, %r2;
	selp.b64 	%rd292, %rd285, %rd289, %p279;
	selp.b64 	%rd293, %rd291, %rd290, %p279;
	add.s64 	%rd294, %rd293, %rd292;
	cvta.to.global.u64 	%rd295, %rd524;
	shl.b64 	%rd296, %rd294, 2;
	add.s64 	%rd297, %rd295, %rd296;
	ld.global.u32 	%r1225, [%rd297];
	add.s32 	%r910, %r2, 256;
	setp.lt.s32 	%p280, %r910, %r8;
	sub.s32 	%r911, %r910, %r8;
	cvt.s64.s32 	%rd298, %r911;
	cvt.u64.u32 	%rd299, %r910;
	selp.b64 	%rd300, %rd285, %rd289, %p280;
	selp.b64 	%rd301, %rd299, %rd298, %p280;
	add.s64 	%rd302, %rd301, %rd300;
	shl.b64 	%rd303, %rd302, 2;
	add.s64 	%rd304, %rd295, %rd303;
	ld.global.u32 	%r1224, [%rd304];
	add.s32 	%r912, %r2, 512;
	setp.lt.s32 	%p281, %r912, %r8;
	sub.s32 	%r913, %r912, %r8;
	cvt.s64.s32 	%rd305, %r913;
	cvt.u64.u32 	%rd306, %r912;
	selp.b64 	%rd307, %rd285, %rd289, %p281;
	selp.b64 	%rd308, %rd306, %rd305, %p281;
	add.s64 	%rd309, %rd308, %rd307;
	shl.b64 	%rd310, %rd309, 2;
	add.s64 	%rd311, %rd295, %rd310;
	ld.global.u32 	%r1223, [%rd311];
	add.s32 	%r914, %r2, 768;
	setp.lt.s32 	%p282, %r914, %r8;
	sub.s32 	%r915, %r914, %r8;
	cvt.s64.s32 	%rd312, %r915;
	cvt.u64.u32 	%rd313, %r914;
	selp.b64 	%rd314, %rd285, %rd289, %p282;
	selp.b64 	%rd315, %rd313, %rd312, %p282;
	add.s64 	%rd316, %rd315, %rd314;
	shl.b64 	%rd317, %rd316, 2;
	add.s64 	%rd318, %rd295, %rd317;
	ld.global.u32 	%r1222, [%rd318];
	or.b32  	%r916, %r2, 1024;
	setp.lt.s32 	%p283, %r916, %r8;
	sub.s32 	%r917, %r916, %r8;
	cvt.s64.s32 	%rd319, %r917;
	cvt.u64.u32 	%rd320, %r916;
	selp.b64 	%rd321, %rd285, %rd289, %p283;
	selp.b64 	%rd322, %rd320, %rd319, %p283;
	add.s64 	%rd323, %rd322, %rd321;
	shl.b64 	%rd324, %rd323, 2;
	add.s64 	%rd325, %rd295, %rd324;
	ld.global.u32 	%r1221, [%rd325];
	add.s32 	%r918, %r2, 1280;
	setp.lt.s32 	%p284, %r918, %r8;
	sub.s32 	%r919, %r918, %r8;
	cvt.s64.s32 	%rd326, %r919;
	cvt.u64.u32 	%rd327, %r918;
	selp.b64 	%rd328, %rd285, %rd289, %p284;
	selp.b64 	%rd329, %rd327, %rd326, %p284;
	add.s64 	%rd330, %rd329, %rd328;
	shl.b64 	%rd331, %rd330, 2;
	add.s64 	%rd332, %rd295, %rd331;
	ld.global.u32 	%r1220, [%rd332];
	add.s32 	%r920, %r2, 1536;
	setp.lt.s32 	%p285, %r920, %r8;
	sub.s32 	%r921, %r920, %r8;
	cvt.s64.s32 	%rd333, %r921;
	cvt.u64.u32 	%rd334, %r920;
	selp.b64 	%rd335, %rd285, %rd289, %p285;
	selp.b64 	%rd336, %rd334, %rd333, %p285;
	add.s64 	%rd337, %rd336, %rd335;
	shl.b64 	%rd338, %rd337, 2;
	add.s64 	%rd339, %rd295, %rd338;
	ld.global.u32 	%r1219, [%rd339];
	add.s32 	%r922, %r2, 1792;
	setp.lt.s32 	%p286, %r922, %r8;
	sub.s32 	%r923, %r922, %r8;
	cvt.s64.s32 	%rd340, %r923;
	cvt.u64.u32 	%rd341, %r922;
	selp.b64 	%rd342, %rd285, %rd289, %p286;
	selp.b64 	%rd343, %rd341, %rd340, %p286;
	add.s64 	%rd344, %rd343, %rd342;
	shl.b64 	%rd345, %rd344, 2;
	add.s64 	%rd346, %rd295, %rd345;
	ld.global.u32 	%r1218, [%rd346];
	or.b32  	%r924, %r2, 2048;
	setp.lt.s32 	%p287, %r924, %r8;
	sub.s32 	%r925, %r924, %r8;
	cvt.s64.s32 	%rd347, %r925;
	cvt.u64.u32 	%rd348, %r924;
	selp.b64 	%rd349, %rd285, %rd289, %p287;
	selp.b64 	%rd350, %rd348, %rd347, %p287;
	add.s64 	%rd351, %rd350, %rd349;
	shl.b64 	%rd352, %rd351, 2;
	add.s64 	%rd353, %rd295, %rd352;
	ld.global.u32 	%r1217, [%rd353];
	add.s32 	%r926, %r2, 2304;
	setp.lt.s32 	%p288, %r926, %r8;
	sub.s32 	%r927, %r926, %r8;
	cvt.s64.s32 	%rd354, %r927;
	cvt.u64.u32 	%rd355, %r926;
	selp.b64 	%rd356, %rd285, %rd289, %p288;
	selp.b64 	%rd357, %rd355, %rd354, %p288;
	add.s64 	%rd358, %rd357, %rd356;
	shl.b64 	%rd359, %rd358, 2;
	add.s64 	%rd360, %rd295, %rd359;
	ld.global.u32 	%r1216, [%rd360];
	add.s32 	%r928, %r2, 2560;
	setp.lt.s32 	%p289, %r928, %r8;
	sub.s32 	%r929, %r928, %r8;
	cvt.s64.s32 	%rd361, %r929;
	cvt.u64.u32 	%rd362, %r928;
	selp.b64 	%rd363, %rd285, %rd289, %p289;
	selp.b64 	%rd364, %rd362, %rd361, %p289;
	add.s64 	%rd365, %rd364, %rd363;
	shl.b64 	%rd366, %rd365, 2;
	add.s64 	%rd367, %rd295, %rd366;
	ld.global.u32 	%r1215, [%rd367];
	add.s32 	%r930, %r2, 2816;
	setp.lt.s32 	%p290, %r930, %r8;
	sub.s32 	%r931, %r930, %r8;
	cvt.s64.s32 	%rd368, %r931;
	cvt.u64.u32 	%rd369, %r930;
	selp.b64 	%rd370, %rd285, %rd289, %p290;
	selp.b64 	%rd371, %rd369, %rd368, %p290;
	add.s64 	%rd372, %rd371, %rd370;
	shl.b64 	%rd373, %rd372, 2;
	add.s64 	%rd374, %rd295, %rd373;
	ld.global.u32 	%r1214, [%rd374];
	or.b32  	%r932, %r2, 3072;
	setp.lt.s32 	%p291, %r932, %r8;
	sub.s32 	%r933, %r932, %r8;
	cvt.s64.s32 	%rd375, %r933;
	cvt.u64.u32 	%rd376, %r932;
	selp.b64 	%rd377, %rd285, %rd289, %p291;
	selp.b64 	%rd378, %rd376, %rd375, %p291;
	add.s64 	%rd379, %rd378, %rd377;
	shl.b64 	%rd380, %rd379, 2;
	add.s64 	%rd381, %rd295, %rd380;
	ld.global.u32 	%r1213, [%rd381];
	add.s32 	%r934, %r2, 3328;
	setp.lt.s32 	%p292, %r934, %r8;
	sub.s32 	%r935, %r934, %r8;
	cvt.s64.s32 	%rd382, %r935;
	cvt.u64.u32 	%rd383, %r934;
	selp.b64 	%rd384, %rd285, %rd289, %p292;
	selp.b64 	%rd385, %rd383, %rd382, %p292;
	add.s64 	%rd386, %rd385, %rd384;
	shl.b64 	%rd387, %rd386, 2;
	add.s64 	%rd388, %rd295, %rd387;
	ld.global.u32 	%r1212, [%rd388];
	add.s32 	%r936, %r2, 3584;
	setp.lt.s32 	%p293, %r936, %r8;
	sub.s32 	%r937, %r936, %r8;
	cvt.s64.s32 	%rd389, %r937;
	cvt.u64.u32 	%rd390, %r936;
	selp.b64 	%rd391, %rd285, %rd289, %p293;
	selp.b64 	%rd392, %rd390, %rd389, %p293;
	add.s64 	%rd393, %rd392, %rd391;
	shl.b64 	%rd394, %rd393, 2;
	add.s64 	%rd395, %rd295, %rd394;
	ld.global.u32 	%r1211, [%rd395];
	add.s32 	%r938, %r2, 3840;
	setp.lt.s32 	%p294, %r938, %r8;
	sub.s32 	%r939, %r938, %r8;
	cvt.s64.s32 	%rd396, %r939;
	cvt.u64.u32 	%rd397, %r938;
	selp.b64 	%rd398, %rd285, %rd289, %p294;
	selp.b64 	%rd399, %rd397, %rd396, %p294;
	add.s64 	%rd400, %rd399, %rd398;
	shl.b64 	%rd401, %rd400, 2;
	add.s64 	%rd402, %rd295, %rd401;
	ld.global.u32 	%r1210, [%rd402];
	or.b32  	%r940, %r2, 4096;
	setp.lt.s32 	%p295, %r940, %r8;
	sub.s32 	%r941, %r940, %r8;
	cvt.s64.s32 	%rd403, %r941;
	cvt.u64.u32 	%rd404, %r940;
	selp.b64 	%rd405, %rd285, %rd289, %p295;
	selp.b64 	%rd406, %rd404, %rd403, %p295;
	add.s64 	%rd407, %rd406, %rd405;
	shl.b64 	%rd408, %rd407, 2;
	add.s64 	%rd409, %rd295, %rd408;
	ld.global.u32 	%r1209, [%rd409];
$L__BB3_54:
	sub.s32 	%r942, %r7, %r6;
	shl.b32 	%r943, %r2, 2;
	mov.u32 	%r944, _ZZN3cub18CUB_300001_SM_10006detail10merge_sort26DeviceMergeSortMergeKernelINS2_10policy_hubIN6thrust24THRUST_300001_SM_1000_NS6detail15normal_iteratorINS6_10device_ptrIiEEEEE9Policy600ESB_PNS0_8NullTypeESB_SF_j17CompareCandMemberiSE_EEvbT2_T3_T4_PT6_PT7_T5_PSJ_SJ_NS1_7vsmem_tEE19static_temp_storage;
	add.s32 	%r945, %r944, %r943;
	st.shared.u32 	[%r945], %r1225;
	st.shared.u32 	[%r945+1024], %r1224;
	st.shared.u32 	[%r945+2048], %r1223;
	st.shared.u32 	[%r945+3072], %r1222;
	st.shared.u32 	[%r945+4096], %r1221;
	st.shared.u32 	[%r945+5120], %r1220;
	st.shared.u32 	[%r945+6144], %r1219;
	st.shared.u32 	[%r945+7168], %r1218;
	st.shared.u32 	[%r945+8192], %r1217;
	st.shared.u32 	[%r945+9216], %r1216;
	st.shared.u32 	[%r945+10240], %r1215;
	st.shared.u32 	[%r945+11264], %r1214;
	st.shared.u32 	[%r945+12288], %r1213;
	st.shared.u32 	[%r945+13312], %r1212;
	st.shared.u32 	[%r945+14336], %r1211;
	st.shared.u32 	[%r945+15360], %r1210;
	st.shared.u32 	[%r945+16384], %r1209;
	bar.sync 	0;
	// begin inline asm
	griddepcontrol.launch_dependents;
	// end inline asm
	add.s32 	%r93, %r942, %r8;
	mul.lo.s32 	%r946, %r2, 17;
	min.s32 	%r94, %r946, %r93;
	setp.lt.s32 	%p296, %r94, %r942;
	sub.s32 	%r947, %r94, %r942;
	selp.b32 	%r1228, 0, %r947, %p296;
	min.s32 	%r1226, %r8, %r94;
	setp.ge.s32 	%p297, %r1228, %r1226;
	cvt.s64.s32 	%rd410, %r524;
	cvta.to.global.u64 	%rd411, %rd15;
	add.s64 	%rd6, %rd411, %rd410;
	@%p297 bra 	$L__BB3_57;
	add.s32 	%r97, %r94, %r8;
$L__BB3_56:
	sub.s32 	%r948, %r1226, %r1228;
	shr.u32 	%r949, %r948, 31;
	add.s32 	%r950, %r948, %r949;
	shr.s32 	%r951, %r950, 1;
	add.s32 	%r952, %r951, %r1228;
	shl.b32 	%r953, %r952, 2;
	add.s32 	%r955, %r944, %r953;
	ld.shared.u32 	%r956, [%r955];
	not.b32 	%r957, %r952;
	add.s32 	%r958, %r97, %r957;
	shl.b32 	%r959, %r958, 2;
	add.s32 	%r960, %r944, %r959;
	ld.shared.u32 	%r961, [%r960];
	mul.wide.s32 	%rd412, %r961, 16;
	add.s64 	%rd413, %rd6, %rd412;
	ld.global.u32 	%r962, [%rd413];
	mul.wide.s32 	%rd414, %r956, 16;
	add.s64 	%rd415, %rd6, %rd414;
	ld.global.u32 	%r963, [%rd415];
	setp.lt.s32 	%p298, %r962, %r963;
	add.s32 	%r964, %r952, 1;
	selp.b32 	%r1228, %r1228, %r964, %p298;
	selp.b32 	%r1226, %r952, %r1226, %p298;
	setp.lt.s32 	%p299, %r1228, %r1226;
	@%p299 bra 	$L__BB3_56;
$L__BB3_57:
	sub.s32 	%r965, %r94, %r1228;
	add.s32 	%r103, %r965, %r8;
	shl.b32 	%r966, %r103, 2;
	add.s32 	%r104, %r944, %r966;
	ld.shared.u32 	%r1229, [%r104];
	shl.b32 	%r968, %r1228, 2;
	add.s32 	%r106, %r944, %r968;
	ld.shared.u32 	%r1232, [%r106];
	setp.ge.s32 	%p301, %r103, %r93;
	mov.pred 	%p384, 0;
	@%p301 bra 	$L__BB3_60;
	setp.ge.s32 	%p303, %r1228, %r8;
	mov.pred 	%p384, -1;
	@%p303 bra 	$L__BB3_60;
	mul.wide.s32 	%rd416, %r1229, 16;
	add.s64 	%rd417, %rd6, %rd416;
	ld.global.u32 	%r969, [%rd417];
	mul.wide.s32 	%rd418, %r1232, 16;
	add.s64 	%rd419, %rd6, %rd418;
	ld.global.u32 	%r970, [%rd419];
	setp.lt.s32 	%p384, %r969, %r970;
$L__BB3_60:
	selp.b32 	%r108, %r1229, %r1232, %p384;
	selp.u32 	%r971, 1, 0, %p384;
	add.s32 	%r109, %r103, %r971;
	not.pred 	%p304, %p384;
	selp.u32 	%r972, 1, 0, %p304;
	add.s32 	%r110, %r1228, %r972;
	@%p304 bra 	$L__BB3_62;
	ld.shared.u32 	%r1229, [%r104+4];
	bra.uni 	$L__BB3_63;
$L__BB3_62:
	ld.shared.u32 	%r1232, [%r106+4];
$L__BB3_63:
	setp.ge.s32 	%p306, %r109, %r93;
	mov.pred 	%p385, 0;
	@%p306 bra 	$L__BB3_66;
	setp.ge.s32 	%p308, %r110, %r8;
	mov.pred 	%p385, -1;
	@%p308 bra 	$L__BB3_66;
	mul.wide.s32 	%rd420, %r1229, 16;
	add.s64 	%rd421, %rd6, %rd420;
	ld.global.u32 	%r973, [%rd421];
	mul.wide.s32 	%rd422, %r1232, 16;
	add.s64 	%rd423, %rd6, %rd422;
	ld.global.u32 	%r974, [%rd423];
	setp.lt.s32 	%p385, %r973, %r974;
$L__BB3_66:
	selp.b32 	%r115, %r1229, %r1232, %p385;
	selp.u32 	%r975, 1, 0, %p385;
	add.s32 	%r116, %r109, %r975;
	not.pred 	%p309, %p385;
	selp.u32 	%r976, 1, 0, %p309;
	add.s32 	%r117, %r110, %r976;
	@%p385 bra 	$L__BB3_68;
	shl.b32 	%r977, %r117, 2;
	add.s32 	%r979, %r944, %r977;
	ld.shared.u32 	%r1232, [%r979];
	bra.uni 	$L__BB3_69;
$L__BB3_68:
	shl.b32 	%r980, %r116, 2;
	add.s32 	%r982, %r944, %r980;
	ld.shared.u32 	%r1229, [%r982];
$L__BB3_69:
	setp.ge.s32 	%p311, %r116, %r93;
	mov.pred 	%p386, 0;
	@%p311 bra 	$L__BB3_72;
	setp.ge.s32 	%p313, %r117, %r8;
	mov.pred 	%p386, -1;
	@%p313 bra 	$L__BB3_72;
	mul.wide.s32 	%rd424, %r1229, 16;
	add.s64 	%rd425, %rd6, %rd424;
	ld.global.u32 	%r983, [%rd425];
	mul.wide.s32 	%rd426, %r1232, 16;
	add.s64 	%rd427, %rd6, %rd426;
	ld.global.u32 	%r984, [%rd427];
	setp.lt.s32 	%p386, %r983, %r984;
$L__BB3_72:
	selp.b32 	%r122, %r1229, %r1232, %p386;
	selp.u32 	%r985, 1, 0, %p386;
	add.s32 	%r123, %r116, %r985;
	not.pred 	%p314, %p386;
	selp.u32 	%r986, 1, 0, %p314;
	add.s32 	%r124, %r117, %r986;
	@%p386 bra 	$L__BB3_74;
	shl.b32 	%r987, %r124, 2;
	add.s32 	%r989, %r944, %r987;
	ld.shared.u32 	%r1232, [%r989];
	bra.uni 	$L__BB3_75;
$L__BB3_74:
	shl.b32 	%r990, %r123, 2;
	add.s32 	%r992, %r944, %r990;
	ld.shared.u32 	%r1229, [%r992];
$L__BB3_75:
	setp.ge.s32 	%p316, %r123, %r93;
	mov.pred 	%p387, 0;
	@%p316 bra 	$L__BB3_78;
	setp.ge.s32 	%p318, %r124, %r8;
	mov.pred 	%p387, -1;
	@%p318 bra 	$L__BB3_78;
	mul.wide.s32 	%rd428, %r1229, 16;
	add.s64 	%rd429, %rd6, %rd428;
	ld.global.u32 	%r993, [%rd429];
	mul.wide.s32 	%rd430, %r1232, 16;
	add.s64 	%rd431, %rd6, %rd430;
	ld.global.u32 	%r994, [%rd431];
	setp.lt.s32 	%p387, %r993, %r994;
$L__BB3_78:
	selp.b32 	%r129, %r1229, %r1232, %p387;
	selp.u32 	%r995, 1, 0, %p387;
	add.s32 	%r130, %r123, %r995;
	not.pred 	%p319, %p387;
	selp.u32 	%r996, 1, 0, %p319;
	add.s32 	%r131, %r124, %r996;
	@%p387 bra 	$L__BB3_80;
	shl.b32 	%r997, %r131, 2;
	add.s32 	%r999, %r944, %r997;
	ld.shared.u32 	%r1232, [%r999];
	bra.uni 	$L__BB3_81;
$L__BB3_80:
	shl.b32 	%r1000, %r130, 2;
	add.s32 	%r1002, %r944, %r1000;
	ld.shared.u32 	%r1229, [%r1002];
$L__BB3_81:
	setp.ge.s32 	%p321, %r130, %r93;
	mov.pred 	%p388, 0;
	@%p321 bra 	$L__BB3_84;
	setp.ge.s32 	%p323, %r131, %r8;
	mov.pred 	%p388, -1;
	@%p323 bra 	$L__BB3_84;
	mul.wide.s32 	%rd432, %r1229, 16;
	add.s64 	%rd433, %rd6, %rd432;
	ld.global.u32 	%r1003, [%rd433];
	mul.wide.s32 	%rd434, %r1232, 16;
	add.s64 	%rd435, %rd6, %rd434;
	ld.global.u32 	%r1004, [%rd435];
	setp.lt.s32 	%p388, %r1003, %r1004;
$L__BB3_84:
	selp.b32 	%r136, %r1229, %r1232, %p388;
	selp.u32 	%r1005, 1, 0, %p388;
	add.s32 	%r137, %r130, %r1005;
	not.pred 	%p324, %p388;
	selp.u32 	%r1006, 1, 0, %p324;
	add.s32 	%r138, %r131, %r1006;
	@%p388 bra 	$L__BB3_86;
	shl.b32 	%r1007, %r138, 2;
	add.s32 	%r1009, %r944, %r1007;
	ld.shared.u32 	%r1232, [%r1009];
	bra.uni 	$L__BB3_87;
$L__BB3_86:
	shl.b32 	%r1010, %r137, 2;
	add.s32 	%r1012, %r944, %r1010;
	ld.shared.u32 	%r1229, [%r1012];
$L__BB3_87:
	setp.ge.s32 	%p326, %r137, %r93;
	mov.pred 	%p389, 0;
	@%p326 bra 	$L__BB3_90;
	setp.ge.s32 	%p328, %r138, %r8;
	mov.pred 	%p389, -1;
	@%p328 bra 	$L__BB3_90;
	mul.wide.s32 	%rd436, %r1229, 16;
	add.s64 	%rd437, %rd6, %rd436;
	ld.global.u32 	%r1013, [%rd437];
	mul.wide.s32 	%rd438, %r1232, 16;
	add.s64 	%rd439, %rd6, %rd438;
	ld.global.u32 	%r1014, [%rd439];
	setp.lt.s32 	%p389, %r1013, %r1014;
$L__BB3_90:
	selp.b32 	%r143, %r1229, %r1232, %p389;
	selp.u32 	%r1015, 1, 0, %p389;
	add.s32 	%r144, %r137, %r1015;
	not.pred 	%p329, %p389;
	selp.u32 	%r1016, 1, 0, %p329;
	add.s32 	%r145, %r138, %r1016;
	@%p389 bra 	$L__BB3_92;
	shl.b32 	%r1017, %r145, 2;
	add.s32 	%r1019, %r944, %r1017;
	ld.shared.u32 	%r1232, [%r1019];
	bra.uni 	$L__BB3_93;
$L__BB3_92:
	shl.b32 	%r1020, %r144, 2;
	add.s32 	%r1022, %r944, %r1020;
	ld.shared.u32 	%r1229, [%r1022];
$L__BB3_93:
	setp.ge.s32 	%p331, %r144, %r93;
	mov.pred 	%p390, 0;
	@%p331 bra 	$L__BB3_96;
	setp.ge.s32 	%p333, %r145, %r8;
	mov.pred 	%p390, -1;
	@%p333 bra 	$L__BB3_96;
	mul.wide.s32 	%rd440, %r1229, 16;
	add.s64 	%rd441, %rd6, %rd440;
	ld.global.u32 	%r1023, [%rd441];
	mul.wide.s32 	%rd442, %r1232, 16;
	add.s64 	%rd443, %rd6, %rd442;
	ld.global.u32 	%r1024, [%rd443];
	setp.lt.s32 	%p390, %r1023, %r1024;
$L__BB3_96:
	selp.b32 	%r150, %r1229, %r1232, %p390;
	selp.u32 	%r1025, 1, 0, %p390;
	add.s32 	%r151, %r144, %r1025;
	not.pred 	%p334, %p390;
	selp.u32 	%r1026, 1, 0, %p334;
	add.s32 	%r152, %r145, %r1026;
	@%p390 bra 	$L__BB3_98;
	shl.b32 	%r1027, %r152, 2;
	add.s32 	%r1029, %r944, %r1027;
	ld.shared.u32 	%r1232, [%r1029];
	bra.uni 	$L__BB3_99;
$L__BB3_98:
	shl.b32 	%r1030, %r151, 2;
	add.s32 	%r1032, %r944, %r1030;
	ld.shared.u32 	%r1229, [%r1032];
$L__BB3_99:
	setp.ge.s32 	%p336, %r151, %r93;
	mov.pred 	%p391, 0;
	@%p336 bra 	$L__BB3_102;
	setp.ge.s32 	%p338, %r152, %r8;
	mov.pred 	%p391, -1;
	@%p338 bra 	$L__BB3_102;
	mul.wide.s32 	%rd444, %r1229, 16;
	add.s64 	%rd445, %rd6, %rd444;
	ld.global.u32 	%r1033, [%rd445];
	mul.wide.s32 	%rd446, %r1232, 16;
	add.s64 	%rd447, %rd6, %rd446;
	ld.global.u32 	%r1034, [%rd447];
	setp.lt.s32 	%p391, %r1033, %r1034;
$L__BB3_102:
	selp.b32 	%r157, %r1229, %r1232, %p391;
	selp.u32 	%r1035, 1, 0, %p391;
	add.s32 	%r158, %r151, %r1035;
	not.pred 	%p339, %p391;
	selp.u32 	%r1036, 1, 0, %p339;
	add.s32 	%r159, %r152, %r1036;
	@%p391 bra 	$L__BB3_104;
	shl.b32 	%r1037, %r159, 2;
	add.s32 	%r1039, %r944, %r1037;
	ld.shared.u32 	%r1232, [%r1039];
	bra.uni 	$L__BB3_105;
$L__BB3_104:
	shl.b32 	%r1040, %r158, 2;
	add.s32 	%r1042, %r944, %r1040;
	ld.shared.u32 	%r1229, [%r1042];
$L__BB3_105:
	setp.ge.s32 	%p341, %r158, %r93;
	mov.pred 	%p392, 0;
	@%p341 bra 	$L__BB3_108;
	setp.ge.s32 	%p343, %r159, %r8;
	mov.pred 	%p392, -1;
	@%p343 bra 	$L__BB3_108;
	mul.wide.s32 	%rd448, %r1229, 16;
	add.s64 	%rd449, %rd6, %rd448;
	ld.global.u32 	%r1043, [%rd449];
	mul.wide.s32 	%rd450, %r1232, 16;
	add.s64 	%rd451, %rd6, %rd450;
	ld.global.u32 	%r1044, [%rd451];
	setp.lt.s32 	%p392, %r1043, %r1044;
$L__BB3_108:
	selp.b32 	%r164, %r1229, %r1232, %p392;
	selp.u32 	%r1045, 1, 0, %p392;
	add.s32 	%r165, %r158, %r1045;
	not.pred 	%p344, %p392;
	selp.u32 	%r1046, 1, 0, %p344;
	add.s32 	%r166, %r159, %r1046;
	@%p392 bra 	$L__BB3_110;
	shl.b32 	%r1047, %r166, 2;
	add.s32 	%r1049, %r944, %r1047;
	ld.shared.u32 	%r1232, [%r1049];
	bra.uni 	$L__BB3_111;
$L__BB3_110:
	shl.b32 	%r1050, %r165, 2;
	add.s32 	%r1052, %r944, %r1050;
	ld.shared.u32 	%r1229, [%r1052];
$L__BB3_111:
	setp.ge.s32 	%p346, %r165, %r93;
	mov.pred 	%p393, 0;
	@%p346 bra 	$L__BB3_114;
	setp.ge.s32 	%p348, %r166, %r8;
	mov.pred 	%p393, -1;
	@%p348 bra 	$L__BB3_114;
	mul.wide.s32 	%rd452, %r1229, 16;
	add.s64 	%rd453, %rd6, %rd452;
	ld.global.u32 	%r1053, [%rd453];
	mul.wide.s32 	%rd454, %r1232, 16;
	add.s64 	%rd455, %rd6, %rd454;
	ld.global.u32 	%r1054, [%rd455];
	setp.lt.s32 	%p393, %r1053, %r1054;
$L__BB3_114:
	selp.b32 	%r171, %r1229, %r1232, %p393;
	selp.u32 	%r1055, 1, 0, %p393;
	add.s32 	%r172, %r165, %r1055;
	not.pred 	%p349, %p393;
	selp.u32 	%r1056, 1, 0, %p349;
	add.s32 	%r173, %r166, %r1056;
	@%p393 bra 	$L__BB3_116;
	shl.b32 	%r1057, %r173, 2;
	add.s32 	%r1059, %r944, %r1057;
	ld.shared.u32 	%r1232, [%r1059];
	bra.uni 	$L__BB3_117;
$L__BB3_116:
	shl.b32 	%r1060, %r172, 2;
	add.s32 	%r1062, %r944, %r1060;
	ld.shared.u32 	%r1229, [%r1062];
$L__BB3_117:
	setp.ge.s32 	%p351, %r172, %r93;
	mov.pred 	%p394, 0;
	@%p351 bra 	$L__BB3_120;
	setp.ge.s32 	%p353, %r173, %r8;
	mov.pred 	%p394, -1;
	@%p353 bra 	$L__BB3_120;
	cvta.to.global.u64 	%rd456, %rd15;
	add.s64 	%rd458, %rd456, %rd410;
	mul.wide.s32 	%rd459, %r1229, 16;
	add.s64 	%rd460, %rd458, %rd459;
	ld.global.u32 	%r1063, [%rd460];
	mul.wide.s32 	%rd461, %r1232, 16;
	add.s64 	%rd462, %rd458, %rd461;
	ld.global.u32 	%r1064, [%rd462];
	setp.lt.s32 	%p394, %r1063, %r1064;
$L__BB3_120:
	selp.b32 	%r178, %r1229, %r1232, %p394;
	selp.u32 	%r1065, 1, 0, %p394;
	add.s32 	%r179, %r172, %r1065;
	not.pred 	%p354, %p394;
	selp.u32 	%r1066, 1, 0, %p354;
	add.s32 	%r180, %r173, %r1066;
	@%p394 bra 	$L__BB3_122;
	shl.b32 	%r1067, %r180, 2;
	add.s32 	%r1069, %r944, %r1067;
	ld.shared.u32 	%r1232, [%r1069];
	bra.uni 	$L__BB3_123;
$L__BB3_122:
	shl.b32 	%r1070, %r179, 2;
	add.s32 	%r1072, %r944, %r1070;
	ld.shared.u32 	%r1229, [%r1072];
$L__BB3_123:
	setp.ge.s32 	%p356, %r179, %r93;
	mov.pred 	%p395, 0;
	@%p356 bra 	$L__BB3_126;
	setp.ge.s32 	%p358, %r180, %r8;
	mov.pred 	%p395, -1;
	@%p358 bra 	$L__BB3_126;
	cvta.to.global.u64 	%rd463, %rd15;
	add.s64 	%rd465, %rd463, %rd410;
	mul.wide.s32 	%rd466, %r1229, 16;
	add.s64 	%rd467, %rd465, %rd466;
	ld.global.u32 	%r1073, [%rd467];
	mul.wide.s32 	%rd468, %r1232, 16;
	add.s64 	%rd469, %rd465, %rd468;
	ld.global.u32 	%r1074, [%rd469];
	setp.lt.s32 	%p395, %r1073, %r1074;
$L__BB3_126:
	selp.b32 	%r185, %r1229, %r1232, %p395;
	selp.u32 	%r1075, 1, 0, %p395;
	add.s32 	%r186, %r179, %r1075;
	not.pred 	%p359, %p395;
	selp.u32 	%r1076, 1, 0, %p359;
	add.s32 	%r187, %r180, %r1076;
	@%p395 bra 	$L__BB3_128;
	shl.b32 	%r1077, %r187, 2;
	add.s32 	%r1079, %r944, %r1077;
	ld.shared.u32 	%r1232, [%r1079];
	bra.uni 	$L__BB3_129;
$L__BB3_128:
	shl.b32 	%r1080, %r186, 2;
	add.s32 	%r1082, %r944, %r1080;
	ld.shared.u32 	%r1229, [%r1082];
$L__BB3_129:
	setp.ge.s32 	%p361, %r186, %r93;
	mov.pred 	%p396, 0;
	@%p361 bra 	$L__BB3_132;
	setp.ge.s32 	%p363, %r187, %r8;
	mov.pred 	%p396, -1;
	@%p363 bra 	$L__BB3_132;
	cvta.to.global.u64 	%rd470, %rd15;
	cvt.s64.s32 	%rd471, %r524;
	add.s64 	%rd472, %rd470, %rd471;
	mul.wide.s32 	%rd473, %r1229, 16;
	add.s64 	%rd474, %rd472, %rd473;
	ld.global.u32 	%r1083, [%rd474];
	mul.wide.s32 	%rd475, %r1232, 16;
	add.s64 	%rd476, %rd472, %rd475;
	ld.global.u32 	%r1084, [%rd476];
	setp.lt.s32 	%p396, %r1083, %r1084;
$L__BB3_132:
	selp.b32 	%r192, %r1229, %r1232, %p396;
	selp.u32 	%r1085, 1, 0, %p396;
	add.s32 	%r193, %r186, %r1085;
	not.pred 	%p364, %p396;
	selp.u32 	%r1086, 1, 0, %p364;
	add.s32 	%r194, %r187, %r1086;
	@%p396 bra 	$L__BB3_134;
	shl.b32 	%r1087, %r194, 2;
	add.s32 	%r1089, %r944, %r1087;
	ld.shared.u32 	%r1232, [%r1089];
	bra.uni 	$L__BB3_135;
$L__BB3_134:
	shl.b32 	%r1090, %r193, 2;
	add.s32 	%r1092, %r944, %r1090;
	ld.shared.u32 	%r1229, [%r1092];
$L__BB3_135:
	setp.ge.s32 	%p366, %r193, %r93;
	mov.pred 	%p397, 0;
	@%p366 bra 	$L__BB3_138;
	setp.ge.s32 	%p368, %r194, %r8;
	mov.pred 	%p397, -1;
	@%p368 bra 	$L__BB3_138;
	cvta.to.global.u64 	%rd477, %rd15;
	cvt.s64.s32 	%rd478, %r524;
	add.s64 	%rd479, %rd477, %rd478;
	mul.wide.s32 	%rd480, %r1229, 16;
	add.s64 	%rd481, %rd479, %rd480;
	ld.global.u32 	%r1093, [%rd481];
	mul.wide.s32 	%rd482, %r1232, 16;
	add.s64 	%rd483, %rd479, %rd482;
	ld.global.u32 	%r1094, [%rd483];
	setp.lt.s32 	%p397, %r1093, %r1094;
$L__BB3_138:
	selp.b32 	%r199, %r1229, %r1232, %p397;
	selp.u32 	%r1095, 1, 0, %p397;
	add.s32 	%r200, %r193, %r1095;
	not.pred 	%p369, %p397;
	selp.u32 	%r1096, 1, 0, %p369;
	add.s32 	%r201, %r194, %r1096;
	@%p397 bra 	$L__BB3_140;
	shl.b32 	%r1097, %r201, 2;
	mov.u32 	%r1098, _ZZN3cub18CUB_300001_SM_10006detail10merge_sort26DeviceMergeSortMergeKernelINS2_10policy_hubIN6thrust24THRUST_300001_SM_1000_NS6detail15normal_iteratorINS6_10device_ptrIiEEEEE9Policy600ESB_PNS0_8NullTypeESB_SF_j17CompareCandMemberiSE_EEvbT2_T3_T4_PT6_PT7_T5_PSJ_SJ_NS1_7vsmem_tEE19static_temp_storage;
	add.s32 	%r1099, %r1098, %r1097;
	ld.shared.u32 	%r1232, [%r1099];
	bra.uni 	$L__BB3_141;
$L__BB3_140:
	shl.b32 	%r1100, %r200, 2;
	mov.u32 	%r1101, _ZZN3cub18CUB_300001_SM_10006detail10merge_sort26DeviceMergeSortMergeKernelINS2_10policy_hubIN6thrust24THRUST_300001_SM_1000_NS6detail15normal_iteratorINS6_10device_ptrIiEEEEE9Policy600ESB_PNS0_8NullTypeESB_SF_j17CompareCandMemberiSE_EEvbT2_T3_T4_PT6_PT7_T5_PSJ_SJ_NS1_7vsmem_tEE19static_temp_storage;
	add.s32 	%r1102, %r1101, %r1100;
	ld.shared.u32 	%r1229, [%r1102];
$L__BB3_141:
	setp.ge.s32 	%p371, %r200, %r93;
	mov.pred 	%p398, 0;
	@%p371 bra 	$L__BB3_144;
	setp.ge.s32 	%p373, %r201, %r8;
	mov.pred 	%p398, -1;
	@%p373 bra 	$L__BB3_144;
	cvta.to.global.u64 	%rd484, %rd15;
	cvt.s64.s32 	%rd485, %r524;
	add.s64 	%rd486, %rd484, %rd485;
	mul.wide.s32 	%rd487, %r1229, 16;
	add.s64 	%rd488, %rd486, %rd487;
	ld.global.u32 	%r1103, [%rd488];
	mul.wide.s32 	%rd489, %r1232, 16;
	add.s64 	%rd490, %rd486, %rd489;
	ld.global.u32 	%r1104, [%rd490];
	setp.lt.s32 	%p398, %r1103, %r1104;
$L__BB3_144:
	selp.b32 	%r206, %r1229, %r1232, %p398;
	selp.u32 	%r1105, 1, 0, %p398;
	add.s32 	%r207, %r200, %r1105;
	not.pred 	%p374, %p398;
	selp.u32 	%r1106, 1, 0, %p374;
	add.s32 	%r208, %r201, %r1106;
	@%p398 bra 	$L__BB3_146;
	shl.b32 	%r1107, %r208, 2;
	mov.u32 	%r1108, _ZZN3cub18CUB_300001_SM_10006detail10merge_sort26DeviceMergeSortMergeKernelINS2_10policy_hubIN6thrust24THRUST_300001_SM_1000_NS6detail15normal_iteratorINS6_10device_ptrIiEEEEE9Policy600ESB_PNS0_8NullTypeESB_SF_j17CompareCandMemberiSE_EEvbT2_T3_T4_PT6_PT7_T5_PSJ_SJ_NS1_7vsmem_tEE19static_temp_storage;
	add.s32 	%r1109, %r1108, %r1107;
	ld.shared.u32 	%r1232, [%r1109];
	bra.uni 	$L__BB3_147;
$L__BB3_146:
	shl.b32 	%r1110, %r207, 2;
	mov.u32 	%r1111, _ZZN3cub18CUB_300001_SM_10006detail10merge_sort26DeviceMergeSortMergeKernelINS2_10policy_hubIN6thrust24THRUST_300001_SM_1000_NS6detail15normal_iteratorINS6_10device_ptrIiEEEEE9Policy600ESB_PNS0_8NullTypeESB_SF_j17CompareCandMemberiSE_EEvbT2_T3_T4_PT6_PT7_T5_PSJ_SJ_NS1_7vsmem_tEE19static_temp_storage;
	add.s32 	%r1112, %r1111, %r1110;
	ld.shared.u32 	%r1229, [%r1112];
$L__BB3_147:
	setp.ge.s32 	%p376, %r207, %r93;
	mov.pred 	%p399, 0;
	@%p376 bra 	$L__BB3_150;
	setp.ge.s32 	%p378, %r208, %r8;
	mov.pred 	%p399, -1;
	@%p378 bra 	$L__BB3_150;
	cvta.to.global.u64 	%rd491, %rd15;
	cvt.s64.s32 	%rd492, %r524;
	add.s64 	%rd493, %rd491, %rd492;
	mul.wide.s32 	%rd494, %r1229, 16;
	add.s64 	%rd495, %rd493, %rd494;
	ld.global.u32 	%r1113, [%rd495];
	mul.wide.s32 	%rd496, %r1232, 16;
	add.s64 	%rd497, %rd493, %rd496;
	ld.global.u32 	%r1114, [%rd497];
	setp.lt.s32 	%p399, %r1113, %r1114;
$L__BB3_150:
	selp.b32 	%r213, %r1229, %r1232, %p399;
	selp.u32 	%r1115, 1, 0, %p399;
	add.s32 	%r214, %r207, %r1115;
	not.pred 	%p379, %p399;
	selp.u32 	%r1116, 1, 0, %p379;
	add.s32 	%r215, %r208, %r1116;
	@%p399 bra 	$L__BB3_152;
	shl.b32 	%r1117, %r215, 2;
	mov.u32 	%r1118, _ZZN3cub18CUB_300001_SM_10006detail10merge_sort26DeviceMergeSortMergeKernelINS2_10policy_hubIN6thrust24THRUST_300001_SM_1000_NS6detail15normal_iteratorINS6_10device_ptrIiEEEEE9Policy600ESB_PNS0_8NullTypeESB_SF_j17CompareCandMemberiSE_EEvbT2_T3_T4_PT6_PT7_T5_PSJ_SJ_NS1_7vsmem_tEE19static_temp_storage;
	add.s32 	%r1119, %r1118, %r1117;
	ld.shared.u32 	%r1232, [%r1119];
	bra.uni 	$L__BB3_153;
$L__BB3_152:
	shl.b32 	%r1120, %r214, 2;
	mov.u32 	%r1121, _ZZN3cub18CUB_300001_SM_10006detail10merge_sort26DeviceMergeSortMergeKernelINS2_10policy_hubIN6thrust24THRUST_300001_SM_1000_NS6detail15normal_iteratorINS6_10device_ptrIiEEEEE9Policy600ESB_PNS0_8NullTypeESB_SF_j17CompareCandMemberiSE_EEvbT2_T3_T4_PT6_PT7_T5_PSJ_SJ_NS1_7vsmem_tEE19static_temp_storage;
	add.s32 	%r1122, %r1121, %r1120;
	ld.shared.u32 	%r1229, [%r1122];
$L__BB3_153:
	setp.ge.s32 	%p380, %r214, %r93;
	mov.u32 	%r1261, %r1232;
	@%p380 bra 	$L__BB3_156;
	setp.ge.s32 	%p381, %r215, %r8;
	mov.u32 	%r1261, %r1229;
	@%p381 bra 	$L__BB3_156;
	cvta.to.global.u64 	%rd498, %rd15;
	cvt.s64.s32 	%rd499, %r524;
	add.s64 	%rd500, %rd498, %rd499;
	mul.wide.s32 	%rd501, %r1229, 16;
	add.s64 	%rd502, %rd500, %rd501;
	ld.global.u32 	%r1123, [%rd502];
	mul.wide.s32 	%rd503, %r1232, 16;
	add.s64 	%rd504, %rd500, %rd503;
	ld.global.u32 	%r1124, [%rd504];
	setp.lt.s32 	%p382, %r1123, %r1124;
	selp.b32 	%r1261, %r1229, %r1232, %p382;
$L__BB3_156:
	ld.param.s8 	%rs9, [_ZN3cub18CUB_300001_SM_10006detail10merge_sort26DeviceMergeSortMergeKernelINS2_10policy_hubIN6thrust24THRUST_300001_SM_1000_NS6detail15normal_iteratorINS6_10device_ptrIiEEEEE9Policy600ESB_PNS0_8NullTypeESB_SF_j17CompareCandMemberiSE_EEvbT2_T3_T4_PT6_PT7_T5_PSJ_SJ_NS1_7vsmem_tE_param_0];
	mov.u32 	%r1125, %ctaid.x;
	mul.lo.s32 	%r222, %r1125, 4352;
	setp.eq.s16 	%p383, %rs9, 0;
	bar.sync 	0;
	@%p383 bra 	$L__BB3_158;
	ld.param.u64 	%rd525, [_ZN3cub18CUB_300001_SM_10006detail10merge_sort26DeviceMergeSortMergeKernelINS2_10policy_hubIN6thrust24THRUST_300001_SM_1000_NS6detail15normal_iteratorINS6_10device_ptrIiEEEEE9Policy600ESB_PNS0_8NullTypeESB_SF_j17CompareCandMemberiSE_EEvbT2_T3_T4_PT6_PT7_T5_PSJ_SJ_NS1_7vsmem_tE_param_4];
	cvt.u64.u32 	%rd505, %r222;
	// begin inline asm
	mov.u32 %r1126, %laneid;
	// end inline asm
	shr.u32 	%r1127, %r2, 5;
	mul.lo.s32 	%r1128, %r1127, 544;
	mad.lo.s32 	%r1129, %r1126, 17, %r1128;
	shl.b32 	%r1130, %r1129, 2;
	mov.u32 	%r1131, _ZZN3cub18CUB_300001_SM_10006detail10merge_sort26DeviceMergeSortMergeKernelINS2_10policy_hubIN6thrust24THRUST_300001_SM_1000_NS6detail15normal_iteratorINS6_10device_ptrIiEEEEE9Policy600ESB_PNS0_8NullTypeESB_SF_j17CompareCandMemberiSE_EEvbT2_T3_T4_PT6_PT7_T5_PSJ_SJ_NS1_7vsmem_tEE19static_temp_storage;
	add.s32 	%r1132, %r1131, %r1130;
	st.shared.u32 	[%r1132], %r108;
	st.shared.u32 	[%r1132+4], %r115;
	st.shared.u32 	[%r1132+8], %r122;
	st.shared.u32 	[%r1132+12], %r129;
	st.shared.u32 	[%r1132+16], %r136;
	st.shared.u32 	[%r1132+20], %r143;
	st.shared.u32 	[%r1132+24], %r150;
	st.shared.u32 	[%r1132+28], %r157;
	st.shared.u32 	[%r1132+32], %r164;
	st.shared.u32 	[%r1132+36], %r171;
	st.shared.u32 	[%r1132+40], %r178;
	st.shared.u32 	[%r1132+44], %r185;
	st.shared.u32 	[%r1132+48], %r192;
	st.shared.u32 	[%r1132+52], %r199;
	st.shared.u32 	[%r1132+56], %r206;
	st.shared.u32 	[%r1132+60], %r213;
	st.shared.u32 	[%r1132+64], %r1261;
	bar.warp.sync 	-1;
	shl.b32 	%r1133, %r1126, 4;
	sub.s32 	%r1134, %r1129, %r1133;
	shl.b32 	%r1135, %r1134, 2;
	add.s32 	%r1136, %r1131, %r1135;
	ld.shared.u32 	%r1137, [%r1136];
	ld.shared.u32 	%r1138, [%r1136+128];
	ld.shared.u32 	%r1139, [%r1136+256];
	ld.shared.u32 	%r1140, [%r1136+384];
	ld.shared.u32 	%r1141, [%r1136+512];
	ld.shared.u32 	%r1142, [%r1136+640];
	ld.shared.u32 	%r1143, [%r1136+768];
	ld.shared.u32 	%r1144, [%r1136+896];
	ld.shared.u32 	%r1145, [%r1136+1024];
	ld.shared.u32 	%r1146, [%r1136+1152];
	ld.shared.u32 	%r1147, [%r1136+1280];
	ld.shared.u32 	%r1148, [%r1136+1408];
	ld.shared.u32 	%r1149, [%r1136+1536];
	ld.shared.u32 	%r1150, [%r1136+1664];
	ld.shared.u32 	%r1151, [%r1136+1792];
	ld.shared.u32 	%r1152, [%r1136+1920];
	ld.shared.u32 	%r1153, [%r1136+2048];
	and.b32  	%r1154, %r2, 31;
	and.b32  	%r1155, %r2, 992;
	mul.lo.s32 	%r1156, %r1155, 17;
	or.b32  	%r1157, %r1156, %r1154;
	cvt.u64.u32 	%rd506, %r1157;
	add.s64 	%rd507, %rd506, %rd505;
	cvta.to.global.u64 	%rd508, %rd525;
	shl.b64 	%rd509, %rd507, 2;
	add.s64 	%rd510, %rd508, %rd509;
	st.global.u32 	[%rd510], %r1137;
	st.global.u32 	[%rd510+128], %r1138;
	st.global.u32 	[%rd510+256], %r1139;
	st.global.u32 	[%rd510+384], %r1140;
	st.global.u32 	[%rd510+512], %r1141;
	st.global.u32 	[%rd510+640], %r1142;
	st.global.u32 	[%rd510+768], %r1143;
	st.global.u32 	[%rd510+896], %r1144;
	st.global.u32 	[%rd510+1024], %r1145;
	st.global.u32 	[%rd510+1152], %r1146;
	st.global.u32 	[%rd510+1280], %r1147;
	st.global.u32 	[%rd510+1408], %r1148;
	st.global.u32 	[%rd510+1536], %r1149;
	st.global.u32 	[%rd510+1664], %r1150;
	st.global.u32 	[%rd510+1792], %r1151;
	st.global.u32 	[%rd510+1920], %r1152;
	st.global.u32 	[%rd510+2048], %r1153;
	bra.uni 	$L__BB3_437;
$L__BB3_158:
	// begin inline asm
	mov.u32 %r1158, %laneid;
	// end inline asm
	shr.u32 	%r1159, %r2, 5;
	mul.lo.s32 	%r1160, %r1159, 544;
	mad.lo.s32 	%r1161, %r1158, 17, %r1160;
	shl.b32 	%r1162, %r1161, 2;
	mov.u32 	%r1163, _ZZN3cub18CUB_300001_SM_10006detail10merge_sort26DeviceMergeSortMergeKernelINS2_10policy_hubIN6thrust24THRUST_300001_SM_1000_NS6detail15normal_iteratorINS6_10device_ptrIiEEEEE9Policy600ESB_PNS0_8NullTypeESB_SF_j17CompareCandMemberiSE_EEvbT2_T3_T4_PT6_PT7_T5_PSJ_SJ_NS1_7vsmem_tEE19static_temp_storage;
	add.s32 	%r1164, %r1163, %r1162;
	st.shared.u32 	[%r1164], %r108;
	st.shared.u32 	[%r1164+4], %r115;
	st.shared.u32 	[%r1164+8], %r122;
	st.shared.u32 	[%r1164+12], %r129;
	st.shared.u32 	[%r1164+16], %r136;
	st.shared.u32 	[%r1164+20], %r143;
	st.shared.u32 	[%r1164+24], %r150;
	st.shared.u32 	[%r1164+28], %r157;
	st.shared.u32 	[%r1164+32], %r164;
	st.shared.u32 	[%r1164+36], %r171;
	st.shared.u32 	[%r1164+40], %r178;
	st.shared.u32 	[%r1164+44], %r185;
	st.shared.u32 	[%r1164+48], %r192;
	st.shared.u32 	[%r1164+52], %r199;
	st.shared.u32 	[%r1164+56], %r206;
	st.shared.u32 	[%r1164+60], %r213;
	st.shared.u32 	[%r1164+64], %r1261;
	bar.warp.sync 	-1;
	shl.b32 	%r1165, %r1158, 4;
	sub.s32 	%r1166, %r1161, %r1165;
	shl.b32 	%r1167, %r1166, 2;
	add.s32 	%r1168, %r1163, %r1167;
	ld.shared.u32 	%r1169, [%r1168];
	ld.shared.u32 	%r1170, [%r1168+128];
	ld.shared.u32 	%r1171, [%r1168+256];
	ld.shared.u32 	%r1172, [%r1168+384];
	ld.shared.u32 	%r1173, [%r1168+512];
	ld.shared.u32 	%r1174, [%r1168+640];
	ld.shared.u32 	%r1175, [%r1168+768];
	ld.shared.u32 	%r1176, [%r1168+896];
	ld.shared.u32 	%r1177, [%r1168+1024];
	ld.shared.u32 	%r1178, [%r1168+1152];
	ld.shared.u32 	%r1179, [%r1168+1280];
	ld.shared.u32 	%r1180, [%r1168+1408];
	ld.shared.u32 	%r1181, [%r1168+1536];
	ld.shared.u32 	%r1182, [%r1168+1664];
	ld.shared.u32 	%r1183, [%r1168+1792];
	ld.shared.u32 	%r1184, [%r1168+1920];
	ld.shared.u32 	%r1185, [%r1168+2048];
	and.b32  	%r1186, %r2, 31;
	and.b32  	%r1187, %r2, 992;
	mul.lo.s32 	%r1188, %r1187, 17;
	cvt.u64.u32 	%rd511, %r1188;
	add.s32 	%r1189, %r1186, %r222;
	cvt.u64.u32 	%rd512, %r1189;
	add.s64 	%rd513, %rd512, %rd511;
	shl.b64 	%rd514, %rd513, 2;
	add.s64 	%rd515, %rd3, %rd514;
	st.global.u32 	[%rd515], %r1169;
	st.global.u32 	[%rd515+128], %r1170;
	st.global.u32 	[%rd515+256], %r1171;
	st.global.u32 	[%rd515+384], %r1172;
	st.global.u32 	[%rd515+512], %r1173;
	st.global.u32 	[%rd515+640], %r1174;
	st.global.u32 	[%rd515+768], %r1175;
	st.global.u32 	[%rd515+896], %r1176;
	st.global.u32 	[%rd515+1024], %r1177;
	st.global.u32 	[%rd515+1152], %r1178;
	st.global.u32 	[%rd515+1280], %r1179;
	st.global.u32 	[%rd515+1408], %r1180;
	st.global.u32 	[%rd515+1536], %r1181;
	st.global.u32 	[%rd515+1664], %r1182;
	st.global.u32 	[%rd515+1792], %r1183;
	st.global.u32 	[%rd515+1920], %r1184;
	st.global.u32 	[%rd515+2048], %r1185;
	bra.uni 	$L__BB3_437;
$L__BB3_159:
	ld.param.u32 	%r1190, [_ZN3cub18CUB_300001_SM_10006detail10merge_sort26DeviceMergeSortMergeKernelINS2_10policy_hubIN6thrust24THRUST_300001_SM_1000_NS6detail15normal_iteratorINS6_10device_ptrIiEEEEE9Policy600ESB_PNS0_8NullTypeESB_SF_j17CompareCandMemberiSE_EEvbT2_T3_T4_PT6_PT7_T5_PSJ_SJ_NS1_7vsmem_tE_param_8];
	ld.param.s8 	%rs6, [_ZN3cub18CUB_300001_SM_10006detail10merge_sort26DeviceMergeSortMergeKernelINS2_10policy_hubIN6thrust24THRUST_300001_SM_1000_NS6detail15normal_iteratorINS6_10device_ptrIiEEEEE9Policy600ESB_PNS0_8NullTypeESB_SF_j17CompareCandMemberiSE_EEvbT2_T3_T4_PT6_PT7_T5_PSJ_SJ_NS1_7vsmem_tE_param_0];
	mul.wide.u32 	%rd18, %r1, 4;
	add.s64 	%rd19, %rd2, %rd18;
	ld.global.u32 	%r533, [%rd19];
	ld.global.u32 	%r534, [%rd19+4];
	shr.u32 	%r535, %r1190, 1;
	neg.s32 	%r536, %r1190;
	and.b32  	%r537, %r1, %r536;
	mul.lo.s32 	%r223, %r537, 4352;
	mul.lo.s32 	%r224, %r535, 4352;
	sub.s32 	%r538, %r1, %r537;
	mul.lo.s32 	%r539, %r538, 4352;
	sub.s32 	%r225, %r533, %r223;
	sub.s32 	%r540, %r534, %r223;
	sub.s32 	%r541, %r523, %r223;
	max.u32 	%r542, %r541, %r224;
	sub.s32 	%r543, %r542, %r224;
	sub.s32 	%r544, %r539, %r225;
	min.u32 	%r226, %r544, %r543;
	max.u32 	%r545, %r539, -4353;
	not.b32 	%r546, %r545;
	add.s32 	%r547, %r539, %r546;
	sub.s32 	%r548, %r547, %r540;
	or.b32  	%r549, %r1, %r536;
	setp.eq.s32 	%p66, %r549, -1;
	min.u32 	%r550, %r224, %r541;
	selp.b32 	%r551, %r550, %r540, %p66;
	selp.b32 	%r552, %r224, %r548, %p66;
	min.u32 	%r553, %r552, %r543;
	sub.s32 	%r227, %r551, %r225;
	sub.s32 	%r228, %r553, %r226;
	// begin inline asm
	griddepcontrol.wait;
	// end inline asm
	setp.eq.s16 	%p67, %rs6, 0;
	@%p67 bra 	$L__BB3_228;
	cvt.u64.u32 	%rd20, %r223;
	cvt.u64.u32 	%rd21, %r225;
	add.s64 	%rd22, %rd21, %rd20;
	cvt.u64.u32 	%rd23, %r224;
	add.s64 	%rd24, %rd20, %rd23;
	cvt.u64.u32 	%rd25, %r226;
	add.s64 	%rd26, %rd24, %rd25;
	add.s32 	%r229, %r228, %r227;
	setp.ge.s32 	%p68, %r2, %r229;
	cvt.u64.u32 	%rd27, %r2;
	add.s64 	%rd28, %rd22, %rd27;
	shl.b64 	%rd29, %rd28, 2;
	add.s64 	%rd7, %rd3, %rd29;
	sub.s32 	%r555, %r2, %r227;
	cvt.s64.s32 	%rd30, %r555;
	add.s64 	%rd31, %rd26, %rd30;
	shl.b64 	%rd32, %rd31, 2;
	add.s64 	%rd8, %rd3, %rd32;
	@%p68 bra 	$L__BB3_164;
	setp.ge.s32 	%p69, %r2, %r227;
	@%p69 bra 	$L__BB3_163;
	ld.global.u32 	%r1310, [%rd7];
	bra.uni 	$L__BB3_164;
$L__BB3_163:
	ld.global.u32 	%r1310, [%rd8];
$L__BB3_164:
	add.s32 	%r233, %r2, 256;
	setp.ge.s32 	%p70, %r233, %r229;
	@%p70 bra 	$L__BB3_168;
	setp.lt.s32 	%p71, %r233, %r227;
	@%p71 bra 	$L__BB3_167;
	ld.global.u32 	%r1309, [%rd8+1024];
	bra.uni 	$L__BB3_168;
$L__BB3_167:
	ld.global.u32 	%r1309, [%rd7+1024];
$L__BB3_168:
	add.s32 	%r237, %r2, 512;
	setp.ge.s32 	%p72, %r237, %r229;
	@%p72 bra 	$L__BB3_172;
	setp.lt.s32 	%p73, %r237, %r227;
	@%p73 bra 	$L__BB3_171;
	ld.global.u32 	%r1308, [%rd8+2048];
	bra.uni 	$L__BB3_172;
$L__BB3_171:
	ld.global.u32 	%r1308, [%rd7+2048];
$L__BB3_172:
	add.s32 	%r241, %r2, 768;
	setp.ge.s32 	%p74, %r241, %r229;
	@%p74 bra 	$L__BB3_176;
	setp.lt.s32 	%p75, %r241, %r227;
	@%p75 bra 	$L__BB3_175;
	ld.global.u32 	%r1307, [%rd8+3072];
	bra.uni 	$L__BB3_176;
$L__BB3_175:
	ld.global.u32 	%r1307, [%rd7+3072];
$L__BB3_176:
	or.b32  	%r245, %r2, 1024;
	setp.ge.s32 	%p76, %r245, %r229;
	@%p76 bra 	$L__BB3_180;
	setp.lt.s32 	%p77, %r245, %r227;
	@%p77 bra 	$L__BB3_179;
	ld.global.u32 	%r1306, [%rd8+4096];
	bra.uni 	$L__BB3_180;
$L__BB3_179:
	ld.global.u32 	%r1306, [%rd7+4096];
$L__BB3_180:
	add.s32 	%r249, %r2, 1280;
	setp.ge.s32 	%p78, %r249, %r229;
	@%p78 bra 	$L__BB3_184;
	setp.lt.s32 	%p79, %r249, %r227;
	@%p79 bra 	$L__BB3_183;
	ld.global.u32 	%r1305, [%rd8+5120];
	bra.uni 	$L__BB3_184;
$L__BB3_183:
	ld.global.u32 	%r1305, [%rd7+5120];
$L__BB3_184:
	add.s32 	%r253, %r2, 1536;
	setp.ge.s32 	%p80, %r253, %r229;
	@%p80 bra 	$L__BB3_188;
	setp.lt.s32 	%p81, %r253, %r227;
	@%p81 bra 	$L__BB3_187;
	ld.global.u32 	%r1304, [%rd8+6144];
	bra.uni 	$L__BB3_188;
$L__BB3_187:
	ld.global.u32 	%r1304, [%rd7+6144];
$L__BB3_188:
	add.s32 	%r257, %r2, 1792;
	setp.ge.s32 	%p82, %r257, %r229;
	@%p82 bra 	$L__BB3_192;
	setp.lt.s32 	%p83, %r257, %r227;
	@%p83 bra 	$L__BB3_191;
	ld.global.u32 	%r1303, [%rd8+7168];
	bra.uni 	$L__BB3_192;
$L__BB3_191:
	ld.global.u32 	%r1303, [%rd7+7168];
$L__BB3_192:
	or.b32  	%r261, %r2, 2048;
	setp.ge.s32 	%p84, %r261, %r229;
	@%p84 bra 	$L__BB3_196;
	setp.lt.s32 	%p85, %r261, %r227;
	@%p85 bra 	$L__BB3_195;
	ld.global.u32 	%r1302, [%rd8+8192];
	bra.uni 	$L__BB3_196;
$L__BB3_195:
	ld.global.u32 	%r1302, [%rd7+8192];
$L__BB3_196:
	add.s32 	%r265, %r2, 2304;
	setp.ge.s32 	%p86, %r265, %r229;
	@%p86 bra 	$L__BB3_200;
	setp.lt.s32 	%p87, %r265, %r227;
	@%p87 bra 	$L__BB3_199;
	ld.global.u32 	%r1301, [%rd8+9216];
	bra.uni 	$L__BB3_200;
$L__BB3_199:
	ld.global.u32 	%r1301, [%rd7+9216];
$L__BB3_200:
	add.s32 	%r269, %r2, 2560;
	setp.ge.s32 	%p88, %r269, %r229;
	@%p88 bra 	$L__BB3_204;
	setp.lt.s32 	%p89, %r269, %r227;
	@%p89 bra 	$L__BB3_203;
	ld.global.u32 	%r1300, [%rd8+10240];
	bra.uni 	$L__BB3_204;
$L__BB3_203:
	ld.global.u32 	%r1300, [%rd7+10240];
$L__BB3_204:
	add.s32 	%r273, %r2, 2816;
	setp.ge.s32 	%p90, %r273, %r229;
	@%p90 bra 	$L__BB3_208;
	setp.lt.s32 	%p91, %r273, %r227;
	@%p91 bra 	$L__BB3_207;
	ld.global.u32 	%r1299, [%rd8+11264];
	bra.uni 	$L__BB3_208;
$L__BB3_207:
	ld.global.u32 	%r1299, [%rd7+11264];
$L__BB3_208:
	or.b32  	%r277, %r2, 3072;
	setp.ge.s32 	%p92, %r277, %r229;
	@%p92 bra 	$L__BB3_212;
	setp.lt.s32 	%p93, %r277, %r227;
	@%p93 bra 	$L__BB3_211;
	ld.global.u32 	%r1298, [%rd8+12288];
	bra.uni 	$L__BB3_212;
$L__BB3_211:
	ld.global.u32 	%r1298, [%rd7+12288];
$L__BB3_212:
	add.s32 	%r281, %r2, 3328;
	setp.ge.s32 	%p94, %r281, %r229;
	@%p94 bra 	$L__BB3_216;
	setp.lt.s32 	%p95, %r281, %r227;
	@%p95 bra 	$L__BB3_215;
	ld.global.u32 	%r1297, [%rd8+13312];
	bra.uni 	$L__BB3_216;
$L__BB3_215:
	ld.global.u32 	%r1297, [%rd7+13312];
$L__BB3_216:
	add.s32 	%r285, %r2, 3584;
	setp.ge.s32 	%p96, %r285, %r229;
	@%p96 bra 	$L__BB3_220;
	setp.lt.s32 	%p97, %r285, %r227;
	@%p97 bra 	$L__BB3_219;
	ld.global.u32 	%r1296, [%rd8+14336];
	bra.uni 	$L__BB3_220;
$L__BB3_219:
	ld.global.u32 	%r1296, [%rd7+14336];
$L__BB3_220:
	add.s32 	%r289, %r2, 3840;
	setp.ge.s32 	%p98, %r289, %r229;
	@%p98 bra 	$L__BB3_224;
	setp.lt.s32 	%p99, %r289, %r227;
	@%p99 bra 	$L__BB3_223;
	ld.global.u32 	%r1295, [%rd8+15360];
	bra.uni 	$L__BB3_224;
$L__BB3_223:
	ld.global.u32 	%r1295, [%rd7+15360];
$L__BB3_224:
	or.b32  	%r293, %r2, 4096;
	setp.ge.s32 	%p100, %r293, %r229;
	@%p100 bra 	$L__BB3_262;
	setp.lt.s32 	%p101, %r293, %r227;
	@%p101 bra 	$L__BB3_227;
	ld.global.u32 	%r1294, [%rd8+16384];
	bra.uni 	$L__BB3_262;
$L__BB3_227:
	ld.global.u32 	%r1294, [%rd7+16384];
	bra.uni 	$L__BB3_262;
$L__BB3_228:
	cvt.u64.u32 	%rd33, %r223;
	cvt.u64.u32 	%rd34, %r225;
	add.s64 	%rd9, %rd34, %rd33;
	cvt.u64.u32 	%rd35, %r224;
	add.s64 	%rd36, %rd33, %rd35;
	cvt.u64.u32 	%rd37, %r226;
	add.s64 	%rd10, %rd36, %rd37;
	add.s32 	%r296, %r228, %r227;
	setp.ge.s32 	%p102, %r2, %r296;
	@%p102 bra 	$L__BB3_230;
	setp.lt.s32 	%p103, %r2, %r227;
	sub.s32 	%r573, %r2, %r227;
	cvt.s64.s32 	%rd38, %r573;
	cvt.u64.u32 	%rd39, %r2;
	selp.b64 	%rd40, %rd9, %rd10, %p103;
	selp.b64 	%rd41, %rd39, %rd38, %p103;
	add.s64 	%rd42, %rd41, %rd40;
	shl.b64 	%rd43, %rd42, 2;
	add.s64 	%rd44, %rd1, %rd43;
	ld.global.u32 	%r1310, [%rd44];
$L__BB3_230:
	add.s32 	%r299, %r2, 256;
	setp.ge.s32 	%p104, %r299, %r296;
	@%p104 bra 	$L__BB3_232;
	setp.lt.s32 	%p105, %r299, %r227;
	sub.s32 	%r575, %r299, %r227;
	cvt.s64.s32 	%rd45, %r575;
	cvt.u64.u32 	%rd46, %r299;
	selp.b64 	%rd47, %rd9, %rd10, %p105;
	selp.b64 	%rd48, %rd46, %rd45, %p105;
	add.s64 	%rd49, %rd48, %rd47;
	shl.b64 	%rd50, %rd49, 2;
	add.s64 	%rd51, %rd1, %rd50;
	ld.global.u32 	%r1309, [%rd51];
$L__BB3_232:
	add.s32 	%r302, %r2, 512;
	setp.ge.s32 	%p106, %r302, %r296;
	@%p106 bra 	$L__BB3_234;
	setp.lt.s32 	%p107, %r302, %r227;
	sub.s32 	%r577, %r302, %r227;
	cvt.s64.s32 	%rd52, %r577;
	cvt.u64.u32 	%rd53, %r302;
	selp.b64 	%rd54, %rd9, %rd10, %p107;
	selp.b64 	%rd55, %rd53, %rd52, %p107;
	add.s64 	%rd56, %rd55, %rd54;
	shl.b64 	%rd57, %rd56, 2;
	add.s64 	%rd58, %rd1, %rd57;
	ld.global.u32 	%r1308, [%rd58];
$L__BB3_234:
	add.s32 	%r305, %r2, 768;
	setp.ge.s32 	%p108, %r305, %r296;
	@%p108 bra 	$L__BB3_236;
	setp.lt.s32 	%p109, %r305, %r227;
	sub.s32 	%r579, %r305, %r227;
	cvt.s64.s32 	%rd59, %r579;
	cvt.u64.u32 	%rd60, %r305;
	selp.b64 	%rd61, %rd9, %rd10, %p109;
	selp.b64 	%rd62, %rd60, %rd59, %p109;
	add.s64 	%rd63, %rd62, %rd61;
	shl.b64 	%rd64, %rd63, 2;
	add.s64 	%rd65, %rd1, %rd64;
	ld.global.u32 	%r1307, [%rd65];
$L__BB3_236:
	or.b32  	%r308, %r2, 1024;
	setp.ge.s32 	%p110, %r308, %r296;
	@%p110 bra 	$L__BB3_238;
	setp.lt.s32 	%p111, %r308, %r227;
	sub.s32 	%r581, %r308, %r227;
	cvt.s64.s32 	%rd66, %r581;
	cvt.u64.u32 	%rd67, %r308;
	selp.b64 	%rd68, %rd9, %rd10, %p111;
	selp.b64 	%rd69, %rd67, %rd66, %p111;
	add.s64 	%rd70, %rd69, %rd68;
	shl.b64 	%rd71, %rd70, 2;
	add.s64 	%rd72, %rd1, %rd71;
	ld.global.u32 	%r1306, [%rd72];
$L__BB3_238:
	add.s32 	%r311, %r2, 1280;
	setp.ge.s32 	%p112, %r311, %r296;
	@%p112 bra 	$L__BB3_240;
	setp.lt.s32 	%p113, %r311, %r227;
	sub.s32 	%r583, %r311, %r227;
	cvt.s64.s32 	%rd73, %r583;
	cvt.u64.u32 	%rd74, %r311;
	selp.b64 	%rd75, %rd9, %rd10, %p113;
	selp.b64 	%rd76, %rd74, %rd73, %p113;
	add.s64 	%rd77, %rd76, %rd75;
	shl.b64 	%rd78, %rd77, 2;
	add.s64 	%rd79, %rd1, %rd78;
	ld.global.u32 	%r1305, [%rd79];
$L__BB3_240:
	add.s32 	%r314, %r2, 1536;
	setp.ge.s32 	%p114, %r314, %r296;
	@%p114 bra 	$L__BB3_242;
	setp.lt.s32 	%p115, %r314, %r227;
	sub.s32 	%r585, %r314, %r227;
	cvt.s64.s32 	%rd80, %r585;
	cvt.u64.u32 	%rd81, %r314;
	selp.b64 	%rd82, %rd9, %rd10, %p115;
	selp.b64 	%rd83, %rd81, %rd80, %p115;
	add.s64 	%rd84, %rd83, %rd82;
	shl.b64 	%rd85, %rd84, 2;
	add.s64 	%rd86, %rd1, %rd85;
	ld.global.u32 	%r1304, [%rd86];
$L__BB3_242:
	add.s32 	%r317, %r2, 1792;
	setp.ge.s32 	%p116, %r317, %r296;
	@%p116 bra 	$L__BB3_244;
	setp.lt.s32 	%p117, %r317, %r227;
	sub.s32 	%r587, %r317, %r227;
	cvt.s64.s32 	%rd87, %r587;
	cvt.u64.u32 	%rd88, %r317;
	selp.b64 	%rd89, %rd9, %rd10, %p117;
	selp.b64 	%rd90, %rd88, %rd87, %p117;
	add.s64 	%rd91, %rd90, %rd89;
	shl.b64 	%rd92, %rd91, 2;
	add.s64 	%rd93, %rd1, %rd92;
	ld.global.u32 	%r1303, [%rd93];
$L__BB3_244:
	or.b32  	%r320, %r2, 2048;
	setp.ge.s32 	%p118, %r320, %r296;
	@%p118 bra 	$L__BB3_246;
	setp.lt.s32 	%p119, %r320, %r227;
	sub.s32 	%r589, %r320, %r227;
	cvt.s64.s32 	%rd94, %r589;
	cvt.u64.u32 	%rd95, %r320;
	selp.b64 	%rd96, %rd9, %rd10, %p119;
	selp.b64 	%rd97, %rd95, %rd94, %p119;
	add.s64 	%rd98, %rd97, %rd96;
	shl.b64 	%rd99, %rd98, 2;
	add.s64 	%rd100, %rd1, %rd99;
	ld.global.u32 	%r1302, [%rd100];
$L__BB3_246:
	add.s32 	%r591, %r2, 2304;
	setp.ge.s32 	%p120, %r591, %r296;
	@%p120 bra 	$L__BB3_248;
	add.s32 	%r592, %r2, 2304;
	setp.lt.s32 	%p121, %r592, %r227;
	sub.s32 	%r593, %r592, %r227;
	cvt.s64.s32 	%rd101, %r593;
	cvt.u64.u32 	%rd102, %r592;
	selp.b64 	%rd103, %rd9, %rd10, %p121;
	selp.b64 	%rd104, %rd102, %rd101, %p121;
	add.s64 	%rd105, %rd104, %rd103;
	shl.b64 	%rd106, %rd105, 2;
	add.s64 	%rd107, %rd1, %rd106;
	ld.global.u32 	%r1301, [%rd107];
$L__BB3_248:
	add.s32 	%r595, %r2, 2560;
	setp.ge.s32 	%p122, %r595, %r296;
	@%p122 bra 	$L__BB3_250;
	ld.param.u64 	%rd516, [_ZN3cub18CUB_300001_SM_10006detail10merge_sort26DeviceMergeSortMergeKernelINS2_10policy_hubIN6thrust24THRUST_300001_SM_1000_NS6detail15normal_iteratorINS6_10device_ptrIiEEEEE9Policy600ESB_PNS0_8NullTypeESB_SF_j17CompareCandMemberiSE_EEvbT2_T3_T4_PT6_PT7_T5_PSJ_SJ_NS1_7vsmem_tE_param_4];
	add.s32 	%r596, %r2, 2560;
	setp.lt.s32 	%p123, %r596, %r227;
	sub.s32 	%r597, %r596, %r227;
	cvt.s64.s32 	%rd108, %r597;
	cvt.u64.u32 	%rd109, %r596;
	selp.b64 	%rd110, %rd9, %rd10, %p123;
	selp.b64 	%rd111, %rd109, %rd108, %p123;
	add.s64 	%rd112, %rd111, %rd110;
	cvta.to.global.u64 	%rd113, %rd516;
	shl.b64 	%rd114, %rd112, 2;
	add.s64 	%rd115, %rd113, %rd114;
	ld.global.u32 	%r1300, [%rd115];
$L__BB3_250:
	add.s32 	%r599, %r2, 2816;
	setp.ge.s32 	%p124, %r599, %r296;
	@%p124 bra 	$L__BB3_252;
	ld.param.u64 	%rd517, [_ZN3cub18CUB_300001_SM_10006detail10merge_sort26DeviceMergeSortMergeKernelINS2_10policy_hubIN6thrust24THRUST_300001_SM_1000_NS6detail15normal_iteratorINS6_10device_ptrIiEEEEE9Policy600ESB_PNS0_8NullTypeESB_SF_j17CompareCandMemberiSE_EEvbT2_T3_T4_PT6_PT7_T5_PSJ_SJ_NS1_7vsmem_tE_param_4];
	add.s32 	%r600, %r2, 2816;
	setp.lt.s32 	%p125, %r600, %r227;
	sub.s32 	%r601, %r600, %r227;
	cvt.s64.s32 	%rd116, %r601;
	cvt.u64.u32 	%rd117, %r600;
	selp.b64 	%rd118, %rd9, %rd10, %p125;
	selp.b64 	%rd119, %rd117, %rd116, %p125;
	add.s64 	%rd120, %rd119, %rd118;
	cvta.to.global.u64 	%rd121, %rd517;
	shl.b64 	%rd122, %rd120, 2;
	add.s64 	%rd123, %rd121, %rd122;
	ld.global.u32 	%r1299, [%rd123];
$L__BB3_252:
	or.b32  	%r603, %r2, 3072;
	setp.ge.s32 	%p126, %r603, %r296;
	@%p126 bra 	$L__BB3_254;
	ld.param.u64 	%rd518, [_ZN3cub18CUB_300001_SM_10006detail10merge_sort26DeviceMergeSortMergeKernelINS2_10policy_hubIN6thrust24THRUST_300001_SM_1000_NS6detail15normal_iteratorINS6_10device_ptrIiEEEEE9Policy600ESB_PNS0_8NullTypeESB_SF_j17CompareCandMemberiSE_EEvbT2_T3_T4_PT6_PT7_T5_PSJ_SJ_NS1_7vsmem_tE_param_4];
	or.b32  	%r604, %r2, 3072;
	setp.lt.s32 	%p127, %r604, %r227;
	sub.s32 	%r605, %r604, %r227;
	cvt.s64.s32 	%rd124, %r605;
	cvt.u64.u32 	%rd125, %r604;
	selp.b64 	%rd126, %rd9, %rd10, %p127;
	selp.b64 	%rd127, %rd125, %rd124, %p127;
	add.s64 	%rd128, %rd127, %rd126;
	cvta.to.global.u64 	%rd129, %rd518;
	shl.b64 	%rd130, %rd128, 2;
	add.s64 	%rd131, %rd129, %rd130;
	ld.global.u32 	%r1298, [%rd131];
$L__BB3_254:
	add.s32 	%r607, %r2, 3328;
	add.s32 	%r608, %r228, %r227;
	setp.ge.s32 	%p128, %r607, %r608;
	@%p128 bra 	$L__BB3_256;
	ld.param.u64 	%rd519, [_ZN3cub18CUB_300001_SM_10006detail10merge_sort26DeviceMergeSortMergeKernelINS2_10policy_hubIN6thrust24THRUST_300001_SM_1000_NS6detail15normal_iteratorINS6_10device_ptrIiEEEEE9Policy600ESB_PNS0_8NullTypeESB_SF_j17CompareCandMemberiSE_EEvbT2_T3_T4_PT6_PT7_T5_PSJ_SJ_NS1_7vsmem_tE_param_4];
	add.s32 	%r609, %r2, 3328;
	setp.lt.s32 	%p129, %r609, %r227;
	sub.s32 	%r610, %r609, %r227;
	cvt.s64.s32 	%rd132, %r610;
	cvt.u64.u32 	%rd133, %r609;
	selp.b64 	%rd134, %rd9, %rd10, %p129;
	selp.b64 	%rd135, %rd133, %rd132, %p129;
	add.s64 	%rd136, %rd135, %rd134;
	cvta.to.global.u64 	%rd137, %rd519;
	shl.b64 	%rd138, %rd136, 2;
	add.s64 	%rd139, %rd137, %rd138;
	ld.global.u32 	%r1297, [%rd139];
$L__BB3_256:
	add.s32 	%r612, %r2, 3584;
	add.s32 	%r613, %r228, %r227;
	setp.ge.s32 	%p130, %r612, %r613;
	@%p130 bra 	$L__BB3_258;
	ld.param.u64 	%rd520, [_ZN3cub18CUB_300001_SM_10006detail10merge_sort26DeviceMergeSortMergeKernelINS2_10policy_hubIN6thrust24THRUST_300001_SM_1000_NS6detail15normal_iteratorINS6_10device_ptrIiEEEEE9Policy600ESB_PNS0_8NullTypeESB_SF_j17CompareCandMemberiSE_EEvbT2_T3_T4_PT6_PT7_T5_PSJ_SJ_NS1_7vsmem_tE_param_4];
	add.s32 	%r614, %r2, 3584;
	setp.lt.s32 	%p131, %r614, %r227;
	sub.s32 	%r615, %r614, %r227;
	cvt.s64.s32 	%rd140, %r615;
	cvt.u64.u32 	%rd141, %r614;
	selp.b64 	%rd142, %rd9, %rd10, %p131;
	selp.b64 	%rd143, %rd141, %rd140, %p131;
	add.s64 	%rd144, %rd143, %rd142;
	cvta.to.global.u64 	%rd145, %rd520;
	shl.b64 	%rd146, %rd144, 2;
	add.s64 	%rd147, %rd145, %rd146;
	ld.global.u32 	%r1296, [%rd147];
$L__BB3_258:
	add.s32 	%r617, %r2, 3840;
	add.s32 	%r618, %r228, %r227;
	setp.ge.s32 	%p132, %r617, %r618;
	@%p132 bra 	$L__BB3_260;
	ld.param.u64 	%rd521, [_ZN3cub18CUB_300001_SM_10006detail10merge_sort26DeviceMergeSortMergeKernelINS2_10policy_hubIN6thrust24THRUST_300001_SM_1000_NS6detail15normal_iteratorINS6_10device_ptrIiEEEEE9Policy600ESB_PNS0_8NullTypeESB_SF_j17CompareCandMemberiSE_EEvbT2_T3_T4_PT6_PT7_T5_PSJ_SJ_NS1_7vsmem_tE_param_4];
	add.s32 	%r619, %r2, 3840;
	setp.lt.s32 	%p133, %r619, %r227;
	sub.s32 	%r620, %r619, %r227;
	cvt.s64.s32 	%rd148, %r620;
	cvt.u64.u32 	%rd149, %r619;
	selp.b64 	%rd150, %rd9, %rd10, %p133;
	selp.b64 	%rd151, %rd149, %rd148, %p133;
	add.s64 	%rd152, %rd151, %rd150;
	cvta.to.global.u64 	%rd153, %rd521;
	shl.b64 	%rd154, %rd152, 2;
	add.s64 	%rd155, %rd153, %rd154;
	ld.global.u32 	%r1295, [%rd155];
$L__BB3_260:
	or.b32  	%r622, %r2, 4096;
	add.s32 	%r623, %r228, %r227;
	setp.ge.s32 	%p134, %r622, %r623;
	@%p134 bra 	$L__BB3_262;
	ld.param.u64 	%rd522, [_ZN3cub18CUB_300001_SM_10006detail10merge_sort26DeviceMergeSortMergeKernelINS2_10policy_hubIN6thrust24THRUST_300001_SM_1000_NS6detail15normal_iteratorINS6_10device_ptrIiEEEEE9Policy600ESB_PNS0_8NullTypeESB_SF_j17CompareCandMemberiSE_EEvbT2_T3_T4_PT6_PT7_T5_PSJ_SJ_NS1_7vsmem_tE_param_4];
	or.b32  	%r624, %r2, 4096;
	setp.lt.s32 	%p135, %r624, %r227;
	sub.s32 	%r625, %r624, %r227;
	cvt.s64.s32 	%rd156, %r625;
	cvt.u64.u32 	%rd157, %r624;
	selp.b64 	%rd158, %rd9, %rd10, %p135;
	selp.b64 	%rd159, %rd157, %rd156, %p135;
	add.s64 	%rd160, %rd159, %rd158;
	cvta.to.global.u64 	%rd161, %rd522;
	shl.b64 	%rd162, %rd160, 2;
	add.s64 	%rd163, %rd161, %rd162;
	ld.global.u32 	%r1294, [%rd163];
$L__BB3_262:
	shl.b32 	%r626, %r2, 2;
	mov.u32 	%r627, _ZZN3cub18CUB_300001_SM_10006detail10merge_sort26DeviceMergeSortMergeKernelINS2_10policy_hubIN6thrust24THRUST_300001_SM_1000_NS6detail15normal_iteratorINS6_10device_ptrIiEEEEE9Policy600ESB_PNS0_8NullTypeESB_SF_j17CompareCandMemberiSE_EEvbT2_T3_T4_PT6_PT7_T5_PSJ_SJ_NS1_7vsmem_tEE19static_temp_storage;
	add.s32 	%r628, %r627, %r626;
	st.shared.u32 	[%r628], %r1310;
	st.shared.u32 	[%r628+1024], %r1309;
	st.shared.u32 	[%r628+2048], %r1308;
	st.shared.u32 	[%r628+3072], %r1307;
	st.shared.u32 	[%r628+4096], %r1306;
	st.shared.u32 	[%r628+5120], %r1305;
	st.shared.u32 	[%r628+6144], %r1304;
	st.shared.u32 	[%r628+7168], %r1303;
	st.shared.u32 	[%r628+8192], %r1302;
	st.shared.u32 	[%r628+9216], %r1301;
	st.shared.u32 	[%r628+10240], %r1300;
	st.shared.u32 	[%r628+11264], %r1299;
	st.shared.u32 	[%r628+12288], %r1298;
	st.shared.u32 	[%r628+13312], %r1297;
	st.shared.u32 	[%r628+14336], %r1296;
	st.shared.u32 	[%r628+15360], %r1295;
	st.shared.u32 	[%r628+16384], %r1294;
	bar.sync 	0;
	// begin inline asm
	griddepcontrol.launch_dependents;
	// end inline asm
	add.s32 	%r355, %r228, %r227;
	mul.lo.s32 	%r629, %r2, 17;
	min.s32 	%r356, %r629, %r355;
	setp.lt.s32 	%p136, %r356, %r228;
	sub.s32 	%r630, %r356, %r228;
	selp.b32 	%r1313, 0, %r630, %p136;
	min.s32 	%r1311, %r227, %r356;
	setp.ge.s32 	%p137, %r1313, %r1311;
	cvt.s64.s32 	%rd164, %r524;
	cvta.to.global.u64 	%rd165, %rd15;
	add.s64 	%rd11, %rd165, %rd164;
	@%p137 bra 	$L__BB3_265;
	add.s32 	%r359, %r356, %r227;
$L__BB3_264:
	sub.s32 	%r631, %r1311, %r1313;
	shr.u32 	%r632, %r631, 31;
	add.s32 	%r633, %r631, %r632;
	shr.s32 	%r634, %r633, 1;
	add.s32 	%r635, %r634, %r1313;
	shl.b32 	%r636, %r635, 2;
	add.s32 	%r638, %r627, %r636;
	ld.shared.u32 	%r639, [%r638];
	not.b32 	%r640, %r635;
	add.s32 	%r641, %r359, %r640;
	shl.b32 	%r642, %r641, 2;
	add.s32 	%r643, %r627, %r642;
	ld.shared.u32 	%r644, [%r643];
	mul.wide.s32 	%rd166, %r644, 16;
	add.s64 	%rd167, %rd11, %rd166;
	ld.global.u32 	%r645, [%rd167];
	mul.wide.s32 	%rd168, %r639, 16;
	add.s64 	%rd169, %rd11, %rd168;
	ld.global.u32 	%r646, [%rd169];
	setp.lt.s32 	%p138, %r645, %r646;
	add.s32 	%r647, %r635, 1;
	selp.b32 	%r1313, %r1313, %r647, %p138;
	selp.b32 	%r1311, %r635, %r1311, %p138;
	setp.lt.s32 	%p139, %r1313, %r1311;
	@%p139 bra 	$L__BB3_264;
$L__BB3_265:
	sub.s32 	%r648, %r356, %r1313;
	add.s32 	%r365, %r648, %r227;
	shl.b32 	%r649, %r365, 2;
	add.s32 	%r366, %r627, %r649;
	ld.shared.u32 	%r1314, [%r366];
	shl.b32 	%r651, %r1313, 2;
	add.s32 	%r368, %r627, %r651;
	ld.shared.u32 	%r1317, [%r368];
	setp.ge.s32 	%p141, %r365, %r355;
	mov.pred 	%p400, 0;
	@%p141 bra 	$L__BB3_268;
	setp.ge.s32 	%p143, %r1313, %r227;
	mov.pred 	%p400, -1;
	@%p143 bra 	$L__BB3_268;
	mul.wide.s32 	%rd170, %r1314, 16;
	add.s64 	%rd171, %rd11, %rd170;
	ld.global.u32 	%r652, [%rd171];
	mul.wide.s32 	%rd172, %r1317, 16;
	add.s64 	%rd173, %rd11, %rd172;
	ld.global.u32 	%r653, [%rd173];
	setp.lt.s32 	%p400, %r652, %r653;
$L__BB3_268:
	selp.b32 	%r370, %r1314, %r1317, %p400;
	selp.u32 	%r654, 1, 0, %p400;
	add.s32 	%r371, %r365, %r654;
	not.pred 	%p144, %p400;
	selp.u32 	%r655, 1, 0, %p144;
	add.s32 	%r372, %r1313, %r655;
	@%p144 bra 	$L__BB3_270;
	ld.shared.u32 	%r1314, [%r366+4];
	bra.uni 	$L__BB3_271;
$L__BB3_270:
	ld.shared.u32 	%r1317, [%r368+4];
$L__BB3_271:
	setp.ge.s32 	%p146, %r371, %r355;
	mov.pred 	%p401, 0;
	@%p146 bra 	$L__BB3_274;
	setp.ge.s32 	%p148, %r372, %r227;
	mov.pred 	%p401, -1;
	@%p148 bra 	$L__BB3_274;
	mul.wide.s32 	%rd174, %r1314, 16;
	add.s64 	%rd175, %rd11, %rd174;
	ld.global.u32 	%r656, [%rd175];
	mul.wide.s32 	%rd176, %r1317, 16;
	add.s64 	%rd177, %rd11, %rd176;
	ld.global.u32 	%r657, [%rd177];
	setp.lt.s32 	%p401, %r656, %r657;
$L__BB3_274:
	selp.b32 	%r377, %r1314, %r1317, %p401;
	selp.u32 	%r658, 1, 0, %p401;
	add.s32 	%r378, %r371, %r658;
	not.pred 	%p149, %p401;
	selp.u32 	%r659, 1, 0, %p149;
	add.s32 	%r379, %r372, %r659;
	@%p401 bra 	$L__BB3_276;
	shl.b32 	%r660, %r379, 2;
	add.s32 	%r662, %r627, %r660;
	ld.shared.u32 	%r1317, [%r662];
	bra.uni 	$L__BB3_277;
$L__BB3_276:
	shl.b32 	%r663, %r378, 2;
	add.s32 	%r665, %r627, %r663;
	ld.shared.u32 	%r1314, [%r665];
$L__BB3_277:
	setp.ge.s32 	%p151, %r378, %r355;
	mov.pred 	%p402, 0;
	@%p151 bra 	$L__BB3_280;
	setp.ge.s32 	%p153, %r379, %r227;
	mov.pred 	%p402, -1;
	@%p153 bra 	$L__BB3_280;
	mul.wide.s32 	%rd178, %r1314, 16;
	add.s64 	%rd179, %rd11, %rd178;
	ld.global.u32 	%r666, [%rd179];
	mul.wide.s32 	%rd180, %r1317, 16;
	add.s64 	%rd181, %rd11, %rd180;
	ld.global.u32 	%r667, [%rd181];
	setp.lt.s32 	%p402, %r666, %r667;
$L__BB3_280:
	selp.b32 	%r384, %r1314, %r1317, %p402;
	selp.u32 	%r668, 1, 0, %p402;
	add.s32 	%r385, %r378, %r668;
	not.pred 	%p154, %p402;
	selp.u32 	%r669, 1, 0, %p154;
	add.s32 	%r386, %r379, %r669;
	@%p402 bra 	$L__BB3_282;
	shl.b32 	%r670, %r386, 2;
	add.s32 	%r672, %r627, %r670;
	ld.shared.u32 	%r1317, [%r672];
	bra.uni 	$L__BB3_283;
$L__BB3_282:
	shl.b32 	%r673, %r385, 2;
	add.s32 	%r675, %r627, %r673;
	ld.shared.u32 	%r1314, [%r675];
$L__BB3_283:
	setp.ge.s32 	%p156, %r385, %r355;
	mov.pred 	%p403, 0;
	@%p156 bra 	$L__BB3_286;
	setp.ge.s32 	%p158, %r386, %r227;
	mov.pred 	%p403, -1;
	@%p158 bra 	$L__BB3_286;
	mul.wide.s32 	%rd182, %r1314, 16;
	add.s64 	%rd183, %rd11, %rd182;
	ld.global.u32 	%r676, [%rd183];
	mul.wide.s32 	%rd184, %r1317, 16;
	add.s64 	%rd185, %rd11, %rd184;
	ld.global.u32 	%r677, [%rd185];
	setp.lt.s32 	%p403, %r676, %r677;
$L__BB3_286:
	selp.b32 	%r391, %r1314, %r1317, %p403;
	selp.u32 	%r678, 1, 0, %p403;
	add.s32 	%r392, %r385, %r678;
	not.pred 	%p159, %p403;
	selp.u32 	%r679, 1, 0, %p159;
	add.s32 	%r393, %r386, %r679;
	@%p403 bra 	$L__BB3_288;
	shl.b32 	%r680, %r393, 2;
	add.s32 	%r682, %r627, %r680;
	ld.shared.u32 	%r1317, [%r682];
	bra.uni 	$L__BB3_289;
$L__BB3_288:
	shl.b32 	%r683, %r392, 2;
	add.s32 	%r685, %r627, %r683;
	ld.shared.u32 	%r1314, [%r685];
$L__BB3_289:
	setp.ge.s32 	%p161, %r392, %r355;
	mov.pred 	%p404, 0;
	@%p161 bra 	$L__BB3_292;
	setp.ge.s32 	%p163, %r393, %r227;
	mov.pred 	%p404, -1;
	@%p163 bra 	$L__BB3_292;
	mul.wide.s32 	%rd186, %r1314, 16;
	add.s64 	%rd187, %rd11, %rd186;
	ld.global.u32 	%r686, [%rd187];
	mul.wide.s32 	%rd188, %r1317, 16;
	add.s64 	%rd189, %rd11, %rd188;
	ld.global.u32 	%r687, [%rd189];
	setp.lt.s32 	%p404, %r686, %r687;
$L__BB3_292:
	selp.b32 	%r398, %r1314, %r1317, %p404;
	selp.u32 	%r688, 1, 0, %p404;
	add.s32 	%r399, %r392, %r688;
	not.pred 	%p164, %p404;
	selp.u32 	%r689, 1, 0, %p164;
	add.s32 	%r400, %r393, %r689;
	@%p404 bra 	$L__BB3_294;
	shl.b32 	%r690, %r400, 2;
	add.s32 	%r692, %r627, %r690;
	ld.shared.u32 	%r1317, [%r692];
	bra.uni 	$L__BB3_295;
$L__BB3_294:
	shl.b32 	%r693, %r399, 2;
	add.s32 	%r695, %r627, %r693;
	ld.shared.u32 	%r1314, [%r695];
$L__BB3_295:
	setp.ge.s32 	%p166, %r399, %r355;
	mov.pred 	%p405, 0;
	@%p166 bra 	$L__BB3_298;
	setp.ge.s32 	%p168, %r400, %r227;
	mov.pred 	%p405, -1;
	@%p168 bra 	$L__BB3_298;
	mul.wide.s32 	%rd190, %r1314, 16;
	add.s64 	%rd191, %rd11, %rd190;
	ld.global.u32 	%r696, [%rd191];
	mul.wide.s32 	%rd192, %r1317, 16;
	add.s64 	%rd193, %rd11, %rd192;
	ld.global.u32 	%r697, [%rd193];
	setp.lt.s32 	%p405, %r696, %r697;
$L__BB3_298:
	selp.b32 	%r405, %r1314, %r1317, %p405;
	selp.u32 	%r698, 1, 0, %p405;
	add.s32 	%r406, %r399, %r698;
	not.pred 	%p169, %p405;
	selp.u32 	%r699, 1, 0, %p169;
	add.s32 	%r407, %r400, %r699;
	@%p405 bra 	$L__BB3_300;
	shl.b32 	%r700, %r407, 2;
	add.s32 	%r702, %r627, %r700;
	ld.shared.u32 	%r1317, [%r702];
	bra.uni 	$L__BB3_301;
$L__BB3_300:
	shl.b32 	%r703, %r406, 2;
	add.s32 	%r705, %r627, %r703;
	ld.shared.u32 	%r1314, [%r705];
$L__BB3_301:
	setp.ge.s32 	%p171, %r406, %r355;
	mov.pred 	%p406, 0;
	@%p171 bra 	$L__BB3_304;
	setp.ge.s32 	%p173, %r407, %r227;
	mov.pred 	%p406, -1;
	@%p173 bra 	$L__BB3_304;
	mul.wide.s32 	%rd194, %r1314, 16;
	add.s64 	%rd195, %rd11, %rd194;
	ld.global.u32 	%r706, [%rd195];
	mul.wide.s32 	%rd196, %r1317, 16;
	add.s64 	%rd197, %rd11, %rd196;
	ld.global.u32 	%r707, [%rd197];
	setp.lt.s32 	%p406, %r706, %r707;
$L__BB3_304:
	selp.b32 	%r412, %r1314, %r1317, %p406;
	selp.u32 	%r708, 1, 0, %p406;
	add.s32 	%r413, %r406, %r708;
	not.pred 	%p174, %p406;
	selp.u32 	%r709, 1, 0, %p174;
	add.s32 	%r414, %r407, %r709;
	@%p406 bra 	$L__BB3_306;
	shl.b32 	%r710, %r414, 2;
	add.s32 	%r712, %r627, %r710;
	ld.shared.u32 	%r1317, [%r712];
	bra.uni 	$L__BB3_307;
$L__BB3_306:
	shl.b32 	%r713, %r413, 2;
	add.s32 	%r715, %r627, %r713;
	ld.shared.u32 	%r1314, [%r715];
$L__BB3_307:
	setp.ge.s32 	%p176, %r413, %r355;
	mov.pred 	%p407, 0;
	@%p176 bra 	$L__BB3_310;
	setp.ge.s32 	%p178, %r414, %r227;
	mov.pred 	%p407, -1;
	@%p178 bra 	$L__BB3_310;
	mul.wide.s32 	%rd198, %r1314, 16;
	add.s64 	%rd199, %rd11, %rd198;
	ld.global.u32 	%r716, [%rd199];
	mul.wide.s32 	%rd200, %r1317, 16;
	add.s64 	%rd201, %rd11, %rd200;
	ld.global.u32 	%r717, [%rd201];
	setp.lt.s32 	%p407, %r716, %r717;
$L__BB3_310:
	selp.b32 	%r419, %r1314, %r1317, %p407;
	selp.u32 	%r718, 1, 0, %p407;
	add.s32 	%r420, %r413, %r718;
	not.pred 	%p179, %p407;
	selp.u32 	%r719, 1, 0, %p179;
	add.s32 	%r421, %r414, %r719;
	@%p407 bra 	$L__BB3_312;
	shl.b32 	%r720, %r421, 2;
	add.s32 	%r722, %r627, %r720;
	ld.shared.u32 	%r1317, [%r722];
	bra.uni 	$L__BB3_313;
$L__BB3_312:
	shl.b32 	%r723, %r420, 2;
	add.s32 	%r725, %r627, %r723;
	ld.shared.u32 	%r1314, [%r725];
$L__BB3_313:
	setp.ge.s32 	%p181, %r420, %r355;
	mov.pred 	%p408, 0;
	@%p181 bra 	$L__BB3_316;
	setp.ge.s32 	%p183, %r421, %r227;
	mov.pred 	%p408, -1;
	@%p183 bra 	$L__BB3_316;
	mul.wide.s32 	%rd202, %r1314, 16;
	add.s64 	%rd203, %rd11, %rd202;
	ld.global.u32 	%r726, [%rd203];
	mul.wide.s32 	%rd204, %r1317, 16;
	add.s64 	%rd205, %rd11, %rd204;
	ld.global.u32 	%r727, [%rd205];
	setp.lt.s32 	%p408, %r726, %r727;
$L__BB3_316:
	selp.b32 	%r426, %r1314, %r1317, %p408;
	selp.u32 	%r728, 1, 0, %p408;
	add.s32 	%r427, %r420, %r728;
	not.pred 	%p184, %p408;
	selp.u32 	%r729, 1, 0, %p184;
	add.s32 	%r428, %r421, %r729;
	@%p408 bra 	$L__BB3_318;
	shl.b32 	%r730, %r428, 2;
	add.s32 	%r732, %r627, %r730;
	ld.shared.u32 	%r1317, [%r732];
	bra.uni 	$L__BB3_319;
$L__BB3_318:
	shl.b32 	%r733, %r427, 2;
	add.s32 	%r735, %r627, %r733;
	ld.shared.u32 	%r1314, [%r735];
$L__BB3_319:
	setp.ge.s32 	%p186, %r427, %r355;
	mov.pred 	%p409, 0;
	@%p186 bra 	$L__BB3_322;
	setp.ge.s32 	%p188, %r428, %r227;
	mov.pred 	%p409, -1;
	@%p188 bra 	$L__BB3_322;
	mul.wide.s32 	%rd206, %r1314, 16;
	add.s64 	%rd207, %rd11, %rd206;
	ld.global.u32 	%r736, [%rd207];
	mul.wide.s32 	%rd208, %r1317, 16;
	add.s64 	%rd209, %rd11, %rd208;
	ld.global.u32 	%r737, [%rd209];
	setp.lt.s32 	%p409, %r736, %r737;
$L__BB3_322:
	selp.b32 	%r433, %r1314, %r1317, %p409;
	selp.u32 	%r738, 1, 0, %p409;
	add.s32 	%r434, %r427, %r738;
	not.pred 	%p189, %p409;
	selp.u32 	%r739, 1, 0, %p189;
	add.s32 	%r435, %r428, %r739;
	@%p409 bra 	$L__BB3_324;
	shl.b32 	%r740, %r435, 2;
	add.s32 	%r742, %r627, %r740;
	ld.shared.u32 	%r1317, [%r742];
	bra.uni 	$L__BB3_325;
$L__BB3_324:
	shl.b32 	%r743, %r434, 2;
	add.s32 	%r745, %r627, %r743;
	ld.shared.u32 	%r1314, [%r745];
$L__BB3_325:
	setp.ge.s32 	%p191, %r434, %r355;
	mov.pred 	%p410, 0;
	@%p191 bra 	$L__BB3_328;
	setp.ge.s32 	%p193, %r435, %r227;
	mov.pred 	%p410, -1;
	@%p193 bra 	$L__BB3_328;
	cvta.to.global.u64 	%rd210, %rd15;
	add.s64 	%rd212, %rd210, %rd164;
	mul.wide.s32 	%rd213, %r1314, 16;
	add.s64 	%rd214, %rd212, %rd213;
	ld.global.u32 	%r746, [%rd214];
	mul.wide.s32 	%rd215, %r1317, 16;
	add.s64 	%rd216, %rd212, %rd215;
	ld.global.u32 	%r747, [%rd216];
	setp.lt.s32 	%p410, %r746, %r747;
$L__BB3_328:
	selp.b32 	%r440, %r1314, %r1317, %p410;
	selp.u32 	%r748, 1, 0, %p410;
	add.s32 	%r441, %r434, %r748;
	not.pred 	%p194, %p410;
	selp.u32 	%r749, 1, 0, %p194;
	add.s32 	%r442, %r435, %r749;
	@%p410 bra 	$L__BB3_330;
	shl.b32 	%r750, %r442, 2;
	add.s32 	%r752, %r627, %r750;
	ld.shared.u32 	%r1317, [%r752];
	bra.uni 	$L__BB3_331;
$L__BB3_330:
	shl.b32 	%r753, %r441, 2;
	add.s32 	%r755, %r627, %r753;
	ld.shared.u32 	%r1314, [%r755];
$L__BB3_331:
	setp.ge.s32 	%p196, %r441, %r355;
	mov.pred 	%p411, 0;
	@%p196 bra 	$L__BB3_334;
	setp.ge.s32 	%p198, %r442, %r227;
	mov.pred 	%p411, -1;
	@%p198 bra 	$L__BB3_334;
	cvta.to.global.u64 	%rd217, %rd15;
	add.s64 	%rd219, %rd217, %rd164;
	mul.wide.s32 	%rd220, %r1314, 16;
	add.s64 	%rd221, %rd219, %rd220;
	ld.global.u32 	%r756, [%rd221];
	mul.wide.s32 	%rd222, %r1317, 16;
	add.s64 	%rd223, %rd219, %rd222;
	ld.global.u32 	%r757, [%rd223];
	setp.lt.s32 	%p411, %r756, %r757;
$L__BB3_334:
	selp.b32 	%r447, %r1314, %r1317, %p411;
	selp.u32 	%r758, 1, 0, %p411;
	add.s32 	%r448, %r441, %r758;
	not.pred 	%p199, %p411;
	selp.u32 	%r759, 1, 0, %p199;
	add.s32 	%r449, %r442, %r759;
	@%p411 bra 	$L__BB3_336;
	shl.b32 	%r760, %r449, 2;
	add.s32 	%r762, %r627, %r760;
	ld.shared.u32 	%r1317, [%r762];
	bra.uni 	$L__BB3_337;
$L__BB3_336:
	shl.b32 	%r763, %r448, 2;
	add.s32 	%r765, %r627, %r763;
	ld.shared.u32 	%r1314, [%r765];
$L__BB3_337:
	setp.ge.s32 	%p201, %r448, %r355;
	mov.pred 	%p412, 0;
	@%p201 bra 	$L__BB3_340;
	setp.ge.s32 	%p203, %r449, %r227;
	mov.pred 	%p412, -1;
	@%p203 bra 	$L__BB3_340;
	cvta.to.global.u64 	%rd224, %rd15;
	cvt.s64.s32 	%rd225, %r524;
	add.s64 	%rd226, %rd224, %rd225;
	mul.wide.s32 	%rd227, %r1314, 16;
	add.s64 	%rd228, %rd226, %rd227;
	ld.global.u32 	%r766, [%rd228];
	mul.wide.s32 	%rd229, %r1317, 16;
	add.s64 	%rd230, %rd226, %rd229;
	ld.global.u32 	%r767, [%rd230];
	setp.lt.s32 	%p412, %r766, %r767;
$L__BB3_340:
	selp.b32 	%r454, %r1314, %r1317, %p412;
	selp.u32 	%r768, 1, 0, %p412;
	add.s32 	%r455, %r448, %r768;
	not.pred 	%p204, %p412;
	selp.u32 	%r769, 1, 0, %p204;
	add.s32 	%r456, %r449, %r769;
	@%p412 bra 	$L__BB3_342;
	shl.b32 	%r770, %r456, 2;
	add.s32 	%r772, %r627, %r770;
	ld.shared.u32 	%r1317, [%r772];
	bra.uni 	$L__BB3_343;
$L__BB3_342:
	shl.b32 	%r773, %r455, 2;
	add.s32 	%r775, %r627, %r773;
	ld.shared.u32 	%r1314, [%r775];
$L__BB3_343:
	setp.ge.s32 	%p206, %r455, %r355;
	mov.pred 	%p413, 0;
	@%p206 bra 	$L__BB3_346;
	setp.ge.s32 	%p208, %r456, %r227;
	mov.pred 	%p413, -1;
	@%p208 bra 	$L__BB3_346;
	cvta.to.global.u64 	%rd231, %rd15;
	cvt.s64.s32 	%rd232, %r524;
	add.s64 	%rd233, %rd231, %rd232;
	mul.wide.s32 	%rd234, %r1314, 16;
	add.s64 	%rd235, %rd233, %rd234;
	ld.global.u32 	%r776, [%rd235];
	mul.wide.s32 	%rd236, %r1317, 16;
	add.s64 	%rd237, %rd233, %rd236;
	ld.global.u32 	%r777, [%rd237];
	setp.lt.s32 	%p413, %r776, %r777;
$L__BB3_346:
	selp.b32 	%r461, %r1314, %r1317, %p413;
	selp.u32 	%r778, 1, 0, %p413;
	add.s32 	%r462, %r455, %r778;
	not.pred 	%p209, %p413;
	selp.u32 	%r779, 1, 0, %p209;
	add.s32 	%r463, %r456, %r779;
	@%p413 bra 	$L__BB3_348;
	shl.b32 	%r780, %r463, 2;
	mov.u32 	%r781, _ZZN3cub18CUB_300001_SM_10006detail10merge_sort26DeviceMergeSortMergeKernelINS2_10policy_hubIN6thrust24THRUST_300001_SM_1000_NS6detail15normal_iteratorINS6_10device_ptrIiEEEEE9Policy600ESB_PNS0_8NullTypeESB_SF_j17CompareCandMemberiSE_EEvbT2_T3_T4_PT6_PT7_T5_PSJ_SJ_NS1_7vsmem_tEE19static_temp_storage;
	add.s32 	%r782, %r781, %r780;
	ld.shared.u32 	%r1317, [%r782];
	bra.uni 	$L__BB3_349;
$L__BB3_348:
	shl.b32 	%r783, %r462, 2;
	mov.u32 	%r784, _ZZN3cub18CUB_300001_SM_10006detail10merge_sort26DeviceMergeSortMergeKernelINS2_10policy_hubIN6thrust24THRUST_300001_SM_1000_NS6detail15normal_iteratorINS6_10device_ptrIiEEEEE9Policy600ESB_PNS0_8NullTypeESB_SF_j17CompareCandMemberiSE_EEvbT2_T3_T4_PT6_PT7_T5_PSJ_SJ_NS1_7vsmem_tEE19static_temp_storage;
	add.s32 	%r785, %r784, %r783;
	ld.shared.u32 	%r1314, [%r785];
$L__BB3_349:
	setp.ge.s32 	%p211, %r462, %r355;
	mov.pred 	%p414, 0;
	@%p211 bra 	$L__BB3_352;
	setp.ge.s32 	%p213, %r463, %r227;
	mov.pred 	%p414, -1;
	@%p213 bra 	$L__BB3_352;
	cvta.to.global.u64 	%rd238, %rd15;
	cvt.s64.s32 	%rd239, %r524;
	add.s64 	%rd240, %rd238, %rd239;
	mul.wide.s32 	%rd241, %r1314, 16;
	add.s64 	%rd242, %rd240, %rd241;
	ld.global.u32 	%r786, [%rd242];
	mul.wide.s32 	%rd243, %r1317, 16;
	add.s64 	%rd244, %rd240, %rd243;
	ld.global.u32 	%r787, [%rd244];
	setp.lt.s32 	%p414, %r786, %r787;
$L__BB3_352:
	selp.b32 	%r468, %r1314, %r1317, %p414;
	selp.u32 	%r788, 1, 0, %p414;
	add.s32 	%r469, %r462, %r788;
	not.pred 	%p214, %p414;
	selp.u32 	%r789, 1, 0, %p214;
	add.s32 	%r470, %r463, %r789;
	@%p414 bra 	$L__BB3_354;
	shl.b32 	%r790, %r470, 2;
	mov.u32 	%r791, _ZZN3cub18CUB_300001_SM_10006detail10merge_sort26DeviceMergeSortMergeKernelINS2_10policy_hubIN6thrust24THRUST_300001_SM_1000_NS6detail15normal_iteratorINS6_10device_ptrIiEEEEE9Policy600ESB_PNS0_8NullTypeESB_SF_j17CompareCandMemberiSE_EEvbT2_T3_T4_PT6_PT7_T5_PSJ_SJ_NS1_7vsmem_tEE19static_temp_storage;
	add.s32 	%r792, %r791, %r790;
	ld.shared.u32 	%r1317, [%r792];
	bra.uni 	$L__BB3_355;
$L__BB3_354:
	shl.b32 	%r793, %r469, 2;
	mov.u32 	%r794, _ZZN3cub18CUB_300001_SM_10006detail10merge_sort26DeviceMergeSortMergeKernelINS2_10policy_hubIN6thrust24THRUST_300001_SM_1000_NS6detail15normal_iteratorINS6_10device_ptrIiEEEEE9Policy600ESB_PNS0_8NullTypeESB_SF_j17CompareCandMemberiSE_EEvbT2_T3_T4_PT6_PT7_T5_PSJ_SJ_NS1_7vsmem_tEE19static_temp_storage;
	add.s32 	%r795, %r794, %r793;
	ld.shared.u32 	%r1314, [%r795];
$L__BB3_355:
	setp.ge.s32 	%p216, %r469, %r355;
	mov.pred 	%p415, 0;
	@%p216 bra 	$L__BB3_358;
	setp.ge.s32 	%p218, %r470, %r227;
	mov.pred 	%p415, -1;
	@%p218 bra 	$L__BB3_358;
	cvta.to.global.u64 	%rd245, %rd15;
	cvt.s64.s32 	%rd246, %r524;
	add.s64 	%rd247, %rd245, %rd246;
	mul.wide.s32 	%rd248, %r1314, 16;
	add.s64 	%rd249, %rd247, %rd248;
	ld.global.u32 	%r796, [%rd249];
	mul.wide.s32 	%rd250, %r1317, 16;
	add.s64 	%rd251, %rd247, %rd250;
	ld.global.u32 	%r797, [%rd251];
	setp.lt.s32 	%p415, %r796, %r797;
$L__BB3_358:
	selp.b32 	%r475, %r1314, %r1317, %p415;
	selp.u32 	%r798, 1, 0, %p415;
	add.s32 	%r476, %r469, %r798;
	not.pred 	%p219, %p415;
	selp.u32 	%r799, 1, 0, %p219;
	add.s32 	%r477, %r470, %r799;
	@%p415 bra 	$L__BB3_360;
	shl.b32 	%r800, %r477, 2;
	mov.u32 	%r801, _ZZN3cub18CUB_300001_SM_10006detail10merge_sort26DeviceMergeSortMergeKernelINS2_10policy_hubIN6thrust24THRUST_300001_SM_1000_NS6detail15normal_iteratorINS6_10device_ptrIiEEEEE9Policy600ESB_PNS0_8NullTypeESB_SF_j17CompareCandMemberiSE_EEvbT2_T3_T4_PT6_PT7_T5_PSJ_SJ_NS1_7vsmem_tEE19static_temp_storage;
	add.s32 	%r802, %r801, %r800;
	ld.shared.u32 	%r1317, [%r802];
	bra.uni 	$L__BB3_361;
$L__BB3_360:
	shl.b32 	%r803, %r476, 2;
	mov.u32 	%r804, _ZZN3cub18CUB_300001_SM_10006detail10merge_sort26DeviceMergeSortMergeKernelINS2_10policy_hubIN6thrust24THRUST_300001_SM_1000_NS6detail15normal_iteratorINS6_10device_ptrIiEEEEE9Policy600ESB_PNS0_8NullTypeESB_SF_j17CompareCandMemberiSE_EEvbT2_T3_T4_PT6_PT7_T5_PSJ_SJ_NS1_7vsmem_tEE19static_temp_storage;
	add.s32 	%r805, %r804, %r803;
	ld.shared.u32 	%r1314, [%r805];
$L__BB3_361:
	setp.ge.s32 	%p220, %r476, %r355;
	mov.u32 	%r1346, %r1317;
	@%p220 bra 	$L__BB3_364;
	setp.ge.s32 	%p221, %r477, %r227;
	mov.u32 	%r1346, %r1314;
	@%p221 bra 	$L__BB3_364;
	cvta.to.global.u64 	%rd252, %rd15;
	cvt.s64.s32 	%rd253, %r524;
	add.s64 	%rd254, %rd252, %rd253;
	mul.wide.s32 	%rd255, %r1314, 16;
	add.s64 	%rd256, %rd254, %rd255;
	ld.global.u32 	%r806, [%rd256];
	mul.wide.s32 	%rd257, %r1317, 16;
	add.s64 	%rd258, %rd254, %rd257;
	ld.global.u32 	%r807, [%rd258];
	setp.lt.s32 	%p222, %r806, %r807;
	selp.b32 	%r1346, %r1314, %r1317, %p222;
$L__BB3_364:
	ld.param.s8 	%rs7, [_ZN3cub18CUB_300001_SM_10006detail10merge_sort26DeviceMergeSortMergeKernelINS2_10policy_hubIN6thrust24THRUST_300001_SM_1000_NS6detail15normal_iteratorINS6_10device_ptrIiEEEEE9Policy600ESB_PNS0_8NullTypeESB_SF_j17CompareCandMemberiSE_EEvbT2_T3_T4_PT6_PT7_T5_PSJ_SJ_NS1_7vsmem_tE_param_0];
	mov.u32 	%r808, %ctaid.x;
	mul.lo.s32 	%r484, %r808, 4352;
	setp.eq.s16 	%p223, %rs7, 0;
	bar.sync 	0;
	@%p223 bra 	$L__BB3_401;
	// begin inline asm
	mov.u32 %r809, %laneid;
	// end inline asm
	shr.u32 	%r810, %r2, 5;
	mul.lo.s32 	%r811, %r810, 544;
	mad.lo.s32 	%r812, %r809, 17, %r811;
	shl.b32 	%r813, %r812, 2;
	mov.u32 	%r814, _ZZN3cub18CUB_300001_SM_10006detail10merge_sort26DeviceMergeSortMergeKernelINS2_10policy_hubIN6thrust24THRUST_300001_SM_1000_NS6detail15normal_iteratorINS6_10device_ptrIiEEEEE9Policy600ESB_PNS0_8NullTypeESB_SF_j17CompareCandMemberiSE_EEvbT2_T3_T4_PT6_PT7_T5_PSJ_SJ_NS1_7vsmem_tEE19static_temp_storage;
	add.s32 	%r815, %r814, %r813;
	st.shared.u32 	[%r815], %r370;
	st.shared.u32 	[%r815+4], %r377;
	st.shared.u32 	[%r815+8], %r384;
	st.shared.u32 	[%r815+12], %r391;
	st.shared.u32 	[%r815+16], %r398;
	st.shared.u32 	[%r815+20], %r405;
	st.shared.u32 	[%r815+24], %r412;
	st.shared.u32 	[%r815+28], %r419;
	st.shared.u32 	[%r815+32], %r426;
	st.shared.u32 	[%r815+36], %r433;
	st.shared.u32 	[%r815+40], %r440;
	st.shared.u32 	[%r815+44], %r447;
	st.shared.u32 	[%r815+48], %r454;
	st.shared.u32 	[%r815+52], %r461;
	st.shared.u32 	[%r815+56], %r468;
	st.shared.u32 	[%r815+60], %r475;
	st.shared.u32 	[%r815+64], %r1346;
	bar.warp.sync 	-1;
	shl.b32 	%r816, %r809, 4;
	sub.s32 	%r817, %r812, %r816;
	shl.b32 	%r818, %r817, 2;
	add.s32 	%r819, %r814, %r818;
	ld.shared.u32 	%r485, [%r819];
	ld.shared.u32 	%r486, [%r819+128];
	ld.shared.u32 	%r487, [%r819+256];
	ld.shared.u32 	%r488, [%r819+384];
	ld.shared.u32 	%r489, [%r819+512];
	ld.shared.u32 	%r490, [%r819+640];
	ld.shared.u32 	%r491, [%r819+768];
	ld.shared.u32 	%r492, [%r819+896];
	ld.shared.u32 	%r493, [%r819+1024];
	ld.shared.u32 	%r494, [%r819+1152];
	ld.shared.u32 	%r495, [%r819+1280];
	ld.shared.u32 	%r496, [%r819+1408];
	ld.shared.u32 	%r497, [%r819+1536];
	ld.shared.u32 	%r498, [%r819+1664];
	ld.shared.u32 	%r499, [%r819+1792];
	ld.shared.u32 	%r500, [%r819+1920];
	ld.shared.u32 	%r501, [%r819+2048];
	setp.ne.s32 	%p224, %r2, 0;
	@%p224 bra 	$L__BB3_367;
	st.volatile.shared.u32 	[_ZZN3cub18CUB_300001_SM_10006detail10merge_sort26DeviceMergeSortMergeKernelINS2_10policy_hubIN6thrust24THRUST_300001_SM_1000_NS6detail15normal_iteratorINS6_10device_ptrIiEEEEE9Policy600ESB_PNS0_8NullTypeESB_SF_j17CompareCandMemberiSE_EEvbT2_T3_T4_PT6_PT7_T5_PSJ_SJ_NS1_7vsmem_tEE19static_temp_storage+17408], %r355;
$L__BB3_367:
	ld.param.u64 	%rd523, [_ZN3cub18CUB_300001_SM_10006detail10merge_sort26DeviceMergeSortMergeKernelINS2_10policy_hubIN6thrust24THRUST_300001_SM_1000_NS6detail15normal_iteratorINS6_10device_ptrIiEEEEE9Policy600ESB_PNS0_8NullTypeESB_SF_j17CompareCandMemberiSE_EEvbT2_T3_T4_PT6_PT7_T5_PSJ_SJ_NS1_7vsmem_tE_param_4];
	bar.sync 	0;
	ld.volatile.shared.u32 	%r502, [_ZZN3cub18CUB_300001_SM_10006detail10merge_sort26DeviceMergeSortMergeKernelINS2_10policy_hubIN6thrust24THRUST_300001_SM_1000_NS6detail15normal_iteratorINS6_10device_ptrIiEEEEE9Policy600ESB_PNS0_8NullTypeESB_SF_j17CompareCandMemberiSE_EEvbT2_T3_T4_PT6_PT7_T5_PSJ_SJ_NS1_7vsmem_tEE19static_temp_storage+17408];
	and.b32  	%r820, %r2, 31;
	and.b32  	%r821, %r2, 992;
	mul.lo.s32 	%r822, %r821, 17;
	or.b32  	%r503, %r822, %r820;
	setp.ge.s32 	%p225, %r503, %r502;
	cvt.u64.u32 	%rd259, %r503;
	cvt.u64.u32 	%rd260, %r484;
	add.s64 	%rd261, %rd259, %rd260;
	cvta.to.global.u64 	%rd262, %rd523;
	shl.b64 	%rd263, %rd261, 2;
	add.s64 	%rd12, %rd262, %rd263;
	@%p225 bra 	$L__BB3_369;
	st.global.u32 	[%rd12], %r485;
$L__BB3_369:
	add.s32 	%r823, %r503, 32;
	setp.ge.s32 	%p226, %r823, %r502;
	@%p226 bra 	$L__BB3_371;
	st.global.u32 	[%rd12+128], %r486;
$L__BB3_371:
	add.s32 	%r824, %r503, 64;
	setp.ge.s32 	%p227, %r824, %r502;
	@%p227 bra 	$L__BB3_373;
	st.global.u32 	[%rd12+256], %r487;
$L__BB3_373:
	add.s32 	%r825, %r503, 96;
	setp.ge.s32 	%p228, %r825, %r502;
	@%p228 bra 	$L__BB3_375;
	st.global.u32 	[%rd12+384], %r488;
$L__BB3_375:
	add.s32 	%r826, %r503, 128;
	setp.ge.s32 	%p229, %r826, %r502;
	@%p229 bra 	$L__BB3_377;
	st.global.u32 	[%rd12+512], %r489;
$L__BB3_377:
	add.s32 	%r827, %r503, 160;
	setp.ge.s32 	%p230, %r827, %r502;
	@%p230 bra 	$L__BB3_379;
	st.global.u32 	[%rd12+640], %r490;
$L__BB3_379:
	add.s32 	%r828, %r503, 192;
	setp.ge.s32 	%p231, %r828, %r502;
	@%p231 bra 	$L__BB3_381;
	st.global.u32 	[%rd12+768], %r491;
$L__BB3_381:
	add.s32 	%r829, %r503, 224;
	setp.ge.s32 	%p232, %r829, %r502;
	@%p232 bra 	$L__BB3_383;
	st.global.u32 	[%rd12+896], %r492;
$L__BB3_383:
	add.s32 	%r830, %r503, 256;
	setp.ge.s32 	%p233, %r830, %r502;
	@%p233 bra 	$L__BB3_385;
	st.global.u32 	[%rd12+1024], %r493;
$L__BB3_385:
	add.s32 	%r831, %r503, 288;
	setp.ge.s32 	%p234, %r831, %r502;
	@%p234 bra 	$L__BB3_387;
	st.global.u32 	[%rd12+1152], %r494;
$L__BB3_387:
	add.s32 	%r832, %r503, 320;
	setp.ge.s32 	%p235, %r832, %r502;
	@%p235 bra 	$L__BB3_389;
	st.global.u32 	[%rd12+1280], %r495;
$L__BB3_389:
	add.s32 	%r833, %r503, 352;
	setp.ge.s32 	%p236, %r833, %r502;
	@%p236 bra 	$L__BB3_391;
	st.global.u32 	[%rd12+1408], %r496;
$L__BB3_391:
	add.s32 	%r834, %r503, 384;
	setp.ge.s32 	%p237, %r834, %r502;
	@%p237 bra 	$L__BB3_393;
	st.global.u32 	[%rd12+1536], %r497;
$L__BB3_393:
	add.s32 	%r835, %r503, 416;
	setp.ge.s32 	%p238, %r835, %r502;
	@%p238 bra 	$L__BB3_395;
	st.global.u32 	[%rd12+1664], %r498;
$L__BB3_395:
	add.s32 	%r836, %r503, 448;
	setp.ge.s32 	%p239, %r836, %r502;
	@%p239 bra 	$L__BB3_397;
	st.global.u32 	[%rd12+1792], %r499;
$L__BB3_397:
	add.s32 	%r837, %r503, 480;
	setp.ge.s32 	%p240, %r837, %r502;
	@%p240 bra 	$L__BB3_399;
	st.global.u32 	[%rd12+1920], %r500;
$L__BB3_399:
	add.s32 	%r838, %r503, 512;
	setp.ge.s32 	%p241, %r838, %r502;
	@%p241 bra 	$L__BB3_437;
	st.global.u32 	[%rd12+2048], %r501;
	bra.uni 	$L__BB3_437;
$L__BB3_401:
	// begin inline asm
	mov.u32 %r839, %laneid;
	// end inline asm
	shr.u32 	%r840, %r2, 5;
	mul.lo.s32 	%r841, %r840, 544;
	mad.lo.s32 	%r842, %r839, 17, %r841;
	shl.b32 	%r843, %r842, 2;
	mov.u32 	%r844, _ZZN3cub18CUB_300001_SM_10006detail10merge_sort26DeviceMergeSortMergeKernelINS2_10policy_hubIN6thrust24THRUST_300001_SM_1000_NS6detail15normal_iteratorINS6_10device_ptrIiEEEEE9Policy600ESB_PNS0_8NullTypeESB_SF_j17CompareCandMemberiSE_EEvbT2_T3_T4_PT6_PT7_T5_PSJ_SJ_NS1_7vsmem_tEE19static_temp_storage;
	add.s32 	%r845, %r844, %r843;
	st.shared.u32 	[%r845], %r370;
	st.shared.u32 	[%r845+4], %r377;
	st.shared.u32 	[%r845+8], %r384;
	st.shared.u32 	[%r845+12], %r391;
	st.shared.u32 	[%r845+16], %r398;
	st.shared.u32 	[%r845+20], %r405;
	st.shared.u32 	[%r845+24], %r412;
	st.shared.u32 	[%r845+28], %r419;
	st.shared.u32 	[%r845+32], %r426;
	st.shared.u32 	[%r845+36], %r433;
	st.shared.u32 	[%r845+40], %r440;
	st.shared.u32 	[%r845+44], %r447;
	st.shared.u32 	[%r845+48], %r454;
	st.shared.u32 	[%r845+52], %r461;
	st.shared.u32 	[%r845+56], %r468;
	st.shared.u32 	[%r845+60], %r475;
	st.shared.u32 	[%r845+64], %r1346;
	bar.warp.sync 	-1;
	shl.b32 	%r846, %r839, 4;
	sub.s32 	%r847, %r842, %r846;
	shl.b32 	%r848, %r847, 2;
	add.s32 	%r849, %r844, %r848;
	ld.shared.u32 	%r504, [%r849];
	ld.shared.u32 	%r505, [%r849+128];
	ld.shared.u32 	%r506, [%r849+256];
	ld.shared.u32 	%r507, [%r849+384];
	ld.shared.u32 	%r508, [%r849+512];
	ld.shared.u32 	%r509, [%r849+640];
	ld.shared.u32 	%r510, [%r849+768];
	ld.shared.u32 	%r511, [%r849+896];
	ld.shared.u32 	%r512, [%r849+1024];
	ld.shared.u32 	%r513, [%r849+1152];
	ld.shared.u32 	%r514, [%r849+1280];
	ld.shared.u32 	%r515, [%r849+1408];
	ld.shared.u32 	%r516, [%r849+1536];
	ld.shared.u32 	%r517, [%r849+1664];
	ld.shared.u32 	%r518, [%r849+1792];
	ld.shared.u32 	%r519, [%r849+1920];
	ld.shared.u32 	%r520, [%r849+2048];
	setp.ne.s32 	%p242, %r2, 0;
	@%p242 bra 	$L__BB3_403;
	st.volatile.shared.u32 	[_ZZN3cub18CUB_300001_SM_10006detail10merge_sort26DeviceMergeSortMergeKernelINS2_10policy_hubIN6thrust24THRUST_300001_SM_1000_NS6detail15normal_iteratorINS6_10device_ptrIiEEEEE9Policy600ESB_PNS0_8NullTypeESB_SF_j17CompareCandMemberiSE_EEvbT2_T3_T4_PT6_PT7_T5_PSJ_SJ_NS1_7vsmem_tEE19static_temp_storage+17408], %r355;
$L__BB3_403:
	bar.sync 	0;
	ld.volatile.shared.u32 	%r521, [_ZZN3cub18CUB_300001_SM_10006detail10merge_sort26DeviceMergeSortMergeKernelINS2_10policy_hubIN6thrust24THRUST_300001_SM_1000_NS6detail15normal_iteratorINS6_10device_ptrIiEEEEE9Policy600ESB_PNS0_8NullTypeESB_SF_j17CompareCandMemberiSE_EEvbT2_T3_T4_PT6_PT7_T5_PSJ_SJ_NS1_7vsmem_tEE19static_temp_storage+17408];
	and.b32  	%r850, %r2, 31;
	and.b32  	%r851, %r2, 992;
	mul.lo.s32 	%r852, %r851, 17;
	cvt.u64.u32 	%rd264, %r852;
	or.b32  	%r522, %r852, %r850;
	add.s32 	%r853, %r850, %r484;
	cvt.u64.u32 	%rd265, %r853;
	add.s64 	%rd266, %rd265, %rd264;
	setp.ge.s32 	%p243, %r522, %r521;
	shl.b64 	%rd267, %rd266, 2;
	add.s64 	%rd13, %rd3, %rd267;
	@%p243 bra 	$L__BB3_405;
	st.global.u32 	[%rd13], %r504;
$L__BB3_405:
	add.s32 	%r854, %r522, 32;
	setp.ge.s32 	%p244, %r854, %r521;
	@%p244 bra 	$L__BB3_407;
	st.global.u32 	[%rd13+128], %r505;
$L__BB3_407:
	add.s32 	%r855, %r522, 64;
	setp.ge.s32 	%p245, %r855, %r521;
	@%p245 bra 	$L__BB3_409;
	st.global.u32 	[%rd13+256], %r506;
$L__BB3_409:
	add.s32 	%r856, %r522, 96;
	setp.ge.s32 	%p246, %r856, %r521;
	@%p246 bra 	$L__BB3_411;
	st.global.u32 	[%rd13+384], %r507;
$L__BB3_411:
	add.s32 	%r857, %r522, 128;
	setp.ge.s32 	%p247, %r857, %r521;
	@%p247 bra 	$L__BB3_413;
	st.global.u32 	[%rd13+512], %r508;
$L__BB3_413:
	add.s32 	%r858, %r522, 160;
	setp.ge.s32 	%p248, %r858, %r521;
	@%p248 bra 	$L__BB3_415;
	st.global.u32 	[%rd13+640], %r509;
$L__BB3_415:
	add.s32 	%r859, %r522, 192;
	setp.ge.s32 	%p249, %r859, %r521;
	@%p249 bra 	$L__BB3_417;
	st.global.u32 	[%rd13+768], %r510;
$L__BB3_417:
	add.s32 	%r860, %r522, 224;
	setp.ge.s32 	%p250, %r860, %r521;
	@%p250 bra 	$L__BB3_419;
	st.global.u32 	[%rd13+896], %r511;
$L__BB3_419:
	add.s32 	%r861, %r522, 256;
	setp.ge.s32 	%p251, %r861, %r521;
	@%p251 bra 	$L__BB3_421;
	st.global.u32 	[%rd13+1024], %r512;
$L__BB3_421:
	add.s32 	%r862, %r522, 288;
	setp.ge.s32 	%p252, %r862, %r521;
	@%p252 bra 	$L__BB3_423;
	st.global.u32 	[%rd13+1152], %r513;
$L__BB3_423:
	add.s32 	%r863, %r522, 320;
	setp.ge.s32 	%p253, %r863, %r521;
	@%p253 bra 	$L__BB3_425;
	st.global.u32 	[%rd13+1280], %r514;
$L__BB3_425:
	add.s32 	%r864, %r522, 352;
	setp.ge.s32 	%p254, %r864, %r521;
	@%p254 bra 	$L__BB3_427;
	st.global.u32 	[%rd13+1408], %r515;
$L__BB3_427:
	add.s32 	%r865, %r522, 384;
	setp.ge.s32 	%p255, %r865, %r521;
	@%p255 bra 	$L__BB3_429;
	st.global.u32 	[%rd13+1536], %r516;
$L__BB3_429:
	add.s32 	%r866, %r522, 416;
	setp.ge.s32 	%p256, %r866, %r521;
	@%p256 bra 	$L__BB3_431;
	st.global.u32 	[%rd13+1664], %r517;
$L__BB3_431:
	add.s32 	%r867, %r522, 448;
	setp.ge.s32 	%p257, %r867, %r521;
	@%p257 bra 	$L__BB3_433;
	st.global.u32 	[%rd13+1792], %r518;
$L__BB3_433:
	add.s32 	%r868, %r522, 480;
	setp.ge.s32 	%p258, %r868, %r521;
	@%p258 bra 	$L__BB3_435;
	st.global.u32 	[%rd13+1920], %r519;
$L__BB3_435:
	add.s32 	%r869, %r522, 512;
	setp.ge.s32 	%p259, %r869, %r521;
	@%p259 bra 	$L__BB3_437;
	st.global.u32 	[%rd13+2048], %r520;
$L__BB3_437:
	ret;

}
	// .globl	_ZN3cub18CUB_300001_SM_10006detail10merge_sort30DeviceMergeSortBlockSortKernelINS2_10policy_hubIN6thrust24THRUST_300001_SM_1000_NS6detail15normal_iteratorINS6_10device_ptrIiEEEEE9Policy600ESB_PNS0_8NullTypeESB_SF_m17CompareCandMemberiSE_EEvbT0_T1_T2_T3_T4_PT6_PT7_T5_NS1_7vsmem_tE
.visible .entry _ZN3cub18CUB_300001_SM_10006detail10merge_sort30DeviceMergeSortBlockSortKernelINS2_10policy_hubIN6thrust24THRUST_300001_SM_1000_NS6detail15normal_iteratorINS6_10device_ptrIiEEEEE9Policy600ESB_PNS0_8NullTypeESB_SF_m17CompareCandMemberiSE_EEvbT0_T1_T2_T3_T4_PT6_PT7_T5_NS1_7vsmem_tE(
	.param .u8 _ZN3cub18CUB_300001_SM_10006detail10merge_sort30DeviceMergeSortBlockSortKernelINS2_10policy_hubIN6thrust24THRUST_300001_SM_1000_NS6detail15normal_iteratorINS6_10device_ptrIiEEEEE9Policy600ESB_PNS0_8NullTypeESB_SF_m17CompareCandMemberiSE_EEvbT0_T1_T2_T3_T4_PT6_PT7_T5_NS1_7vsmem_tE_param_0,
	.param .align 8 .b8 _ZN3cub18CUB_300001_SM_10006detail10merge_sort30DeviceMergeSortBlockSortKernelINS2_10policy_hubIN6thrust24THRUST_300001_SM_1000_NS6detail15normal_iteratorINS6_10device_ptrIiEEEEE9Policy600ESB_PNS0_8NullTypeESB_SF_m17CompareCandMemberiSE_EEvbT0_T1_T2_T3_T4_PT6_PT7_T5_NS1_7vsmem_tE_param_1[8],
	.param .u64 .ptr .align 1 _ZN3cub18CUB_300001_SM_10006detail10merge_sort30DeviceMergeSortBlockSortKernelINS2_10policy_hubIN6thrust24THRUST_300001_SM_1000_NS6detail15normal_iteratorINS6_10device_ptrIiEEEEE9Policy600ESB_PNS0_8NullTypeESB_SF_m17CompareCandMemberiSE_EEvbT0_T1_T2_T3_T4_PT6_PT7_T5_NS1_7vsmem_tE_param_2,
	.param .align 8 .b8 _ZN3cub18CUB_300001_SM_10006detail10merge_sort30DeviceMergeSortBlockSortKernelINS2_10policy_hubIN6thrust24THRUST_300001_SM_1000_NS6detail15normal_iteratorINS6_10device_ptrIiEEEEE9Policy600ESB_PNS0_8NullTypeESB_SF_m17CompareCandMemberiSE_EEvbT0_T1_T2_T3_T4_PT6_PT7_T5_NS1_7vsmem_tE_param_3[8],
	.param .u64 .ptr .align 1 _ZN3cub18CUB_300001_SM_10006detail10merge_sort30DeviceMergeSortBlockSortKernelINS2_10policy_hubIN6thrust24THRUST_300001_SM_1000_NS6detail15normal_iteratorINS6_10device_ptrIiEEEEE9Policy600ESB_PNS0_8NullTypeESB_SF_m17CompareCandMemberiSE_EEvbT0_T1_T2_T3_T4_PT6_PT7_T5_NS1_7vsmem_tE_param_4,
	.param .u64 _ZN3cub18CUB_300001_SM_10006detail10merge_sort30DeviceMergeSortBlockSortKernelINS2_10policy_hubIN6thrust24THRUST_300001_SM_1000_NS6detail15normal_iteratorINS6_10device_ptrIiEEEEE9Policy600ESB_PNS0_8NullTypeESB_SF_m17CompareCandMemberiSE_EEvbT0_T1_T2_T3_T4_PT6_PT7_T5_NS1_7vsmem_tE_param_5,
	.param .u64 .ptr .align 1 _ZN3cub18CUB_300001_SM_10006detail10merge_sort30DeviceMergeSortBlockSortKernelINS2_10policy_hubIN6thrust24THRUST_300001_SM_1000_NS6detail15normal_iteratorINS6_10device_ptrIiEEEEE9Policy600ESB_PNS0_8NullTypeESB_SF_m17CompareCandMemberiSE_EEvbT0_T1_T2_T3_T4_PT6_PT7_T5_NS1_7vsmem_tE_param_6,
	.param .u64 .ptr .align 1 _ZN3cub18CUB_300001_SM_10006detail10merge_sort30DeviceMergeSortBlockSortKernelINS2_10policy_hubIN6thrust24THRUST_300001_SM_1000_NS6detail15normal_iteratorINS6_10device_ptrIiEEEEE9Policy600ESB_PNS0_8NullTypeESB_SF_m17CompareCandMemberiSE_EEvbT0_T1_T2_T3_T4_PT6_PT7_T5_NS1_7vsmem_tE_param_7,
	.param .align 8 .b8 _ZN3cub18CUB_300001_SM_10006detail10merge_sort30DeviceMergeSortBlockSortKernelINS2_10policy_hubIN6thrust24THRUST_300001_SM_1000_NS6detail15normal_iteratorINS6_10device_ptrIiEEEEE9Policy600ESB_PNS0_8NullTypeESB_SF_m17CompareCandMemberiSE_EEvbT0_T1_T2_T3_T4_PT6_PT7_T5_NS1_7vsmem_tE_param_8[16],
	.param .align 8 .b8 _ZN3cub18CUB_300001_SM_10006detail10merge_sort30DeviceMergeSortBlockSortKernelINS2_10policy_hubIN6thrust24THRUST_300001_SM_1000_NS6detail15normal_iteratorINS6_10device_ptrIiEEEEE9Policy600ESB_PNS0_8NullTypeESB_SF_m17CompareCandMemberiSE_EEvbT0_T1_T2_T3_T4_PT6_PT7_T5_NS1_7vsmem_tE_param_9[8]
)
.maxntid 256
{
	.reg .pred 	%p<633>;
	.reg .b16 	%rs<8>;
	.reg .b32 	%r<2298>;
	.reg .b64 	%rd<1467>;
	// demoted variable
	.shared .align 16 .b8 _ZZN3cub18CUB_300001_SM_10006detail10merge_sort30DeviceMergeSortBlockSortKernelINS2_10policy_hubIN6thrust24THRUST_300001_SM_1000_NS6detail15normal_iteratorINS6_10device_ptrIiEEEEE9Policy600ESB_PNS0_8NullTypeESB_SF_m17CompareCandMemberiSE_EEvbT0_T1_T2_T3_T4_PT6_PT7_T5_NS1_7vsmem_tEE19static_temp_storage[17424];
	ld.param.u32 	%r513, [_ZN3cub18CUB_300001_SM_10006detail10merge_sort30DeviceMergeSortBlockSortKernelINS2_10policy_hubIN6thrust24THRUST_300001_SM_1000_NS6detail15normal_iteratorINS6_10device_ptrIiEEEEE9Policy600ESB_PNS0_8NullTypeESB_SF_m17CompareCandMemberiSE_EEvbT0_T1_T2_T3_T4_PT6_PT7_T5_NS1_7vsmem_tE_param_8+8];
	ld.param.u64 	%rd11, [_ZN3cub18CUB_300001_SM_10006detail10merge_sort30DeviceMergeSortBlockSortKernelINS2_10policy_hubIN6thrust24THRUST_300001_SM_1000_NS6detail15normal_iteratorINS6_10device_ptrIiEEEEE9Policy600ESB_PNS0_8NullTypeESB_SF_m17CompareCandMemberiSE_EEvbT0_T1_T2_T3_T4_PT6_PT7_T5_NS1_7vsmem_tE_param_8];
	ld.param.u64 	%rd12, [_ZN3cub18CUB_300001_SM_10006detail10merge_sort30DeviceMergeSortBlockSortKernelINS2_10policy_hubIN6thrust24THRUST_300001_SM_1000_NS6detail15normal_iteratorINS6_10device_ptrIiEEEEE9Policy600ESB_PNS0_8NullTypeESB_SF_m17CompareCandMemberiSE_EEvbT0_T1_T2_T3_T4_PT6_PT7_T5_NS1_7vsmem_tE_param_3];
	ld.param.u64 	%rd13, [_ZN3cub18CUB_300001_SM_10006detail10merge_sort30DeviceMergeSortBlockSortKernelINS2_10policy_hubIN6thrust24THRUST_300001_SM_1000_NS6detail15normal_iteratorINS6_10device_ptrIiEEEEE9Policy600ESB_PNS0_8NullTypeESB_SF_m17CompareCandMemberiSE_EEvbT0_T1_T2_T3_T4_PT6_PT7_T5_NS1_7vsmem_tE_param_1];
	ld.param.u64 	%rd10, [_ZN3cub18CUB_300001_SM_10006detail10merge_sort30DeviceMergeSortBlockSortKernelINS2_10policy_hubIN6thrust24THRUST_300001_SM_1000_NS6detail15normal_iteratorINS6_10device_ptrIiEEEEE9Policy600ESB_PNS0_8NullTypeESB_SF_m17CompareCandMemberiSE_EEvbT0_T1_T2_T3_T4_PT6_PT7_T5_NS1_7vsmem_tE_param_5];
	ld.param.u64 	%rd14, [_ZN3cub18CUB_300001_SM_10006detail10merge_sort30DeviceMergeSortBlockSortKernelINS2_10policy_hubIN6thrust24THRUST_300001_SM_1000_NS6detail15normal_iteratorINS6_10device_ptrIiEEEEE9Policy600ESB_PNS0_8NullTypeESB_SF_m17CompareCandMemberiSE_EEvbT0_T1_T2_T3_T4_PT6_PT7_T5_NS1_7vsmem_tE_param_6];
	cvta.to.global.u64 	%rd1, %rd14;
	cvta.to.global.u64 	%rd2, %rd13;
	cvta.to.global.u64 	%rd3, %rd12;
	cvta.to.global.u64 	%rd4, %rd11;
	mov.u32 	%r519, %ctaid.x;
	cvt.u64.u32 	%rd15, %r519;
	mov.u32 	%r520, %nctaid.x;
	cvt.u64.u32 	%rd16, %r520;
	mul.wide.u32 	%rd5, %r519, 4352;
	add.s64 	%rd17, %rd16, -1;
	setp.le.u64 	%p65, %rd17, %rd15;
	@%p65 bra 	$L__BB4_108;
	// begin inline asm
	griddepcontrol.wait;
	// end inline asm
	mov.u32 	%r2, %tid.x;
	and.b32  	%r3, %r2, 31;
	and.b32  	%r1325, %r2, 992;
	mul.lo.s32 	%r4, %r1325, 17;
	or.b32  	%r1326, %r4, %r3;
	cvt.u64.u32 	%rd839, %r1326;
	add.s64 	%rd6, %rd5, %rd839;
	shl.b64 	%rd840, %rd6, 2;
	add.s64 	%rd841, %rd2, %rd840;
	ld.global.u32 	%r1327, [%rd841];
	ld.global.u32 	%r1328, [%rd841+128];
	ld.global.u32 	%r1329, [%rd841+256];
	ld.global.u32 	%r1330, [%rd841+384];
	ld.global.u32 	%r1331, [%rd841+512];
	ld.global.u32 	%r1332, [%rd841+640];
	ld.global.u32 	%r1333, [%rd841+768];
	ld.global.u32 	%r1334, [%rd841+896];
	ld.global.u32 	%r1335, [%rd841+1024];
	ld.global.u32 	%r1336, [%rd841+1152];
	ld.global.u32 	%r1337, [%rd841+1280];
	ld.global.u32 	%r1338, [%rd841+1408];
	ld.global.u32 	%r1339, [%rd841+1536];
	ld.global.u32 	%r1340, [%rd841+1664];
	ld.global.u32 	%r1341, [%rd841+1792];
	ld.global.u32 	%r1342, [%rd841+1920];
	ld.global.u32 	%r1343, [%rd841+2048];
	// begin inline asm
	mov.u32 %r1323, %laneid;
	// end inline asm
	shr.u32 	%r1344, %r2, 5;
	mad.lo.s32 	%r1345, %r1344, 544, %r1323;
	shl.b32 	%r1346, %r1345, 2;
	mov.u32 	%r1347, _ZZN3cub18CUB_300001_SM_10006detail10merge_sort30DeviceMergeSortBlockSortKernelINS2_10policy_hubIN6thrust24THRUST_300001_SM_1000_NS6detail15normal_iteratorINS6_10device_ptrIiEEEEE9Policy600ESB_PNS0_8NullTypeESB_SF_m17CompareCandMemberiSE_EEvbT0_T1_T2_T3_T4_PT6_PT7_T5_NS1_7vsmem_tEE19static_temp_storage;
	add.s32 	%r5, %r1347, %r1346;
	st.shared.u32 	[%r5], %r1327;
	st.shared.u32 	[%r5+128], %r1328;
	st.shared.u32 	[%r5+256], %r1329;
	st.shared.u32 	[%r5+384], %r1330;
	st.shared.u32 	[%r5+512], %r1331;
	st.shared.u32 	[%r5+640], %r1332;
	st.shared.u32 	[%r5+768], %r1333;
	st.shared.u32 	[%r5+896], %r1334;
	st.shared.u32 	[%r5+1024], %r1335;
	st.shared.u32 	[%r5+1152], %r1336;
	st.shared.u32 	[%r5+1280], %r1337;
	st.shared.u32 	[%r5+1408], %r1338;
	st.shared.u32 	[%r5+1536], %r1339;
	st.shared.u32 	[%r5+1664], %r1340;
	st.shared.u32 	[%r5+1792], %r1341;
	st.shared.u32 	[%r5+1920], %r1342;
	st.shared.u32 	[%r5+2048], %r1343;
	bar.warp.sync 	-1;
	shl.b32 	%r1348, %r1323, 6;
	add.s32 	%r6, %r5, %r1348;
	ld.shared.u32 	%r1349, [%r6];
	ld.shared.u32 	%r1350, [%r6+4];
	ld.shared.u32 	%r1351, [%r6+8];
	ld.shared.u32 	%r1352, [%r6+12];
	ld.shared.u32 	%r1353, [%r6+16];
	ld.shared.u32 	%r1354, [%r6+20];
	ld.shared.u32 	%r1355, [%r6+24];
	ld.shared.u32 	%r1356, [%r6+28];
	ld.shared.u32 	%r1357, [%r6+32];
	ld.shared.u32 	%r1358, [%r6+36];
	ld.shared.u32 	%r1359, [%r6+40];
	ld.shared.u32 	%r1360, [%r6+44];
	ld.shared.u32 	%r1361, [%r6+48];
	ld.shared.u32 	%r1362, [%r6+52];
	ld.shared.u32 	%r1363, [%r6+56];
	ld.shared.u32 	%r1364, [%r6+60];
	ld.shared.u32 	%r1365, [%r6+64];
	bar.sync 	0;
	// begin inline asm
	griddepcontrol.launch_dependents;
	// end inline asm
	cvt.s64.s32 	%rd842, %r513;
	add.s64 	%rd7, %rd4, %rd842;
	mul.wide.s32 	%rd843, %r1350, 16;
	add.s64 	%rd844, %rd7, %rd843;
	ld.global.u32 	%r1366, [%rd844];
	mul.wide.s32 	%rd845, %r1349, 16;
	add.s64 	%rd846, %rd7, %rd845;
	ld.global.u32 	%r1367, [%rd846];
	setp.lt.s32 	%p376, %r1366, %r1367;
	selp.b32 	%r1368, %r1349, %r1350, %p376;
	selp.b32 	%r1369, %r1350, %r1349, %p376;
	mul.wide.s32 	%rd847, %r1352, 16;
	add.s64 	%rd848, %rd7, %rd847;
	ld.global.u32 	%r1370, [%rd848];
	mul.wide.s32 	%rd849, %r1351, 16;
	add.s64 	%rd850, %rd7, %rd849;
	ld.global.u32 	%r1371, [%rd850];
	setp.lt.s32 	%p377, %r1370, %r1371;
	selp.b32 	%r1372, %r1351, %r1352, %p377;
	selp.b32 	%r1373, %r1352, %r1351, %p377;
	mul.wide.s32 	%rd851, %r1354, 16;
	add.s64 	%rd852, %rd7, %rd851;
	ld.global.u32 	%r1374, [%rd852];
	mul.wide.s32 	%rd853, %r1353, 16;
	add.s64 	%rd854, %rd7, %rd853;
	ld.global.u32 	%r1375, [%rd854];
	setp.lt.s32 	%p378, %r1374, %r1375;
	selp.b32 	%r1376, %r1353, %r1354, %p378;
	selp.b32 	%r1377, %r1354, %r1353, %p378;
	mul.wide.s32 	%rd855, %r1356, 16;
	add.s64 	%rd856, %rd7, %rd855;
	ld.global.u32 	%r1378, [%rd856];
	mul.wide.s32 	%rd857, %r1355, 16;
	add.s64 	%rd858, %rd7, %rd857;
	ld.global.u32 	%r1379, [%rd858];
	setp.lt.s32 	%p379, %r1378, %r1379;
	selp.b32 	%r1380, %r1355, %r1356, %p379;
	selp.b32 	%r1381, %r1356, %r1355, %p379;
	mul.wide.s32 	%rd859, %r1358, 16;
	add.s64 	%rd860, %rd7, %rd859;
	ld.global.u32 	%r1382, [%rd860];
	mul.wide.s32 	%rd861, %r1357, 16;
	add.s64 	%rd862, %rd7, %rd861;
	ld.global.u32 	%r1383, [%rd862];
	setp.lt.s32 	%p380, %r1382, %r1383;
	selp.b32 	%r1384, %r1357, %r1358, %p380;
	selp.b32 	%r1385, %r1358, %r1357, %p380;
	mul.wide.s32 	%rd863, %r1360, 16;
	add.s64 	%rd864, %rd7, %rd863;
	ld.global.u32 	%r1386, [%rd864];
	mul.wide.s32 	%rd865, %r1359, 16;
	add.s64 	%rd866, %rd7, %rd865;
	ld.global.u32 	%r1387, [%rd866];
	setp.lt.s32 	%p381, %r1386, %r1387;
	selp.b32 	%r1388, %r1359, %r1360, %p381;
	selp.b32 	%r1389, %r1360, %r1359, %p381;
	mul.wide.s32 	%rd867, %r1362, 16;
	add.s64 	%rd868, %rd7, %rd867;
	ld.global.u32 	%r1390, [%rd868];
	mul.wide.s32 	%rd869, %r1361, 16;
	add.s64 	%rd870, %rd7, %rd869;
	ld.global.u32 	%r1391, [%rd870];
	setp.lt.s32 	%p382, %r1390, %r1391;
	selp.b32 	%r1392, %r1361, %r1362, %p382;
	selp.b32 	%r1393, %r1362, %r1361, %p382;
	mul.wide.s32 	%rd871, %r1364, 16;
	add.s64 	%rd872, %rd7, %rd871;
	ld.global.u32 	%r1394, [%rd872];
	mul.wide.s32 	%rd873, %r1363, 16;
	add.s64 	%rd874, %rd7, %rd873;
	ld.global.u32 	%r1395, [%rd874];
	setp.lt.s32 	%p383, %r1394, %r1395;
	selp.b32 	%r1396, %r1363, %r1364, %p383;
	selp.b32 	%r1397, %r1364, %r1363, %p383;
	mul.wide.s32 	%rd875, %r1373, 16;
	add.s64 	%rd876, %rd7, %rd875;
	ld.global.u32 	%r1398, [%rd876];
	mul.wide.s32 	%rd877, %r1368, 16;
	add.s64 	%rd878, %rd7, %rd877;
	ld.global.u32 	%r1399, [%rd878];
	setp.lt.s32 	%p384, %r1398, %r1399;
	selp.b32 	%r1400, %r1368, %r1373, %p384;
	selp.b32 	%r1401, %r1373, %r1368, %p384;
	mul.wide.s32 	%rd879, %r1377, 16;
	add.s64 	%rd880, %rd7, %rd879;
	ld.global.u32 	%r1402, [%rd880];
	mul.wide.s32 	%rd881, %r1372, 16;
	add.s64 	%rd882, %rd7, %rd881;
	ld.global.u32 	%r1403, [%rd882];
	setp.lt.s32 	%p385, %r1402, %r1403;
	selp.b32 	%r1404, %r1372, %r1377, %p385;
	selp.b32 	%r1405, %r1377, %r1372, %p385;
	mul.wide.s32 	%rd883, %r1381, 16;
	add.s64 	%rd884, %rd7, %rd883;
	ld.global.u32 	%r1406, [%rd884];
	mul.wide.s32 	%rd885, %r1376, 16;
	add.s64 	%rd886, %rd7, %rd885;
	ld.global.u32 	%r1407, [%rd886];
	setp.lt.s32 	%p386, %r1406, %r1407;
	selp.b32 	%r1408, %r1376, %r1381, %p386;
	selp.b32 	%r1409, %r1381, %r1376, %p386;
	mul.wide.s32 	%rd887, %r1385, 16;
	add.s64 	%rd888, %rd7, %rd887;
	ld.global.u32 	%r1410, [%rd888];
	mul.wide.s32 	%rd889, %r1380, 16;
	add.s64 	%rd890, %rd7, %rd889;
	ld.global.u32 	%r1411, [%rd890];
	setp.lt.s32 	%p387, %r1410, %r1411;
	selp.b32 	%r1412, %r1380, %r1385, %p387;
	selp.b32 	%r1413, %r1385, %r1380, %p387;
	mul.wide.s32 	%rd891, %r1389, 16;
	add.s64 	%rd892, %rd7, %rd891;
	ld.global.u32 	%r1414, [%rd892];
	mul.wide.s32 	%rd893, %r1384, 16;
	add.s64 	%rd894, %rd7, %rd893;
	ld.global.u32 	%r1415, [%rd894];
	setp.lt.s32 	%p388, %r1414, %r1415;
	selp.b32 	%r1416, %r1384, %r1389, %p388;
	selp.b32 	%r1417, %r1389, %r1384, %p388;
	mul.wide.s32 	%rd895, %r1393, 16;
	add.s64 	%rd896, %rd7, %rd895;
	ld.global.u32 	%r1418, [%rd896];
	mul.wide.s32 	%rd897, %r1388, 16;
	add.s64 	%rd898, %rd7, %rd897;
	ld.global.u32 	%r1419, [%rd898];
	setp.lt.s32 	%p389, %r1418, %r1419;
	selp.b32 	%r1420, %r1388, %r1393, %p389;
	selp.b32 	%r1421, %r1393, %r1388, %p389;
	mul.wide.s32 	%rd899, %r1397, 16;
	add.s64 	%rd900, %rd7, %rd899;
	ld.global.u32 	%r1422, [%rd900];
	mul.wide.s32 	%rd901, %r1392, 16;
	add.s64 	%rd902, %rd7, %rd901;
	ld.global.u32 	%r1423, [%rd902];
	setp.lt.s32 	%p390, %r1422, %r1423;
	selp.b32 	%r1424, %r1392, %r1397, %p390;
	selp.b32 	%r1425, %r1397, %r1392, %p390;
	mul.wide.s32 	%rd903, %r1365, 16;
	add.s64 	%rd904, %rd7, %rd903;
	ld.global.u32 	%r1426, [%rd904];
	mul.wide.s32 	%rd905, %r1396, 16;
	add.s64 	%rd906, %rd7, %rd905;
	ld.global.u32 	%r1427, [%rd906];
	setp.lt.s32 	%p391, %r1426, %r1427;
	selp.b32 	%r1428, %r1396, %r1365, %p391;
	selp.b32 	%r1429, %r1365, %r1396, %p391;
	mul.wide.s32 	%rd907, %r1401, 16;
	add.s64 	%rd908, %rd7, %rd907;
	ld.global.u32 	%r1430, [%rd908];
	mul.wide.s32 	%rd909, %r1369, 16;
	add.s64 	%rd910, %rd7, %rd909;
	ld.global.u32 	%r1431, [%rd910];
	setp.lt.s32 	%p392, %r1430, %r1431;
	selp.b32 	%r1432, %r1369, %r1401, %p392;
	selp.b32 	%r1433, %r1401, %r1369, %p392;
	mul.wide.s32 	%rd911, %r1405, 16;
	add.s64 	%rd912, %rd7, %rd911;
	ld.global.u32 	%r1434, [%rd912];
	mul.wide.s32 	%rd913, %r1400, 16;
	add.s64 	%rd914, %rd7, %rd913;
	ld.global.u32 	%r1435, [%rd914];
	setp.lt.s32 	%p393, %r1434, %r1435;
	selp.b32 	%r1436, %r1400, %r1405, %p393;
	selp.b32 	%r1437, %r1405, %r1400, %p393;
	mul.wide.s32 	%rd915, %r1409, 16;
	add.s64 	%rd916, %rd7, %rd915;
	ld.global.u32 	%r1438, [%rd916];
	mul.wide.s32 	%rd917, %r1404, 16;
	add.s64 	%rd918, %rd7, %rd917;
	ld.global.u32 	%r1439, [%rd918];
	setp.lt.s32 	%p394, %r1438, %r1439;
	selp.b32 	%r1440, %r1404, %r1409, %p394;
	selp.b32 	%r1441, %r1409, %r1404, %p394;
	mul.wide.s32 	%rd919, %r1413, 16;
	add.s64 	%rd920, %rd7, %rd919;
	ld.global.u32 	%r1442, [%rd920];
	mul.wide.s32 	%rd921, %r1408, 16;
	add.s64 	%rd922, %rd7, %rd921;
	ld.global.u32 	%r1443, [%rd922];
	setp.lt.s32 	%p395, %r1442, %r1443;
	selp.b32 	%r1444, %r1408, %r1413, %p395;
	selp.b32 	%r1445, %r1413, %r1408, %p395;
	mul.wide.s32 	%rd923, %r1417, 16;
	add.s64 	%rd924, %rd7, %rd923;
	ld.global.u32 	%r1446, [%rd924];
	mul.wide.s32 	%rd925, %r1412, 16;
	add.s64 	%rd926, %rd7, %rd925;
	ld.global.u32 	%r1447, [%rd926];
	setp.lt.s32 	%p396, %r1446, %r1447;
	selp.b32 	%r1448, %r1412, %r1417, %p396;
	selp.b32 	%r1449, %r1417, %r1412, %p396;
	mul.wide.s32 	%rd927, %r1421, 16;
	add.s64 	%rd928, %rd7, %rd927;
	ld.global.u32 	%r1450, [%rd928];
	mul.wide.s32 	%rd929, %r1416, 16;
	add.s64 	%rd930, %rd7, %rd929;
	ld.global.u32 	%r1451, [%rd930];
	setp.lt.s32 	%p397, %r1450, %r1451;
	selp.b32 	%r1452, %r1416, %r1421, %p397;
	selp.b32 	%r1453, %r1421, %r1416, %p397;
	mul.wide.s32 	%rd931, %r1425, 16;
	add.s64 	%rd932, %rd7, %rd931;
	ld.global.u32 	%r1454, [%rd932];
	mul.wide.s32 	%rd933, %r1420, 16;
	add.s64 	%rd934, %rd7, %rd933;
	ld.global.u32 	%r1455, [%rd934];
	setp.lt.s32 	%p398, %r1454, %r1455;
	selp.b32 	%r1456, %r1420, %r1425, %p398;
	selp.b32 	%r1457, %r1425, %r1420, %p398;
	mul.wide.s32 	%rd935, %r1429, 16;
	add.s64 	%rd936, %rd7, %rd935;
	ld.global.u32 	%r1458, [%rd936];
	mul.wide.s32 	%rd937, %r1424, 16;
	add.s64 	%rd938, %rd7, %rd937;
	ld.global.u32 	%r1459, [%rd938];
	setp.lt.s32 	%p399, %r1458, %r1459;
	selp.b32 	%r1460, %r1424, %r1429, %p399;
	selp.b32 	%r1461, %r1429, %r1424, %p399;
	mul.wide.s32 	%rd939, %r1437, 16;
	add.s64 	%rd940, %rd7, %rd939;
	ld.global.u32 	%r1462, [%rd940];
	mul.wide.s32 	%rd941, %r1432, 16;
	add.s64 	%rd942, %rd7, %rd941;
	ld.global.u32 	%r1463, [%rd942];
	setp.lt.s32 	%p400, %r1462, %r1463;
	selp.b32 	%r1464, %r1432, %r1437, %p400;
	selp.b32 	%r1465, %r1437, %r1432, %p400;
	mul.wide.s32 	%rd943, %r1441, 16;
	add.s64 	%rd944, %rd7, %rd943;
	ld.global.u32 	%r1466, [%rd944];
	mul.wide.s32 	%rd945, %r1436, 16;
	add.s64 	%rd946, %rd7, %rd945;
	ld.global.u32 	%r1467, [%rd946];
	setp.lt.s32 	%p401, %r1466, %r1467;
	selp.b32 	%r1468, %r1436, %r1441, %p401;
	selp.b32 	%r1469, %r1441, %r1436, %p401;
	mul.wide.s32 	%rd947, %r1445, 16;
	add.s64 	%rd948, %rd7, %rd947;
	ld.global.u32 	%r1470, [%rd948];
	mul.wide.s32 	%rd949, %r1440, 16;
	add.s64 	%rd950, %rd7, %rd949;
	ld.global.u32 	%r1471, [%rd950];
	setp.lt.s32 	%p402, %r1470, %r1471;
	selp.b32 	%r1472, %r1440, %r1445, %p402;
	selp.b32 	%r1473, %r1445, %r1440, %p402;
	mul.wide.s32 	%rd951, %r1449, 16;
	add.s64 	%rd952, %rd7, %rd951;
	ld.global.u32 	%r1474, [%rd952];
	mul.wide.s32 	%rd953, %r1444, 16;
	add.s64 	%rd954, %rd7, %rd953;
	ld.global.u32 	%r1475, [%rd954];
	setp.lt.s32 	%p403, %r1474, %r1475;
	selp.b32 	%r1476, %r1444, %r1449, %p403;
	selp.b32 	%r1477, %r1449, %r1444, %p403;
	mul.wide.s32 	%rd955, %r1453, 16;
	add.s64 	%rd956, %rd7, %rd955;
	ld.global.u32 	%r1478, [%rd956];
	mul.wide.s32 	%rd957, %r1448, 16;
	add.s64 	%rd958, %rd7, %rd957;
	ld.global.u32 	%r1479, [%rd958];
	setp.lt.s32 	%p404, %r1478, %r1479;
	selp.b32 	%r1480, %r1448, %r1453, %p404;
	selp.b32 	%r1481, %r1453, %r1448, %p404;
	mul.wide.s32 	%rd959, %r1457, 16;
	add.s64 	%rd960, %rd7, %rd959;
	ld.global.u32 	%r1482, [%rd960];
	mul.wide.s32 	%rd961, %r1452, 16;
	add.s64 	%rd962, %rd7, %rd961;
	ld.global.u32 	%r1483, [%rd962];
	setp.lt.s32 	%p405, %r1482, %r1483;
	selp.b32 	%r1484, %r1452, %r1457, %p405;
	selp.b32 	%r1485, %r1457, %r1452, %p405;
	mul.wide.s32 	%rd963, %r1461, 16;
	add.s64 	%rd964, %rd7, %rd963;
	ld.global.u32 	%r1486, [%rd964];
	mul.wide.s32 	%rd965, %r1456, 16;
	add.s64 	%rd966, %rd7, %rd965;
	ld.global.u32 	%r1487, [%rd966];
	setp.lt.s32 	%p406, %r1486, %r1487;
	selp.b32 	%r1488, %r1456, %r1461, %p406;
	selp.b32 	%r1489, %r1461, %r1456, %p406;
	mul.wide.s32 	%rd967, %r1428, 16;
	add.s64 	%rd968, %rd7, %rd967;
	ld.global.u32 	%r1490, [%rd968];
	mul.wide.s32 	%rd969, %r1460, 16;
	add.s64 	%rd970, %rd7, %rd969;
	ld.global.u32 	%r1491, [%rd970];
	setp.lt.s32 	%p407, %r1490, %r1491;
	selp.b32 	%r1492, %r1460, %r1428, %p407;
	selp.b32 	%r1493, %r1428, %r1460, %p407;
	mul.wide.s32 	%rd971, %r1465, 16;
	add.s64 	%rd972, %rd7, %rd971;
	ld.global.u32 	%r1494, [%rd972];
	mul.wide.s32 	%rd973, %r1433, 16;
	add.s64 	%rd974, %rd7, %rd973;
	ld.global.u32 	%r1495, [%rd974];
	setp.lt.s32 	%p408, %r1494, %r1495;
	selp.b32 	%r1496, %r1433, %r1465, %p408;
	selp.b32 	%r1497, %r1465, %r1433, %p408;
	mul.wide.s32 	%rd975, %r1469, 16;
	add.s64 	%rd976, %rd7, %rd975;
	ld.global.u32 	%r1498, [%rd976];
	mul.wide.s32 	%rd977, %r1464, 16;
	add.s64 	%rd978, %rd7, %rd977;
	ld.global.u32 	%r1499, [%rd978];
	setp.lt.s32 	%p409, %r1498, %r1499;
	selp.b32 	%r1500, %r1464, %r1469, %p409;
	selp.b32 	%r1501, %r1469, %r1464, %p409;
	mul.wide.s32 	%rd979, %r1473, 16;
	add.s64 	%rd980, %rd7, %rd979;
	ld.global.u32 	%r1502, [%rd980];
	mul.wide.s32 	%rd981, %r1468, 16;
	add.s64 	%rd982, %rd7, %rd981;
	ld.global.u32 	%r1503, [%rd982];
	setp.lt.s32 	%p410, %r1502, %r1503;
	selp.b32 	%r1504, %r1468, %r1473, %p410;
	selp.b32 	%r1505, %r1473, %r1468, %p410;
	mul.wide.s32 	%rd983, %r1477, 16;
	add.s64 	%rd984, %rd7, %rd983;
	ld.global.u32 	%r1506, [%rd984];
	mul.wide.s32 	%rd985, %r1472, 16;
	add.s64 	%rd986, %rd7, %rd985;
	ld.global.u32 	%r1507, [%rd986];
	setp.lt.s32 	%p411, %r1506, %r1507;
	selp.b32 	%r1508, %r1472, %r1477, %p411;
	selp.b32 	%r1509, %r1477, %r1472, %p411;
	mul.wide.s32 	%rd987, %r1481, 16;
	add.s64 	%rd988, %rd7, %rd987;
	ld.global.u32 	%r1510, [%rd988];
	mul.wide.s32 	%rd989, %r1476, 16;
	add.s64 	%rd990, %rd7, %rd989;
	ld.global.u32 	%r1511, [%rd990];
	setp.lt.s32 	%p412, %r1510, %r1511;
	selp.b32 	%r1512, %r1476, %r1481, %p412;
	selp.b32 	%r1513, %r1481, %r1476, %p412;
	mul.wide.s32 	%rd991, %r1485, 16;
	add.s64 	%rd992, %rd7, %rd991;
	ld.global.u32 	%r1514, [%rd992];
	mul.wide.s32 	%rd993, %r1480, 16;
	add.s64 	%rd994, %rd7, %rd993;
	ld.global.u32 	%r1515, [%rd994];
	setp.lt.s32 	%p413, %r1514, %r1515;
	selp.b32 	%r1516, %r1480, %r1485, %p413;
	selp.b32 	%r1517, %r1485, %r1480, %p413;
	mul.wide.s32 	%rd995, %r1489, 16;
	add.s64 	%rd996, %rd7, %rd995;
	ld.global.u32 	%r1518, [%rd996];
	mul.wide.s32 	%rd997, %r1484, 16;
	add.s64 	%rd998, %rd7, %rd997;
	ld.global.u32 	%r1519, [%rd998];
	setp.lt.s32 	%p414, %r1518, %r1519;
	selp.b32 	%r1520, %r1484, %r1489, %p414;
	selp.b32 	%r1521, %r1489, %r1484, %p414;
	mul.wide.s32 	%rd999, %r1493, 16;
	add.s64 	%rd1000, %rd7, %rd999;
	ld.global.u32 	%r1522, [%rd1000];
	mul.wide.s32 	%rd1001, %r1488, 16;
	add.s64 	%rd1002, %rd7, %rd1001;
	ld.global.u32 	%r1523, [%rd1002];
	setp.lt.s32 	%p415, %r1522, %r1523;
	selp.b32 	%r1524, %r1488, %r1493, %p415;
	selp.b32 	%r1525, %r1493, %r1488, %p415;
	mul.wide.s32 	%rd1003, %r1501, 16;
	add.s64 	%rd1004, %rd7, %rd1003;
	ld.global.u32 	%r1526, [%rd1004];
	mul.wide.s32 	%rd1005, %r1496, 16;
	add.s64 	%rd1006, %rd7, %rd1005;
	ld.global.u32 	%r1527, [%rd1006];
	setp.lt.s32 	%p416, %r1526, %r1527;
	selp.b32 	%r1528, %r1496, %r1501, %p416;
	selp.b32 	%r1529, %r1501, %r1496, %p416;
	mul.wide.s32 	%rd1007, %r1505, 16;
	add.s64 	%rd1008, %rd7, %rd1007;
	ld.global.u32 	%r1530, [%rd1008];
	mul.wide.s32 	%rd1009, %r1500, 16;
	add.s64 	%rd1010, %rd7, %rd1009;
	ld.global.u32 	%r1531, [%rd1010];
	setp.lt.s32 	%p417, %r1530, %r1531;
	selp.b32 	%r1532, %r1500, %r1505, %p417;
	selp.b32 	%r1533, %r1505, %r1500, %p417;
	mul.wide.s32 	%rd1011, %r1509, 16;
	add.s64 	%rd1012, %rd7, %rd1011;
	ld.global.u32 	%r1534, [%rd1012];
	mul.wide.s32 	%rd1013, %r1504, 16;
	add.s64 	%rd1014, %rd7, %rd1013;
	ld.global.u32 	%r1535, [%rd1014];
	setp.lt.s32 	%p418, %r1534, %r1535;
	selp.b32 	%r1536, %r1504, %r1509, %p418;
	selp.b32 	%r1537, %r1509, %r1504, %p418;
	mul.wide.s32 	%rd1015, %r1513, 16;
	add.s64 	%rd1016, %rd7, %rd1015;
	ld.global.u32 	%r1538, [%rd1016];
	mul.wide.s32 	%rd1017, %r1508, 16;
	add.s64 	%rd1018, %rd7, %rd1017;
	ld.global.u32 	%r1539, [%rd1018];
	setp.lt.s32 	%p419, %r1538, %r1539;
	selp.b32 	%r1540, %r1508, %r1513, %p419;
	selp.b32 	%r1541, %r1513, %r1508, %p419;
	mul.wide.s32 	%rd1019, %r1517, 16;
	add.s64 	%rd1020, %rd7, %rd1019;
	ld.global.u32 	%r1542, [%rd1020];
	mul.wide.s32 	%rd1021, %r1512, 16;
	add.s64 	%rd1022, %rd7, %rd1021;
	ld.global.u32 	%r1543, [%rd1022];
	setp.lt.s32 	%p420, %r1542, %r1543;
	selp.b32 	%r1544, %r1512, %r1517, %p420;
	selp.b32 	%r1545, %r1517, %r1512, %p420;
	mul.wide.s32 	%rd1023, %r1521, 16;
	add.s64 	%rd1024, %rd7, %rd1023;
	ld.global.u32 	%r1546, [%rd1024];
	mul.wide.s32 	%rd1025, %r1516, 16;
	add.s64 	%rd1026, %rd7, %rd1025;
	ld.global.u32 	%r1547, [%rd1026];
	setp.lt.s32 	%p421, %r1546, %r1547;
	selp.b32 	%r1548, %r1516, %r1521, %p421;
	selp.b32 	%r1549, %r1521, %r1516, %p421;
	mul.wide.s32 	%rd1027, %r1525, 16;
	add.s64 	%rd1028, %rd7, %rd1027;
	ld.global.u32 	%r1550, [%rd1028];
	mul.wide.s32 	%rd1029, %r1520, 16;
	add.s64 	%rd1030, %rd7, %rd1029;
	ld.global.u32 	%r1551, [%rd1030];
	setp.lt.s32 	%p422, %r1550, %r1551;
	selp.b32 	%r1552, %r1520, %r1525, %p422;
	selp.b32 	%r1553, %r1525, %r1520, %p422;
	mul.wide.s32 	%rd1031, %r1492, 16;
	add.s64 	%rd1032, %rd7, %rd1031;
	ld.global.u32 	%r1554, [%rd1032];
	mul.wide.s32 	%rd1033, %r1524, 16;
	add.s64 	%rd1034, %rd7, %rd1033;
	ld.global.u32 	%r1555, [%rd1034];
	setp.lt.s32 	%p423, %r1554, %r1555;
	selp.b32 	%r1556, %r1524, %r1492, %p423;
	selp.b32 	%r1557, %r1492, %r1524, %p423;
	mul.wide.s32 	%rd1035, %r1529, 16;
	add.s64 	%rd1036, %rd7, %rd1035;
	ld.global.u32 	%r1558, [%rd1036];
	mul.wide.s32 	%rd1037, %r1497, 16;
	add.s64 	%rd1038, %rd7, %rd1037;
	ld.global.u32 	%r1559, [%rd1038];
	setp.lt.s32 	%p424, %r1558, %r1559;
	selp.b32 	%r1560, %r1497, %r1529, %p424;
	selp.b32 	%r1561, %r1529, %r1497, %p424;
	mul.wide.s32 	%rd1039, %r1533, 16;
	add.s64 	%rd1040, %rd7, %rd1039;
	ld.global.u32 	%r1562, [%rd1040];
	mul.wide.s32 	%rd1041, %r1528, 16;
	add.s64 	%rd1042, %rd7, %rd1041;
	ld.global.u32 	%r1563, [%rd1042];
	setp.lt.s32 	%p425, %r1562, %r1563;
	selp.b32 	%r1564, %r1528, %r1533, %p425;
	selp.b32 	%r1565, %r1533, %r1528, %p425;
	mul.wide.s32 	%rd1043, %r1537, 16;
	add.s64 	%rd1044, %rd7, %rd1043;
	ld.global.u32 	%r1566, [%rd1044];
	mul.wide.s32 	%rd1045, %r1532, 16;
	add.s64 	%rd1046, %rd7, %rd1045;
	ld.global.u32 	%r1567, [%rd1046];
	setp.lt.s32 	%p426, %r1566, %r1567;
	selp.b32 	%r1568, %r1532, %r1537, %p426;
	selp.b32 	%r1569, %r1537, %r1532, %p426;
	mul.wide.s32 	%rd1047, %r1541, 16;
	add.s64 	%rd1048, %rd7, %rd1047;
	ld.global.u32 	%r1570, [%rd1048];
	mul.wide.s32 	%rd1049, %r1536, 16;
	add.s64 	%rd1050, %rd7, %rd1049;
	ld.global.u32 	%r1571, [%rd1050];
	setp.lt.s32 	%p427, %r1570, %r1571;
	selp.b32 	%r1572, %r1536, %r1541, %p427;
	selp.b32 	%r1573, %r1541, %r1536, %p427;
	mul.wide.s32 	%rd1051, %r1545, 16;
	add.s64 	%rd1052, %rd7, %rd1051;
	ld.global.u32 	%r1574, [%rd1052];
	mul.wide.s32 	%rd1053, %r1540, 16;
	add.s64 	%rd1054, %rd7, %rd1053;
	ld.global.u32 	%r1575, [%rd1054];
	setp.lt.s32 	%p428, %r1574, %r1575;
	selp.b32 	%r1576, %r1540, %r1545, %p428;
	selp.b32 	%r1577, %r1545, %r1540, %p428;
	mul.wide.s32 	%rd1055, %r1549, 16;
	add.s64 	%rd1056, %rd7, %rd1055;
	ld.global.u32 	%r1578, [%rd1056];
	mul.wide.s32 	%rd1057, %r1544, 16;
	add.s64 	%rd1058, %rd7, %rd1057;
	ld.global.u32 	%r1579, [%rd1058];
	setp.lt.s32 	%p429, %r1578, %r1579;
	selp.b32 	%r1580, %r1544, %r1549, %p429;
	selp.b32 	%r1581, %r1549, %r1544, %p429;
	mul.wide.s32 	%rd1059, %r1553, 16;
	add.s64 	%rd1060, %rd7, %rd1059;
	ld.global.u32 	%r1582, [%rd1060];
	mul.wide.s32 	%rd1061, %r1548, 16;
	add.s64 	%rd1062, %rd7, %rd1061;
	ld.global.u32 	%r1583, [%rd1062];
	setp.lt.s32 	%p430, %r1582, %r1583;
	selp.b32 	%r1584, %r1548, %r1553, %p430;
	selp.b32 	%r1585, %r1553, %r1548, %p430;
	mul.wide.s32 	%rd1063, %r1557, 16;
	add.s64 	%rd1064, %rd7, %rd1063;
	ld.global.u32 	%r1586, [%rd1064];
	mul.wide.s32 	%rd1065, %r1552, 16;
	add.s64 	%rd1066, %rd7, %rd1065;
	ld.global.u32 	%r1587, [%rd1066];
	setp.lt.s32 	%p431, %r1586, %r1587;
	selp.b32 	%r1588, %r1552, %r1557, %p431;
	selp.b32 	%r1589, %r1557, %r1552, %p431;
	mul.wide.s32 	%rd1067, %r1565, 16;
	add.s64 	%rd1068, %rd7, %rd1067;
	ld.global.u32 	%r1590, [%rd1068];
	mul.wide.s32 	%rd1069, %r1560, 16;
	add.s64 	%rd1070, %rd7, %rd1069;
	ld.global.u32 	%r1591, [%rd1070];
	setp.lt.s32 	%p432, %r1590, %r1591;
	selp.b32 	%r1592, %r1560, %r1565, %p432;
	selp.b32 	%r1593, %r1565, %r1560, %p432;
	mul.wide.s32 	%rd1071, %r1569, 16;
	add.s64 	%rd1072, %rd7, %rd1071;
	ld.global.u32 	%r1594, [%rd1072];
	mul.wide.s32 	%rd1073, %r1564, 16;
	add.s64 	%rd1074, %rd7, %rd1073;
	ld.global.u32 	%r1595, [%rd1074];
	setp.lt.s32 	%p433, %r1594, %r1595;
	selp.b32 	%r1596, %r1564, %r1569, %p433;
	selp.b32 	%r1597, %r1569, %r1564, %p433;
	mul.wide.s32 	%rd1075, %r1573, 16;
	add.s64 	%rd1076, %rd7, %rd1075;
	ld.global.u32 	%r1598, [%rd1076];
	mul.wide.s32 	%rd1077, %r1568, 16;
	add.s64 	%rd1078, %rd7, %rd1077;
	ld.global.u32 	%r1599, [%rd1078];
	setp.lt.s32 	%p434, %r1598, %r1599;
	selp.b32 	%r1600, %r1568, %r1573, %p434;
	selp.b32 	%r1601, %r1573, %r1568, %p434;
	mul.wide.s32 	%rd1079, %r1577, 16;
	add.s64 	%rd1080, %rd7, %rd1079;
	ld.global.u32 	%r1602, [%rd1080];
	mul.wide.s32 	%rd1081, %r1572, 16;
	add.s64 	%rd1082, %rd7, %rd1081;
	ld.global.u32 	%r1603, [%rd1082];
	setp.lt.s32 	%p435, %r1602, %r1603;
	selp.b32 	%r1604, %r1572, %r1577, %p435;
	selp.b32 	%r1605, %r1577, %r1572, %p435;
	mul.wide.s32 	%rd1083, %r1581, 16;
	add.s64 	%rd1084, %rd7, %rd1083;
	ld.global.u32 	%r1606, [%rd1084];
	mul.wide.s32 	%rd1085, %r1576, 16;
	add.s64 	%rd1086, %rd7, %rd1085;
	ld.global.u32 	%r1607, [%rd1086];
	setp.lt.s32 	%p436, %r1606, %r1607;
	selp.b32 	%r1608, %r1576, %r1581, %p436;
	selp.b32 	%r1609, %r1581, %r1576, %p436;
	mul.wide.s32 	%rd1087, %r1585, 16;
	add.s64 	%rd1088, %rd7, %rd1087;
	ld.global.u32 	%r1610, [%rd1088];
	mul.wide.s32 	%rd1089, %r1580, 16;
	add.s64 	%rd1090, %rd7, %rd1089;
	ld.global.u32 	%r1611, [%rd1090];
	setp.lt.s32 	%p437, %r1610, %r1611;
	selp.b32 	%r1612, %r1580, %r1585, %p437;
	selp.b32 	%r1613, %r1585, %r1580, %p437;
	mul.wide.s32 	%rd1091, %r1589, 16;
	add.s64 	%rd1092, %rd7, %rd1091;
	ld.global.u32 	%r1614, [%rd1092];
	mul.wide.s32 	%rd1093, %r1584, 16;
	add.s64 	%rd1094, %rd7, %rd1093;
	ld.global.u32 	%r1615, [%rd1094];
	setp.lt.s32 	%p438, %r1614, %r1615;
	selp.b32 	%r1616, %r1584, %r1589, %p438;
	selp.b32 	%r1617, %r1589, %r1584, %p438;
	mul.wide.s32 	%rd1095, %r1556, 16;
	add.s64 	%rd1096, %rd7, %rd1095;
	ld.global.u32 	%r1618, [%rd1096];
	mul.wide.s32 	%rd1097, %r1588, 16;
	add.s64 	%rd1098, %rd7, %rd1097;
	ld.global.u32 	%r1619, [%rd1098];
	setp.lt.s32 	%p439, %r1618, %r1619;
	selp.b32 	%r1620, %r1588, %r1556, %p439;
	selp.b32 	%r1621, %r1556, %r1588, %p439;
	mul.wide.s32 	%rd1099, %r1593, 16;
	add.s64 	%rd1100, %rd7, %rd1099;
	ld.global.u32 	%r1622, [%rd1100];
	mul.wide.s32 	%rd1101, %r1561, 16;
	add.s64 	%rd1102, %rd7, %rd1101;
	ld.global.u32 	%r1623, [%rd1102];
	setp.lt.s32 	%p440, %r1622, %r1623;
	selp.b32 	%r1624, %r1561, %r1593, %p440;
	selp.b32 	%r1625, %r1593, %r1561, %p440;
	mul.wide.s32 	%rd1103, %r1597, 16;
	add.s64 	%rd1104, %rd7, %rd1103;
	ld.global.u32 	%r1626, [%rd1104];
	mul.wide.s32 	%rd1105, %r1592, 16;
	add.s64 	%rd1106, %rd7, %rd1105;
	ld.global.u32 	%r1627, [%rd1106];
	setp.lt.s32 	%p441, %r1626, %r1627;
	selp.b32 	%r1628, %r1592, %r1597, %p441;
	selp.b32 	%r1629, %r1597, %r1592, %p441;
	mul.wide.s32 	%rd1107, %r1601, 16;
	add.s64 	%rd1108, %rd7, %rd1107;
	ld.global.u32 	%r1630, [%rd1108];
	mul.wide.s32 	%rd1109, %r1596, 16;
	add.s64 	%rd1110, %rd7, %rd1109;
	ld.global.u32 	%r1631, [%rd1110];
	setp.lt.s32 	%p442, %r1630, %r1631;
	selp.b32 	%r1632, %r1596, %r1601, %p442;
	selp.b32 	%r1633, %r1601, %r1596, %p442;
	mul.wide.s32 	%rd1111, %r1605, 16;
	add.s64 	%rd1112, %rd7, %rd1111;
	ld.global.u32 	%r1634, [%rd1112];
	mul.wide.s32 	%rd1113, %r1600, 16;
	add.s64 	%rd1114, %rd7, %rd1113;
	ld.global.u32 	%r1635, [%rd1114];
	setp.lt.s32 	%p443, %r1634, %r1635;
	selp.b32 	%r1636, %r1600, %r1605, %p443;
	selp.b32 	%r1637, %r1605, %r1600, %p443;
	mul.wide.s32 	%rd1115, %r1609, 16;
	add.s64 	%rd1116, %rd7, %rd1115;
	ld.global.u32 	%r1638, [%rd1116];
	mul.wide.s32 	%rd1117, %r1604, 16;
	add.s64 	%rd1118, %rd7, %rd1117;
	ld.global.u32 	%r1639, [%rd1118];
	setp.lt.s32 	%p444, %r1638, %r1639;
	selp.b32 	%r1640, %r1604, %r1609, %p444;
	selp.b32 	%r1641, %r1609, %r1604, %p444;
	mul.wide.s32 	%rd1119, %r1613, 16;
	add.s64 	%rd1120, %rd7, %rd1119;
	ld.global.u32 	%r1642, [%rd1120];
	mul.wide.s32 	%rd1121, %r1608, 16;
	add.s64 	%rd1122, %rd7, %rd1121;
	ld.global.u32 	%r1643, [%rd1122];
	setp.lt.s32 	%p445, %r1642, %r1643;
	selp.b32 	%r1644, %r1608, %r1613, %p445;
	selp.b32 	%r1645, %r1613, %r1608, %p445;
	mul.wide.s32 	%rd1123, %r1617, 16;
	add.s64 	%rd1124, %rd7, %rd1123;
	ld.global.u32 	%r1646, [%rd1124];
	mul.wide.s32 	%rd1125, %r1612, 16;
	add.s64 	%rd1126, %rd7, %rd1125;
	ld.global.u32 	%r1647, [%rd1126];
	setp.lt.s32 	%p446, %r1646, %r1647;
	selp.b32 	%r1648, %r1612, %r1617, %p446;
	selp.b32 	%r1649, %r1617, %r1612, %p446;
	mul.wide.s32 	%rd1127, %r1621, 16;
	add.s64 	%rd1128, %rd7, %rd1127;
	ld.global.u32 	%r1650, [%rd1128];
	mul.wide.s32 	%rd1129, %r1616, 16;
	add.s64 	%rd1130, %rd7, %rd1129;
	ld.global.u32 	%r1651, [%rd1130];
	setp.lt.s32 	%p447, %r1650, %r1651;
	selp.b32 	%r1652, %r1616, %r1621, %p447;
	selp.b32 	%r1653, %r1621, %r1616, %p447;
	mul.wide.s32 	%rd1131, %r1629, 16;
	add.s64 	%rd1132, %rd7, %rd1131;
	ld.global.u32 	%r1654, [%rd1132];
	mul.wide.s32 	%rd1133, %r1624, 16;
	add.s64 	%rd1134, %rd7, %rd1133;
	ld.global.u32 	%r1655, [%rd1134];
	setp.lt.s32 	%p448, %r1654, %r1655;
	selp.b32 	%r1656, %r1624, %r1629, %p448;
	selp.b32 	%r1657, %r1629, %r1624, %p448;
	mul.wide.s32 	%rd1135, %r1633, 16;
	add.s64 	%rd1136, %rd7, %rd1135;
	ld.global.u32 	%r1658, [%rd1136];
	mul.wide.s32 	%rd1137, %r1628, 16;
	add.s64 	%rd1138, %rd7, %rd1137;
	ld.global.u32 	%r1659, [%rd1138];
	setp.lt.s32 	%p449, %r1658, %r1659;
	selp.b32 	%r1660, %r1628, %r1633, %p449;
	selp.b32 	%r1661, %r1633, %r1628, %p449;
	mul.wide.s32 	%rd1139, %r1637, 16;
	add.s64 	%rd1140, %rd7, %rd1139;
	ld.global.u32 	%r1662, [%rd1140];
	mul.wide.s32 	%rd1141, %r1632, 16;
	add.s64 	%rd1142, %rd7, %rd1141;
	ld.global.u32 	%r1663, [%rd1142];
	setp.lt.s32 	%p450, %r1662, %r1663;
	selp.b32 	%r1664, %r1632, %r1637, %p450;
	selp.b32 	%r1665, %r1637, %r1632, %p450;
	mul.wide.s32 	%rd1143, %r1641, 16;
	add.s64 	%rd1144, %rd7, %rd1143;
	ld.global.u32 	%r1666, [%rd1144];
	mul.wide.s32 	%rd1145, %r1636, 16;
	add.s64 	%rd1146, %rd7, %rd1145;
	ld.global.u32 	%r1667, [%rd1146];
	setp.lt.s32 	%p451, %r1666, %r1667;
	selp.b32 	%r1668, %r1636, %r1641, %p451;
	selp.b32 	%r1669, %r1641, %r1636, %p451;
	mul.wide.s32 	%rd1147, %r1645, 16;
	add.s64 	%rd1148, %rd7, %rd1147;
	ld.global.u32 	%r1670, [%rd1148];
	mul.wide.s32 	%rd1149, %r1640, 16;
	add.s64 	%rd1150, %rd7, %rd1149;
	ld.global.u32 	%r1671, [%rd1150];
	setp.lt.s32 	%p452, %r1670, %r1671;
	selp.b32 	%r1672, %r1640, %r1645, %p452;
	selp.b32 	%r1673, %r1645, %r1640, %p452;
	mul.wide.s32 	%rd1151, %r1649, 16;
	add.s64 	%rd1152, %rd7, %rd1151;
	ld.global.u32 	%r1674, [%rd1152];
	mul.wide.s32 	%rd1153, %r1644, 16;
	add.s64 	%rd1154, %rd7, %rd1153;
	ld.global.u32 	%r1675, [%rd1154];
	setp.lt.s32 	%p453, %r1674, %r1675;
	selp.b32 	%r1676, %r1644, %r1649, %p453;
	selp.b32 	%r1677, %r1649, %r1644, %p453;
	mul.wide.s32 	%rd1155, %r1653, 16;
	add.s64 	%rd1156, %rd7, %rd1155;
	ld.global.u32 	%r1678, [%rd1156];
	mul.wide.s32 	%rd1157, %r1648, 16;
	add.s64 	%rd1158, %rd7, %rd1157;
	ld.global.u32 	%r1679, [%rd1158];
	setp.lt.s32 	%p454, %r1678, %r1679;
	selp.b32 	%r1680, %r1648, %r1653, %p454;
	selp.b32 	%r1681, %r1653, %r1648, %p454;
	mul.wide.s32 	%rd1159, %r1620, 16;
	add.s64 	%rd1160, %rd7, %rd1159;
	ld.global.u32 	%r1682, [%rd1160];
	mul.wide.s32 	%rd1161, %r1652, 16;
	add.s64 	%rd1162, %rd7, %rd1161;
	ld.global.u32 	%r1683, [%rd1162];
	setp.lt.s32 	%p455, %r1682, %r1683;
	selp.b32 	%r1684, %r1652, %r1620, %p455;
	selp.b32 	%r1685, %r1620, %r1652, %p455;
	mul.wide.s32 	%rd1163, %r1657, 16;
	add.s64 	%rd1164, %rd7, %rd1163;
	ld.global.u32 	%r1686, [%rd1164];
	mul.wide.s32 	%rd1165, %r1625, 16;
	add.s64 	%rd1166, %rd7, %rd1165;
	ld.global.u32 	%r1687, [%rd1166];
	setp.lt.s32 	%p456, %r1686, %r1687;
	selp.b32 	%r1688, %r1625, %r1657, %p456;
	selp.b32 	%r1689, %r1657, %r1625, %p456;
	mul.wide.s32 	%rd1167, %r1661, 16;
	add.s64 	%rd1168, %rd7, %rd1167;
	ld.global.u32 	%r1690, [%rd1168];
	mul.wide.s32 	%rd1169, %r1656, 16;
	add.s64 	%rd1170, %rd7, %rd1169;
	ld.global.u32 	%r1691, [%rd1170];
	setp.lt.s32 	%p457, %r1690, %r1691;
	selp.b32 	%r1692, %r1656, %r1661, %p457;
	selp.b32 	%r1693, %r1661, %r1656, %p457;
	mul.wide.s32 	%rd1171, %r1665, 16;
	add.s64 	%rd1172, %rd7, %rd1171;
	ld.global.u32 	%r1694, [%rd1172];
	mul.wide.s32 	%rd1173, %r1660, 16;
	add.s64 	%rd1174, %rd7, %rd1173;
	ld.global.u32 	%r1695, [%rd1174];
	setp.lt.s32 	%p458, %r1694, %r1695;
	selp.b32 	%r1696, %r1660, %r1665, %p458;
	selp.b32 	%r1697, %r1665, %r1660, %p458;
	mul.wide.s32 	%rd1175, %r1669, 16;
	add.s64 	%rd1176, %rd7, %rd1175;
	ld.global.u32 	%r1698, [%rd1176];
	mul.wide.s32 	%rd1177, %r1664, 16;
	add.s64 	%rd1178, %rd7, %rd1177;
	ld.global.u32 	%r1699, [%rd1178];
	setp.lt.s32 	%p459, %r1698, %r1699;
	selp.b32 	%r1700, %r1664, %r1669, %p459;
	selp.b32 	%r1701, %r1669, %r1664, %p459;
	mul.wide.s32 	%rd1179, %r1673, 16;
	add.s64 	%rd1180, %rd7, %rd1179;
	ld.global.u32 	%r1702, [%rd1180];
	mul.wide.s32 	%rd1181, %r1668, 16;
	add.s64 	%rd1182, %rd7, %rd1181;
	ld.global.u32 	%r1703, [%rd1182];
	setp.lt.s32 	%p460, %r1702, %r1703;
	selp.b32 	%r1704, %r1668, %r1673, %p460;
	selp.b32 	%r1705, %r1673, %r1668, %p460;
	mul.wide.s32 	%rd1183, %r1677, 16;
	add.s64 	%rd1184, %rd7, %rd1183;
	ld.global.u32 	%r1706, [%rd1184];
	mul.wide.s32 	%rd1185, %r1672, 16;
	add.s64 	%rd1186, %rd7, %rd1185;
	ld.global.u32 	%r1707, [%rd1186];
	setp.lt.s32 	%p461, %r1706, %r1707;
	selp.b32 	%r1708, %r1672, %r1677, %p461;
	selp.b32 	%r1709, %r1677, %r1672, %p461;
	mul.wide.s32 	%rd1187, %r1681, 16;
	add.s64 	%rd1188, %rd7, %rd1187;
	ld.global.u32 	%r1710, [%rd1188];
	mul.wide.s32 	%rd1189, %r1676, 16;
	add.s64 	%rd1190, %rd7, %rd1189;
	ld.global.u32 	%r1711, [%rd1190];
	setp.lt.s32 	%p462, %r1710, %r1711;
	selp.b32 	%r1712, %r1676, %r1681, %p462;
	selp.b32 	%r1713, %r1681, %r1676, %p462;
	mul.wide.s32 	%rd1191, %r1685, 16;
	add.s64 	%rd1192, %rd7, %rd1191;
	ld.global.u32 	%r1714, [%rd1192];
	mul.wide.s32 	%rd1193, %r1680, 16;
	add.s64 	%rd1194, %rd7, %rd1193;
	ld.global.u32 	%r1715, [%rd1194];
	setp.lt.s32 	%p463, %r1714, %r1715;
	selp.b32 	%r1716, %r1680, %r1685, %p463;
	selp.b32 	%r1717, %r1685, %r1680, %p463;
	mul.wide.s32 	%rd1195, %r1693, 16;
	add.s64 	%rd1196, %rd7, %rd1195;
	ld.global.u32 	%r1718, [%rd1196];
	mul.wide.s32 	%rd1197, %r1688, 16;
	add.s64 	%rd1198, %rd7, %rd1197;
	ld.global.u32 	%r1719, [%rd1198];
	setp.lt.s32 	%p464, %r1718, %r1719;
	selp.b32 	%r1720, %r1688, %r1693, %p464;
	selp.b32 	%r1721, %r1693, %r1688, %p464;
	mul.wide.s32 	%rd1199, %r1697, 16;
	add.s64 	%rd1200, %rd7, %rd1199;
	ld.global.u32 	%r1722, [%rd1200];
	mul.wide.s32 	%rd1201, %r1692, 16;
	add.s64 	%rd1202, %rd7, %rd1201;
	ld.global.u32 	%r1723, [%rd1202];
	setp.lt.s32 	%p465, %r1722, %r1723;
	selp.b32 	%r1724, %r1692, %r1697, %p465;
	selp.b32 	%r1725, %r1697, %r1692, %p465;
	mul.wide.s32 	%rd1203, %r1701, 16;
	add.s64 	%rd1204, %rd7, %rd1203;
	ld.global.u32 	%r1726, [%rd1204];
	mul.wide.s32 	%rd1205, %r1696, 16;
	add.s64 	%rd1206, %rd7, %rd1205;
	ld.global.u32 	%r1727, [%rd1206];
	setp.lt.s32 	%p466, %r1726, %r1727;
	selp.b32 	%r1728, %r1696, %r1701, %p466;
	selp.b32 	%r1729, %r1701, %r1696, %p466;
	mul.wide.s32 	%rd1207, %r1705, 16;
	add.s64 	%rd1208, %rd7, %rd1207;
	ld.global.u32 	%r1730, [%rd1208];
	mul.wide.s32 	%rd1209, %r1700, 16;
	add.s64 	%rd1210, %rd7, %rd1209;
	ld.global.u32 	%r1731, [%rd1210];
	setp.lt.s32 	%p467, %r1730, %r1731;
	selp.b32 	%r1732, %r1700, %r1705, %p467;
	selp.b32 	%r1733, %r1705, %r1700, %p467;
	mul.wide.s32 	%rd1211, %r1709, 16;
	add.s64 	%rd1212, %rd7, %rd1211;
	ld.global.u32 	%r1734, [%rd1212];
	mul.wide.s32 	%rd1213, %r1704, 16;
	add.s64 	%rd1214, %rd7, %rd1213;
	ld.global.u32 	%r1735, [%rd1214];
	setp.lt.s32 	%p468, %r1734, %r1735;
	selp.b32 	%r1736, %r1704, %r1709, %p468;
	selp.b32 	%r1737, %r1709, %r1704, %p468;
	mul.wide.s32 	%rd1215, %r1713, 16;
	add.s64 	%rd1216, %rd7, %rd1215;
	ld.global.u32 	%r1738, [%rd1216];
	mul.wide.s32 	%rd1217, %r1708, 16;
	add.s64 	%rd1218, %rd7, %rd1217;
	ld.global.u32 	%r1739, [%rd1218];
	setp.lt.s32 	%p469, %r1738, %r1739;
	selp.b32 	%r1740, %r1708, %r1713, %p469;
	selp.b32 	%r1741, %r1713, %r1708, %p469;
	mul.wide.s32 	%rd1219, %r1717, 16;
	add.s64 	%rd1220, %rd7, %rd1219;
	ld.global.u32 	%r1742, [%rd1220];
	mul.wide.s32 	%rd1221, %r1712, 16;
	add.s64 	%rd1222, %rd7, %rd1221;
	ld.global.u32 	%r1743, [%rd1222];
	setp.lt.s32 	%p470, %r1742, %r1743;
	selp.b32 	%r1744, %r1712, %r1717, %p470;
	selp.b32 	%r1745, %r1717, %r1712, %p470;
	mul.wide.s32 	%rd1223, %r1684, 16;
	add.s64 	%rd1224, %rd7, %rd1223;
	ld.global.u32 	%r1746, [%rd1224];
	mul.wide.s32 	%rd1225, %r1716, 16;
	add.s64 	%rd1226, %rd7, %rd1225;
	ld.global.u32 	%r1747, [%rd1226];
	setp.lt.s32 	%p471, %r1746, %r1747;
	selp.b32 	%r1748, %r1716, %r1684, %p471;
	selp.b32 	%r1749, %r1684, %r1716, %p471;
	mul.wide.s32 	%rd1227, %r1721, 16;
	add.s64 	%rd1228, %rd7, %rd1227;
	ld.global.u32 	%r1750, [%rd1228];
	mul.wide.s32 	%rd1229, %r1689, 16;
	add.s64 	%rd1230, %rd7, %rd1229;
	ld.global.u32 	%r1751, [%rd1230];
	setp.lt.s32 	%p472, %r1750, %r1751;
	selp.b32 	%r1752, %r1689, %r1721, %p472;
	selp.b32 	%r1753, %r1721, %r1689, %p472;
	mul.wide.s32 	%rd1231, %r1725, 16;
	add.s64 	%rd1232, %rd7, %rd1231;
	ld.global.u32 	%r1754, [%rd1232];
	mul.wide.s32 	%rd1233, %r1720, 16;
	add.s64 	%rd1234, %rd7, %rd1233;
	ld.global.u32 	%r1755, [%rd1234];
	setp.lt.s32 	%p473, %r1754, %r1755;
	selp.b32 	%r1756, %r1720, %r1725, %p473;
	selp.b32 	%r1757, %r1725, %r1720, %p473;
	mul.wide.s32 	%rd1235, %r1729, 16;
	add.s64 	%rd1236, %rd7, %rd1235;
	ld.global.u32 	%r1758, [%rd1236];
	mul.wide.s32 	%rd1237, %r1724, 16;
	add.s64 	%rd1238, %rd7, %rd1237;
	ld.global.u32 	%r1759, [%rd1238];
	setp.lt.s32 	%p474, %r1758, %r1759;
	selp.b32 	%r1760, %r1724, %r1729, %p474;
	selp.b32 	%r1761, %r1729, %r1724, %p474;
	mul.wide.s32 	%rd1239, %r1733, 16;
	add.s64 	%rd1240, %rd7, %rd1239;
	ld.global.u32 	%r1762, [%rd1240];
	mul.wide.s32 	%rd1241, %r1728, 16;
	add.s64 	%rd1242, %rd7, %rd1241;
	ld.global.u32 	%r1763, [%rd1242];
	setp.lt.s32 	%p475, %r1762, %r1763;
	selp.b32 	%r1764, %r1728, %r1733, %p475;
	selp.b32 	%r1765, %r1733, %r1728, %p475;
	mul.wide.s32 	%rd1243, %r1737, 16;
	add.s64 	%rd1244, %rd7, %rd1243;
	ld.global.u32 	%r1766, [%rd1244];
	mul.wide.s32 	%rd1245, %r1732, 16;
	add.s64 	%rd1246, %rd7, %rd1245;
	ld.global.u32 	%r1767, [%rd1246];
	setp.lt.s32 	%p476, %r1766, %r1767;
	selp.b32 	%r1768, %r1732, %r1737, %p476;
	selp.b32 	%r1769, %r1737, %r1732, %p476;
	mul.wide.s32 	%rd1247, %r1741, 16;
	add.s64 	%rd1248, %rd7, %rd1247;
	ld.global.u32 	%r1770, [%rd1248];
	mul.wide.s32 	%rd1249, %r1736, 16;
	add.s64 	%rd1250, %rd7, %rd1249;
	ld.global.u32 	%r1771, [%rd1250];
	setp.lt.s32 	%p477, %r1770, %r1771;
	selp.b32 	%r1772, %r1736, %r1741, %p477;
	selp.b32 	%r1773, %r1741, %r1736, %p477;
	mul.wide.s32 	%rd1251, %r1745, 16;
	add.s64 	%rd1252, %rd7, %rd1251;
	ld.global.u32 	%r1774, [%rd1252];
	mul.wide.s32 	%rd1253, %r1740, 16;
	add.s64 	%rd1254, %rd7, %rd1253;
	ld.global.u32 	%r1775, [%rd1254];
	setp.lt.s32 	%p478, %r1774, %r1775;
	selp.b32 	%r1776, %r1740, %r1745, %p478;
	selp.b32 	%r1777, %r1745, %r1740, %p478;
	mul.wide.s32 	%rd1255, %r1749, 16;
	add.s64 	%rd1256, %rd7, %rd1255;
	ld.global.u32 	%r1778, [%rd1256];
	mul.wide.s32 	%rd1257, %r1744, 16;
	add.s64 	%rd1258, %rd7, %rd1257;
	ld.global.u32 	%r1779, [%rd1258];
	setp.lt.s32 	%p479, %r1778, %r1779;
	selp.b32 	%r1780, %r1744, %r1749, %p479;
	selp.b32 	%r1781, %r1749, %r1744, %p479;
	mul.wide.s32 	%rd1259, %r1757, 16;
	add.s64 	%rd1260, %rd7, %rd1259;
	ld.global.u32 	%r1782, [%rd1260];
	mul.wide.s32 	%rd1261, %r1752, 16;
	add.s64 	%rd1262, %rd7, %rd1261;
	ld.global.u32 	%r1783, [%rd1262];
	setp.lt.s32 	%p480, %r1782, %r1783;
	selp.b32 	%r1784, %r1752, %r1757, %p480;
	selp.b32 	%r1785, %r1757, %r1752, %p480;
	mul.wide.s32 	%rd1263, %r1761, 16;
	add.s64 	%rd1264, %rd7, %rd1263;
	ld.global.u32 	%r1786, [%rd1264];
	mul.wide.s32 	%rd1265, %r1756, 16;
	add.s64 	%rd1266, %rd7, %rd1265;
	ld.global.u32 	%r1787, [%rd1266];
	setp.lt.s32 	%p481, %r1786, %r1787;
	selp.b32 	%r1788, %r1756, %r1761, %p481;
	selp.b32 	%r1789, %r1761, %r1756, %p481;
	mul.wide.s32 	%rd1267, %r1765, 16;
	add.s64 	%rd1268, %rd7, %rd1267;
	ld.global.u32 	%r1790, [%rd1268];
	mul.wide.s32 	%rd1269, %r1760, 16;
	add.s64 	%rd1270, %rd7, %rd1269;
	ld.global.u32 	%r1791, [%rd1270];
	setp.lt.s32 	%p482, %r1790, %r1791;
	selp.b32 	%r1792, %r1760, %r1765, %p482;
	selp.b32 	%r1793, %r1765, %r1760, %p482;
	mul.wide.s32 	%rd1271, %r1769, 16;
	add.s64 	%rd1272, %rd7, %rd1271;
	ld.global.u32 	%r1794, [%rd1272];
	mul.wide.s32 	%rd1273, %r1764, 16;
	add.s64 	%rd1274, %rd7, %rd1273;
	ld.global.u32 	%r1795, [%rd1274];
	setp.lt.s32 	%p483, %r1794, %r1795;
	selp.b32 	%r1796, %r1764, %r1769, %p483;
	selp.b32 	%r1797, %r1769, %r1764, %p483;
	mul.wide.s32 	%rd1275, %r1773, 16;
	add.s64 	%rd1276, %rd7, %rd1275;
	ld.global.u32 	%r1798, [%rd1276];
	mul.wide.s32 	%rd1277, %r1768, 16;
	add.s64 	%rd1278, %rd7, %rd1277;
	ld.global.u32 	%r1799, [%rd1278];
	setp.lt.s32 	%p484, %r1798, %r1799;
	selp.b32 	%r1800, %r1768, %r1773, %p484;
	selp.b32 	%r1801, %r1773, %r1768, %p484;
	mul.wide.s32 	%rd1279, %r1777, 16;
	add.s64 	%rd1280, %rd7, %rd1279;
	ld.global.u32 	%r1802, [%rd1280];
	mul.wide.s32 	%rd1281, %r1772, 16;
	add.s64 	%rd1282, %rd7, %rd1281;
	ld.global.u32 	%r1803, [%rd1282];
	setp.lt.s32 	%p485, %r1802, %r1803;
	selp.b32 	%r1804, %r1772, %r1777, %p485;
	selp.b32 	%r1805, %r1777, %r1772, %p485;
	mul.wide.s32 	%rd1283, %r1781, 16;
	add.s64 	%rd1284, %rd7, %rd1283;
	ld.global.u32 	%r1806, [%rd1284];
	mul.wide.s32 	%rd1285, %r1776, 16;
	add.s64 	%rd1286, %rd7, %rd1285;
	ld.global.u32 	%r1807, [%rd1286];
	setp.lt.s32 	%p486, %r1806, %r1807;
	selp.b32 	%r1808, %r1776, %r1781, %p486;
	selp.b32 	%r1809, %r1781, %r1776, %p486;
	mul.wide.s32 	%rd1287, %r1748, 16;
	add.s64 	%rd1288, %rd7, %rd1287;
	ld.global.u32 	%r1810, [%rd1288];
	mul.wide.s32 	%rd1289, %r1780, 16;
	add.s64 	%rd1290, %rd7, %rd1289;
	ld.global.u32 	%r1811, [%rd1290];
	setp.lt.s32 	%p487, %r1810, %r1811;
	selp.b32 	%r1812, %r1780, %r1748, %p487;
	selp.b32 	%r1813, %r1748, %r1780, %p487;
	mul.wide.s32 	%rd1291, %r1785, 16;
	add.s64 	%rd1292, %rd7, %rd1291;
	ld.global.u32 	%r1814, [%rd1292];
	mul.wide.s32 	%rd1293, %r1753, 16;
	add.s64 	%rd1294, %rd7, %rd1293;
	ld.global.u32 	%r1815, [%rd1294];
	setp.lt.s32 	%p488, %r1814, %r1815;
	selp.b32 	%r1816, %r1753, %r1785, %p488;
	selp.b32 	%r1817, %r1785, %r1753, %p488;
	mul.wide.s32 	%rd1295, %r1789, 16;
	add.s64 	%rd1296, %rd7, %rd1295;
	ld.global.u32 	%r1818, [%rd1296];
	mul.wide.s32 	%rd1297, %r1784, 16;
	add.s64 	%rd1298, %rd7, %rd1297;
	ld.global.u32 	%r1819, [%rd1298];
	setp.lt.s32 	%p489, %r1818, %r1819;
	selp.b32 	%r1820, %r1784, %r1789, %p489;
	selp.b32 	%r1821, %r1789, %r1784, %p489;
	mul.wide.s32 	%rd1299, %r1793, 16;
	add.s64 	%rd1300, %rd7, %rd1299;
	ld.global.u32 	%r1822, [%rd1300];
	mul.wide.s32 	%rd1301, %r1788, 16;
	add.s64 	%rd1302, %rd7, %rd1301;
	ld.global.u32 	%r1823, [%rd1302];
	setp.lt.s32 	%p490, %r1822, %r1823;
	selp.b32 	%r1824, %r1788, %r1793, %p490;
	selp.b32 	%r1825, %r1793, %r1788, %p490;
	mul.wide.s32 	%rd1303, %r1797, 16;
	add.s64 	%rd1304, %rd7, %rd1303;
	ld.global.u32 	%r1826, [%rd1304];
	mul.wide.s32 	%rd1305, %r1792, 16;
	add.s64 	%rd1306, %rd7, %rd1305;
	ld.global.u32 	%r1827, [%rd1306];
	setp.lt.s32 	%p491, %r1826, %r1827;
	selp.b32 	%r1828, %r1792, %r1797, %p491;
	selp.b32 	%r1829, %r1797, %r1792, %p491;
	mul.wide.s32 	%rd1307, %r1801, 16;
	add.s64 	%rd1308, %rd7, %rd1307;
	ld.global.u32 	%r1830, [%rd1308];
	mul.wide.s32 	%rd1309, %r1796, 16;
	add.s64 	%rd1310, %rd7, %rd1309;
	ld.global.u32 	%r1831, [%rd1310];
	setp.lt.s32 	%p492, %r1830, %r1831;
	selp.b32 	%r1832, %r1796, %r1801, %p492;
	selp.b32 	%r1833, %r1801, %r1796, %p492;
	mul.wide.s32 	%rd1311, %r1805, 16;
	add.s64 	%rd1312, %rd7, %rd1311;
	ld.global.u32 	%r1834, [%rd1312];
	mul.wide.s32 	%rd1313, %r1800, 16;
	add.s64 	%rd1314, %rd7, %rd1313;
	ld.global.u32 	%r1835, [%rd1314];
	setp.lt.s32 	%p493, %r1834, %r1835;
	selp.b32 	%r1836, %r1800, %r1805, %p493;
	selp.b32 	%r1837, %r1805, %r1800, %p493;
	mul.wide.s32 	%rd1315, %r1809, 16;
	add.s64 	%rd1316, %rd7, %rd1315;
	ld.global.u32 	%r1838, [%rd1316];
	mul.wide.s32 	%rd1317, %r1804, 16;
	add.s64 	%rd1318, %rd7, %rd1317;
	ld.global.u32 	%r1839, [%rd1318];
	setp.lt.s32 	%p494, %r1838, %r1839;
	selp.b32 	%r1840, %r1804, %r1809, %p494;
	selp.b32 	%r1841, %r1809, %r1804, %p494;
	mul.wide.s32 	%rd1319, %r1813, 16;
	add.s64 	%rd1320, %rd7, %rd1319;
	ld.global.u32 	%r1842, [%rd1320];
	mul.wide.s32 	%rd1321, %r1808, 16;
	add.s64 	%rd1322, %rd7, %rd1321;
	ld.global.u32 	%r1843, [%rd1322];
	setp.lt.s32 	%p495, %r1842, %r1843;
	selp.b32 	%r1844, %r1808, %r1813, %p495;
	selp.b32 	%r1845, %r1813, %r1808, %p495;
	mul.wide.s32 	%rd1323, %r1821, 16;
	add.s64 	%rd1324, %rd7, %rd1323;
	ld.global.u32 	%r1846, [%rd1324];
	mul.wide.s32 	%rd1325, %r1816, 16;
	add.s64 	%rd1326, %rd7, %rd1325;
	ld.global.u32 	%r1847, [%rd1326];
	setp.lt.s32 	%p496, %r1846, %r1847;
	selp.b32 	%r1848, %r1816, %r1821, %p496;
	selp.b32 	%r1849, %r1821, %r1816, %p496;
	mul.wide.s32 	%rd1327, %r1825, 16;
	add.s64 	%rd1328, %rd7, %rd1327;
	ld.global.u32 	%r1850, [%rd1328];
	mul.wide.s32 	%rd1329, %r1820, 16;
	add.s64 	%rd1330, %rd7, %rd1329;
	ld.global.u32 	%r1851, [%rd1330];
	setp.lt.s32 	%p497, %r1850, %r1851;
	selp.b32 	%r1852, %r1820, %r1825, %p497;
	selp.b32 	%r1853, %r1825, %r1820, %p497;
	mul.wide.s32 	%rd1331, %r1829, 16;
	add.s64 	%rd1332, %rd7, %rd1331;
	ld.global.u32 	%r1854, [%rd1332];
	mul.wide.s32 	%rd1333, %r1824, 16;
	add.s64 	%rd1334, %rd7, %rd1333;
	ld.global.u32 	%r1855, [%rd1334];
	setp.lt.s32 	%p498, %r1854, %r1855;
	selp.b32 	%r1856, %r1824, %r1829, %p498;
	selp.b32 	%r1857, %r1829, %r1824, %p498;
	mul.wide.s32 	%rd1335, %r1833, 16;
	add.s64 	%rd1336, %rd7, %rd1335;
	ld.global.u32 	%r1858, [%rd1336];
	mul.wide.s32 	%rd1337, %r1828, 16;
	add.s64 	%rd1338, %rd7, %rd1337;
	ld.global.u32 	%r1859, [%rd1338];
	setp.lt.s32 	%p499, %r1858, %r1859;
	selp.b32 	%r1860, %r1828, %r1833, %p499;
	selp.b32 	%r1861, %r1833, %r1828, %p499;
	mul.wide.s32 	%rd1339, %r1837, 16;
	add.s64 	%rd1340, %rd7, %rd1339;
	ld.global.u32 	%r1862, [%rd1340];
	mul.wide.s32 	%rd1341, %r1832, 16;
	add.s64 	%rd1342, %rd7, %rd1341;
	ld.global.u32 	%r1863, [%rd1342];
	setp.lt.s32 	%p500, %r1862, %r1863;
	selp.b32 	%r1864, %r1832, %r1837, %p500;
	selp.b32 	%r1865, %r1837, %r1832, %p500;
	mul.wide.s32 	%rd1343, %r1841, 16;
	add.s64 	%rd1344, %rd7, %rd1343;
	ld.global.u32 	%r1866, [%rd1344];
	mul.wide.s32 	%rd1345, %r1836, 16;
	add.s64 	%rd1346, %rd7, %rd1345;
	ld.global.u32 	%r1867, [%rd1346];
	setp.lt.s32 	%p501, %r1866, %r1867;
	selp.b32 	%r1868, %r1836, %r1841, %p501;
	selp.b32 	%r1869, %r1841, %r1836, %p501;
	mul.wide.s32 	%rd1347, %r1845, 16;
	add.s64 	%rd1348, %rd7, %rd1347;
	ld.global.u32 	%r1870, [%rd1348];
	mul.wide.s32 	%rd1349, %r1840, 16;
	add.s64 	%rd1350, %rd7, %rd1349;
	ld.global.u32 	%r1871, [%rd1350];
	setp.lt.s32 	%p502, %r1870, %r1871;
	selp.b32 	%r1872, %r1840, %r1845, %p502;
	selp.b32 	%r1873, %r1845, %r1840, %p502;
	mul.wide.s32 	%rd1351, %r1812, 16;
	add.s64 	%rd1352, %rd7, %rd1351;
	ld.global.u32 	%r1874, [%rd1352];
	mul.wide.s32 	%rd1353, %r1844, 16;
	add.s64 	%rd1354, %rd7, %rd1353;
	ld.global.u32 	%r1875, [%rd1354];
	setp.lt.s32 	%p503, %r1874, %r1875;
	selp.b32 	%r2179, %r1844, %r1812, %p503;
	selp.b32 	%r1876, %r1812, %r1844, %p503;
	mul.wide.s32 	%rd1355, %r1849, 16;
	add.s64 	%rd1356, %rd7, %rd1355;
	ld.global.u32 	%r1877, [%rd1356];
	mul.wide.s32 	%rd1357, %r1817, 16;
	add.s64 	%rd1358, %rd7, %rd1357;
	ld.global.u32 	%r1878, [%rd1358];
	setp.lt.s32 	%p504, %r1877, %r1878;
	selp.b32 	%r2141, %r1817, %r1849, %p504;
	selp.b32 	%r2142, %r1849, %r1817, %p504;
	mul.wide.s32 	%rd1359, %r1853, 16;
	add.s64 	%rd1360, %rd7, %rd1359;
	ld.global.u32 	%r1879, [%rd1360];
	mul.wide.s32 	%rd1361, %r1848, 16;
	add.s64 	%rd1362, %rd7, %rd1361;
	ld.global.u32 	%r1880, [%rd1362];
	setp.lt.s32 	%p505, %r1879, %r1880;
	selp.b32 	%r2139, %r1848, %r1853, %p505;
	selp.b32 	%r2140, %r1853, %r1848, %p505;
	mul.wide.s32 	%rd1363, %r1857, 16;
	add.s64 	%rd1364, %rd7, %rd1363;
	ld.global.u32 	%r1881, [%rd1364];
	mul.wide.s32 	%rd1365, %r1852, 16;
	add.s64 	%rd1366, %rd7, %rd1365;
	ld.global.u32 	%r1882, [%rd1366];
	setp.lt.s32 	%p506, %r1881, %r1882;
	selp.b32 	%r2137, %r1852, %r1857, %p506;
	selp.b32 	%r2138, %r1857, %r1852, %p506;
	mul.wide.s32 	%rd1367, %r1861, 16;
	add.s64 	%rd1368, %rd7, %rd1367;
	ld.global.u32 	%r1883, [%rd1368];
	mul.wide.s32 	%rd1369, %r1856, 16;
	add.s64 	%rd1370, %rd7, %rd1369;
	ld.global.u32 	%r1884, [%rd1370];
	setp.lt.s32 	%p507, %r1883, %r1884;
	selp.b32 	%r2135, %r1856, %r1861, %p507;
	selp.b32 	%r2136, %r1861, %r1856, %p507;
	mul.wide.s32 	%rd1371, %r1865, 16;
	add.s64 	%rd1372, %rd7, %rd1371;
	ld.global.u32 	%r1885, [%rd1372];
	mul.wide.s32 	%rd1373, %r1860, 16;
	add.s64 	%rd1374, %rd7, %rd1373;
	ld.global.u32 	%r1886, [%rd1374];
	setp.lt.s32 	%p508, %r1885, %r1886;
	selp.b32 	%r2133, %r1860, %r1865, %p508;
	selp.b32 	%r2134, %r1865, %r1860, %p508;
	mul.wide.s32 	%rd1375, %r1869, 16;
	add.s64 	%rd1376, %rd7, %rd1375;
	ld.global.u32 	%r1887, [%rd1376];
	mul.wide.s32 	%rd1377, %r1864, 16;
	add.s64 	%rd1378, %rd7, %rd1377;
	ld.global.u32 	%r1888, [%rd1378];
	setp.lt.s32 	%p509, %r1887, %r1888;
	selp.b32 	%r2131, %r1864, %r1869, %p509;
	selp.b32 	%r2132, %r1869, %r1864, %p509;
	mul.wide.s32 	%rd1379, %r1873, 16;
	add.s64 	%rd1380, %rd7, %rd1379;
	ld.global.u32 	%r1889, [%rd1380];
	mul.wide.s32 	%rd1381, %r1868, 16;
	add.s64 	%rd1382, %rd7, %rd1381;
	ld.global.u32 	%r1890, [%rd1382];
	setp.lt.s32 	%p510, %r1889, %r1890;
	selp.b32 	%r2129, %r1868, %r1873, %p510;
	selp.b32 	%r2130, %r1873, %r1868, %p510;
	mul.wide.s32 	%rd1383, %r1876, 16;
	add.s64 	%rd1384, %rd7, %rd1383;
	ld.global.u32 	%r1891, [%rd1384];
	mul.wide.s32 	%rd1385, %r1872, 16;
	add.s64 	%rd1386, %rd7, %rd1385;
	ld.global.u32 	%r1892, [%rd1386];
	setp.lt.s32 	%p511, %r1891, %r1892;
	selp.b32 	%r2127, %r1872, %r1876, %p511;
	selp.b32 	%r2128, %r1876, %r1872, %p511;
	mad.lo.s32 	%r24, %r2, 68, %r1347;
	mov.b32 	%r2143, 2;
$L__BB4_2:
	mov.u32 	%r42, %r2143;
	bar.sync 	0;
	add.s32 	%r1893, %r42, -1;
	shr.u32 	%r1894, %r42, 1;
	st.shared.u32 	[%r24], %r2142;
	st.shared.u32 	[%r24+4], %r2141;
	st.shared.u32 	[%r24+8], %r2140;
	st.shared.u32 	[%r24+12], %r2139;
	st.shared.u32 	[%r24+16], %r2138;
	st.shared.u32 	[%r24+20], %r2137;
	st.shared.u32 	[%r24+24], %r2136;
	st.shared.u32 	[%r24+28], %r2135;
	st.shared.u32 	[%r24+32], %r2134;
	st.shared.u32 	[%r24+36], %r2133;
	st.shared.u32 	[%r24+40], %r2132;
	st.shared.u32 	[%r24+44], %r2131;
	st.shared.u32 	[%r24+48], %r2130;
	st.shared.u32 	[%r24+52], %r2129;
	st.shared.u32 	[%r24+56], %r2128;
	st.shared.u32 	[%r24+60], %r2127;
	st.shared.u32 	[%r24+64], %r2179;
	bar.sync 	0;
	neg.s32 	%r1895, %r42;
	and.b32  	%r1896, %r2, %r1895;
	mul.lo.s32 	%r1897, %r1896, 17;
	mul.lo.s32 	%r1898, %r1894, 17;
	and.b32  	%r1899, %r1893, %r2;
	mul.lo.s32 	%r1900, %r1899, 17;
	min.u32 	%r43, %r1900, 4352;
	min.u32 	%r44, %r1897, 4352;
	add.s32 	%r1901, %r44, %r1898;
	min.u32 	%r45, %r1901, 4352;
	add.s32 	%r1902, %r45, %r1898;
	min.u32 	%r46, %r1902, 4352;
	sub.s32 	%r1903, %r45, %r44;
	sub.s32 	%r1904, %r46, %r45;
	setp.lt.s32 	%p512, %r43, %r1904;
	sub.s32 	%r1905, %r43, %r1904;
	selp.b32 	%r2146, 0, %r1905, %p512;
	min.s32 	%r2144, %r1903, %r43;
	setp.ge.s32 	%p513, %r2146, %r2144;
	@%p513 bra 	$L__BB4_5;
	add.s32 	%r49, %r45, %r43;
$L__BB4_4:
	sub.s32 	%r1906, %r2144, %r2146;
	shr.u32 	%r1907, %r1906, 31;
	add.s32 	%r1908, %r1906, %r1907;
	shr.s32 	%r1909, %r1908, 1;
	add.s32 	%r1910, %r1909, %r2146;
	add.s32 	%r1911, %r1910, %r44;
	shl.b32 	%r1912, %r1911, 2;
	mov.u32 	%r1913, _ZZN3cub18CUB_300001_SM_10006detail10merge_sort30DeviceMergeSortBlockSortKernelINS2_10policy_hubIN6thrust24THRUST_300001_SM_1000_NS6detail15normal_iteratorINS6_10device_ptrIiEEEEE9Policy600ESB_PNS0_8NullTypeESB_SF_m17CompareCandMemberiSE_EEvbT0_T1_T2_T3_T4_PT6_PT7_T5_NS1_7vsmem_tEE19static_temp_storage;
	add.s32 	%r1914, %r1913, %r1912;
	ld.shared.u32 	%r1915, [%r1914];
	not.b32 	%r1916, %r1910;
	add.s32 	%r1917, %r49, %r1916;
	shl.b32 	%r1918, %r1917, 2;
	add.s32 	%r1919, %r1913, %r1918;
	ld.shared.u32 	%r1920, [%r1919];
	mul.wide.s32 	%rd1387, %r1920, 16;
	add.s64 	%rd1388, %rd7, %rd1387;
	ld.global.u32 	%r1921, [%rd1388];
	mul.wide.s32 	%rd1389, %r1915, 16;
	add.s64 	%rd1390, %rd7, %rd1389;
	ld.global.u32 	%r1922, [%rd1390];
	setp.lt.s32 	%p514, %r1921, %r1922;
	add.s32 	%r1923, %r1910, 1;
	selp.b32 	%r2146, %r2146, %r1923, %p514;
	selp.b32 	%r2144, %r1910, %r2144, %p514;
	setp.lt.s32 	%p515, %r2146, %r2144;
	@%p515 bra 	$L__BB4_4;
$L__BB4_5:
	add.s32 	%r55, %r2146, %r44;
	add.s32 	%r1924, %r45, %r43;
	sub.s32 	%r56, %r1924, %r2146;
	shl.b32 	%r1925, %r55, 2;
	mov.u32 	%r1926, _ZZN3cub18CUB_300001_SM_10006detail10merge_sort30DeviceMergeSortBlockSortKernelINS2_10policy_hubIN6thrust24THRUST_300001_SM_1000_NS6detail15normal_iteratorINS6_10device_ptrIiEEEEE9Policy600ESB_PNS0_8NullTypeESB_SF_m17CompareCandMemberiSE_EEvbT0_T1_T2_T3_T4_PT6_PT7_T5_NS1_7vsmem_tEE19static_temp_storage;
	add.s32 	%r1927, %r1926, %r1925;
	ld.shared.u32 	%r2150, [%r1927];
	shl.b32 	%r1928, %r56, 2;
	add.s32 	%r1929, %r1926, %r1928;
	ld.shared.u32 	%r2147, [%r1929];
	setp.ge.s32 	%p517, %r56, %r46;
	mov.pred 	%p601, 0;
	@%p517 bra 	$L__BB4_8;
	setp.ge.s32 	%p519, %r55, %r45;
	mov.pred 	%p601, -1;
	@%p519 bra 	$L__BB4_8;
	mul.wide.s32 	%rd1391, %r2147, 16;
	add.s64 	%rd1392, %rd7, %rd1391;
	ld.global.u32 	%r1930, [%rd1392];
	mul.wide.s32 	%rd1393, %r2150, 16;
	add.s64 	%rd1394, %rd7, %rd1393;
	ld.global.u32 	%r1931, [%rd1394];
	setp.lt.s32 	%p601, %r1930, %r1931;
$L__BB4_8:
	selp.b32 	%r2142, %r2147, %r2150, %p601;
	selp.u32 	%r1932, 1, 0, %p601;
	add.s32 	%r60, %r56, %r1932;
	not.pred 	%p520, %p601;
	selp.u32 	%r1933, 1, 0, %p520;
	add.s32 	%r61, %r55, %r1933;
	@%p520 bra 	$L__BB4_10;
	shl.b32 	%r1937, %r60, 2;
	add.s32 	%r1939, %r1926, %r1937;
	ld.shared.u32 	%r2147, [%r1939];
	bra.uni 	$L__BB4_11;
$L__BB4_10:
	shl.b32 	%r1934, %r61, 2;
	add.s32 	%r1936, %r1926, %r1934;
	ld.shared.u32 	%r2150, [%r1936];
$L__BB4_11:
	setp.ge.s32 	%p522, %r60, %r46;
	mov.pred 	%p602, 0;
	@%p522 bra 	$L__BB4_14;
	setp.ge.s32 	%p524, %r61, %r45;
	mov.pred 	%p602, -1;
	@%p524 bra 	$L__BB4_14;
	mul.wide.s32 	%rd1395, %r2147, 16;
	add.s64 	%rd1396, %rd7, %rd1395;
	ld.global.u32 	%r1940, [%rd1396];
	mul.wide.s32 	%rd1397, %r2150, 16;
	add.s64 	%rd1398, %rd7, %rd1397;
	ld.global.u32 	%r1941, [%rd1398];
	setp.lt.s32 	%p602, %r1940, %r1941;
$L__BB4_14:
	selp.b32 	%r2141, %r2147, %r2150, %p602;
	selp.u32 	%r1942, 1, 0, %p602;
	add.s32 	%r67, %r60, %r1942;
	not.pred 	%p525, %p602;
	selp.u32 	%r1943, 1, 0, %p525;
	add.s32 	%r68, %r61, %r1943;
	@%p602 bra 	$L__BB4_16;
	shl.b32 	%r1944, %r68, 2;
	add.s32 	%r1946, %r1926, %r1944;
	ld.shared.u32 	%r2150, [%r1946];
	bra.uni 	$L__BB4_17;
$L__BB4_16:
	shl.b32 	%r1947, %r67, 2;
	add.s32 	%r1949, %r1926, %r1947;
	ld.shared.u32 	%r2147, [%r1949];
$L__BB4_17:
	setp.ge.s32 	%p527, %r67, %r46;
	mov.pred 	%p603, 0;
	@%p527 bra 	$L__BB4_20;
	setp.ge.s32 	%p529, %r68, %r45;
	mov.pred 	%p603, -1;
	@%p529 bra 	$L__BB4_20;
	mul.wide.s32 	%rd1399, %r2147, 16;
	add.s64 	%rd1400, %rd7, %rd1399;
	ld.global.u32 	%r1950, [%rd1400];
	mul.wide.s32 	%rd1401, %r2150, 16;
	add.s64 	%rd1402, %rd7, %rd1401;
	ld.global.u32 	%r1951, [%rd1402];
	setp.lt.s32 	%p603, %r1950, %r1951;
$L__BB4_20:
	selp.b32 	%r2140, %r2147, %r2150, %p603;
	selp.u32 	%r1952, 1, 0, %p603;
	add.s32 	%r74, %r67, %r1952;
	not.pred 	%p530, %p603;
	selp.u32 	%r1953, 1, 0, %p530;
	add.s32 	%r75, %r68, %r1953;
	@%p603 bra 	$L__BB4_22;
	shl.b32 	%r1954, %r75, 2;
	add.s32 	%r1956, %r1926, %r1954;
	ld.shared.u32 	%r2150, [%r1956];
	bra.uni 	$L__BB4_23;
$L__BB4_22:
	shl.b32 	%r1957, %r74, 2;
	add.s32 	%r1959, %r1926, %r1957;
	ld.shared.u32 	%r2147, [%r1959];
$L__BB4_23:
	setp.ge.s32 	%p532, %r74, %r46;
	mov.pred 	%p604, 0;
	@%p532 bra 	$L__BB4_26;
	setp.ge.s32 	%p534, %r75, %r45;
	mov.pred 	%p604, -1;
	@%p534 bra 	$L__BB4_26;
	mul.wide.s32 	%rd1403, %r2147, 16;
	add.s64 	%rd1404, %rd7, %rd1403;
	ld.global.u32 	%r1960, [%rd1404];
	mul.wide.s32 	%rd1405, %r2150, 16;
	add.s64 	%rd1406, %rd7, %rd1405;
	ld.global.u32 	%r1961, [%rd1406];
	setp.lt.s32 	%p604, %r1960, %r1961;
$L__BB4_26:
	selp.b32 	%r2139, %r2147, %r2150, %p604;
	selp.u32 	%r1962, 1, 0, %p604;
	add.s32 	%r81, %r74, %r1962;
	not.pred 	%p535, %p604;
	selp.u32 	%r1963, 1, 0, %p535;
	add.s32 	%r82, %r75, %r1963;
	@%p604 bra 	$L__BB4_28;
	shl.b32 	%r1964, %r82, 2;
	add.s32 	%r1966, %r1926, %r1964;
	ld.shared.u32 	%r2150, [%r1966];
	bra.uni 	$L__BB4_29;
$L__BB4_28:
	shl.b32 	%r1967, %r81, 2;
	add.s32 	%r1969, %r1926, %r1967;
	ld.shared.u32 	%r2147, [%r1969];
$L__BB4_29:
	setp.ge.s32 	%p537, %r81, %r46;
	mov.pred 	%p605, 0;
	@%p537 bra 	$L__BB4_32;
	setp.ge.s32 	%p539, %r82, %r45;
	mov.pred 	%p605, -1;
	@%p539 bra 	$L__BB4_32;
	mul.wide.s32 	%rd1407, %r2147, 16;
	add.s64 	%rd1408, %rd7, %rd1407;
	ld.global.u32 	%r1970, [%rd1408];
	mul.wide.s32 	%rd1409, %r2150, 16;
	add.s64 	%rd1410, %rd7, %rd1409;
	ld.global.u32 	%r1971, [%rd1410];
	setp.lt.s32 	%p605, %r1970, %r1971;
$L__BB4_32:
	selp.b32 	%r2138, %r2147, %r2150, %p605;
	selp.u32 	%r1972, 1, 0, %p605;
	add.s32 	%r88, %r81, %r1972;
	not.pred 	%p540, %p605;
	selp.u32 	%r1973, 1, 0, %p540;
	add.s32 	%r89, %r82, %r1973;
	@%p605 bra 	$L__BB4_34;
	shl.b32 	%r1974, %r89, 2;
	add.s32 	%r1976, %r1926, %r1974;
	ld.shared.u32 	%r2150, [%r1976];
	bra.uni 	$L__BB4_35;
$L__BB4_34:
	shl.b32 	%r1977, %r88, 2;
	add.s32 	%r1979, %r1926, %r1977;
	ld.shared.u32 	%r2147, [%r1979];
$L__BB4_35:
	setp.ge.s32 	%p542, %r88, %r46;
	mov.pred 	%p606, 0;
	@%p542 bra 	$L__BB4_38;
	setp.ge.s32 	%p544, %r89, %r45;
	mov.pred 	%p606, -1;
	@%p544 bra 	$L__BB4_38;
	mul.wide.s32 	%rd1411, %r2147, 16;
	add.s64 	%rd1412, %rd7, %rd1411;
	ld.global.u32 	%r1980, [%rd1412];
	mul.wide.s32 	%rd1413, %r2150, 16;
	add.s64 	%rd1414, %rd7, %rd1413;
	ld.global.u32 	%r1981, [%rd1414];
	setp.lt.s32 	%p606, %r1980, %r1981;
$L__BB4_38:
	selp.b32 	%r2137, %r2147, %r2150, %p606;
	selp.u32 	%r1982, 1, 0, %p606;
	add.s32 	%r95, %r88, %r1982;
	not.pred 	%p545, %p606;
	selp.u32 	%r1983, 1, 0, %p545;
	add.s32 	%r96, %r89, %r1983;
	@%p606 bra 	$L__BB4_40;
	shl.b32 	%r1984, %r96, 2;
	add.s32 	%r1986, %r1926, %r1984;
	ld.shared.u32 	%r2150, [%r1986];
	bra.uni 	$L__BB4_41;
$L__BB4_40:
	shl.b32 	%r1987, %r95, 2;
	add.s32 	%r1989, %r1926, %r1987;
	ld.shared.u32 	%r2147, [%r1989];
$L__BB4_41:
	setp.ge.s32 	%p547, %r95, %r46;
	mov.pred 	%p607, 0;
	@%p547 bra 	$L__BB4_44;
	setp.ge.s32 	%p549, %r96, %r45;
	mov.pred 	%p607, -1;
	@%p549 bra 	$L__BB4_44;
	mul.wide.s32 	%rd1415, %r2147, 16;
	add.s64 	%rd1416, %rd7, %rd1415;
	ld.global.u32 	%r1990, [%rd1416];
	mul.wide.s32 	%rd1417, %r2150, 16;
	add.s64 	%rd1418, %rd7, %rd1417;
	ld.global.u32 	%r1991, [%rd1418];
	setp.lt.s32 	%p607, %r1990, %r1991;
$L__BB4_44:
	selp.b32 	%r2136, %r2147, %r2150, %p607;
	selp.u32 	%r1992, 1, 0, %p607;
	add.s32 	%r102, %r95, %r1992;
	not.pred 	%p550, %p607;
	selp.u32 	%r1993, 1, 0, %p550;
	add.s32 	%r103, %r96, %r1993;
	@%p607 bra 	$L__BB4_46;
	shl.b32 	%r1994, %r103, 2;
	add.s32 	%r1996, %r1926, %r1994;
	ld.shared.u32 	%r2150, [%r1996];
	bra.uni 	$L__BB4_47;
$L__BB4_46:
	shl.b32 	%r1997, %r102, 2;
	add.s32 	%r1999, %r1926, %r1997;
	ld.shared.u32 	%r2147, [%r1999];
$L__BB4_47:
	setp.ge.s32 	%p552, %r102, %r46;
	mov.pred 	%p608, 0;
	@%p552 bra 	$L__BB4_50;
	setp.ge.s32 	%p554, %r103, %r45;
	mov.pred 	%p608, -1;
	@%p554 bra 	$L__BB4_50;
	mul.wide.s32 	%rd1419, %r2147, 16;
	add.s64 	%rd1420, %rd7, %rd1419;
	ld.global.u32 	%r2000, [%rd1420];
	mul.wide.s32 	%rd1421, %r2150, 16;
	add.s64 	%rd1422, %rd7, %rd1421;
	ld.global.u32 	%r2001, [%rd1422];
	setp.lt.s32 	%p608, %r2000, %r2001;
$L__BB4_50:
	selp.b32 	%r2135, %r2147, %r2150, %p608;
	selp.u32 	%r2002, 1, 0, %p608;
	add.s32 	%r109, %r102, %r2002;
	not.pred 	%p555, %p608;
	selp.u32 	%r2003, 1, 0, %p555;
	add.s32 	%r110, %r103, %r2003;
	@%p608 bra 	$L__BB4_52;
	shl.b32 	%r2004, %r110, 2;
	add.s32 	%r2006, %r1926, %r2004;
	ld.shared.u32 	%r2150, [%r2006];
	bra.uni 	$L__BB4_53;
$L__BB4_52:
	shl.b32 	%r2007, %r109, 2;
	add.s32 	%r2009, %r1926, %r2007;
	ld.shared.u32 	%r2147, [%r2009];
$L__BB4_53:
	setp.ge.s32 	%p557, %r109, %r46;
	mov.pred 	%p609, 0;
	@%p557 bra 	$L__BB4_56;
	setp.ge.s32 	%p559, %r110, %r45;
	mov.pred 	%p609, -1;
	@%p559 bra 	$L__BB4_56;
	mul.wide.s32 	%rd1423, %r2147, 16;
	add.s64 	%rd1424, %rd7, %rd1423;
	ld.global.u32 	%r2010, [%rd1424];
	mul.wide.s32 	%rd1425, %r2150, 16;
	add.s64 	%rd1426, %rd7, %rd1425;
	ld.global.u32 	%r2011, [%rd1426];
	setp.lt.s32 	%p609, %r2010, %r2011;
$L__BB4_56:
	selp.b32 	%r2134, %r2147, %r2150, %p609;
	selp.u32 	%r2012, 1, 0, %p609;
	add.s32 	%r116, %r109, %r2012;
	not.pred 	%p560, %p609;
	selp.u32 	%r2013, 1, 0, %p560;
	add.s32 	%r117, %r110, %r2013;
	@%p609 bra 	$L__BB4_58;
	shl.b32 	%r2014, %r117, 2;
	add.s32 	%r2016, %r1926, %r2014;
	ld.shared.u32 	%r2150, [%r2016];
	bra.uni 	$L__BB4_59;
$L__BB4_58:
	shl.b32 	%r2017, %r116, 2;
	add.s32 	%r2019, %r1926, %r2017;
	ld.shared.u32 	%r2147, [%r2019];
$L__BB4_59:
	setp.ge.s32 	%p562, %r116, %r46;
	mov.pred 	%p610, 0;
	@%p562 bra 	$L__BB4_62;
	setp.ge.s32 	%p564, %r117, %r45;
	mov.pred 	%p610, -1;
	@%p564 bra 	$L__BB4_62;
	mul.wide.s32 	%rd1427, %r2147, 16;
	add.s64 	%rd1428, %rd7, %rd1427;
	ld.global.u32 	%r2020, [%rd1428];
	mul.wide.s32 	%rd1429, %r2150, 16;
	add.s64 	%rd1430, %rd7, %rd1429;
	ld.global.u32 	%r2021, [%rd1430];
	setp.lt.s32 	%p610, %r2020, %r2021;
$L__BB4_62:
	selp.b32 	%r2133, %r2147, %r2150, %p610;
	selp.u32 	%r2022, 1, 0, %p610;
	add.s32 	%r123, %r116, %r2022;
	not.pred 	%p565, %p610;
	selp.u32 	%r2023, 1, 0, %p565;
	add.s32 	%r124, %r117, %r2023;
	@%p610 bra 	$L__BB4_64;
	shl.b32 	%r2024, %r124, 2;
	add.s32 	%r2026, %r1926, %r2024;
	ld.shared.u32 	%r2150, [%r2026];
	bra.uni 	$L__BB4_65;
$L__BB4_64:
	shl.b32 	%r2027, %r123, 2;
	add.s32 	%r2029, %r1926, %r2027;
	ld.shared.u32 	%r2147, [%r2029];
$L__BB4_65:
	setp.ge.s32 	%p567, %r123, %r46;
	mov.pred 	%p611, 0;
	@%p567 bra 	$L__BB4_68;
	setp.ge.s32 	%p569, %r124, %r45;
	mov.pred 	%p611, -1;
	@%p569 bra 	$L__BB4_68;
	mul.wide.s32 	%rd1431, %r2147, 16;
	add.s64 	%rd1432, %rd7, %rd1431;
	ld.global.u32 	%r2030, [%rd1432];
	mul.wide.s32 	%rd1433, %r2150, 16;
	add.s64 	%rd1434, %rd7, %rd1433;
	ld.global.u32 	%r2031, [%rd1434];
	setp.lt.s32 	%p611, %r2030, %r2031;
$L__BB4_68:
	selp.b32 	%r2132, %r2147, %r2150, %p611;
	selp.u32 	%r2032, 1, 0, %p611;
	add.s32 	%r130, %r123, %r2032;
	not.pred 	%p570, %p611;
	selp.u32 	%r2033, 1, 0, %p570;
	add.s32 	%r131, %r124, %r2033;
	@%p611 bra 	$L__BB4_70;
	shl.b32 	%r2034, %r131, 2;
	add.s32 	%r2036, %r1926, %r2034;
	ld.shared.u32 	%r2150, [%r2036];
	bra.uni 	$L__BB4_71;
$L__BB4_70:
	shl.b32 	%r2037, %r130, 2;
	add.s32 	%r2039, %r1926, %r2037;
	ld.shared.u32 	%r2147, [%r2039];
$L__BB4_71:
	setp.ge.s32 	%p572, %r130, %r46;
	mov.pred 	%p612, 0;
	@%p572 bra 	$L__BB4_74;
	setp.ge.s32 	%p574, %r131, %r45;
	mov.pred 	%p612, -1;
	@%p574 bra 	$L__BB4_74;
	mul.wide.s32 	%rd1435, %r2147, 16;
	add.s64 	%rd1436, %rd7, %rd1435;
	ld.global.u32 	%r2040, [%rd1436];
	mul.wide.s32 	%rd1437, %r2150, 16;
	add.s64 	%rd1438, %rd7, %rd1437;
	ld.global.u32 	%r2041, [%rd1438];
	setp.lt.s32 	%p612, %r2040, %r2041;
$L__BB4_74:
	selp.b32 	%r2131, %r2147, %r2150, %p612;
	selp.u32 	%r2042, 1, 0, %p612;
	add.s32 	%r137, %r130, %r2042;
	not.pred 	%p575, %p612;
	selp.u32 	%r2043, 1, 0, %p575;
	add.s32 	%r138, %r131, %r2043;
	@%p612 bra 	$L__BB4_76;
	shl.b32 	%r2044, %r138, 2;
	add.s32 	%r2046, %r1926, %r2044;
	ld.shared.u32 	%r2150, [%r2046];
	bra.uni 	$L__BB4_77;
$L__BB4_76:
	shl.b32 	%r2047, %r137, 2;
	add.s32 	%r2049, %r1926, %r2047;
	ld.shared.u32 	%r2147, [%r2049];
$L__BB4_77:
	setp.ge.s32 	%p577, %r137, %r46;
	mov.pred 	%p613, 0;
	@%p577 bra 	$L__BB4_80;
	setp.ge.s32 	%p579, %r138, %r45;
	mov.pred 	%p613, -1;
	@%p579 bra 	$L__BB4_80;
	mul.wide.s32 	%rd1439, %r2147, 16;
	add.s64 	%rd1440, %rd7, %rd1439;
	ld.global.u32 	%r2050, [%rd1440];
	mul.wide.s32 	%rd1441, %r2150, 16;
	add.s64 	%rd1442, %rd7, %rd1441;
	ld.global.u32 	%r2051, [%rd1442];
	setp.lt.s32 	%p613, %r2050, %r2051;
$L__BB4_80:
	selp.b32 	%r2130, %r2147, %r2150, %p613;
	selp.u32 	%r2052, 1, 0, %p613;
	add.s32 	%r144, %r137, %r2052;
	not.pred 	%p580, %p613;
	selp.u32 	%r2053, 1, 0, %p580;
	add.s32 	%r145, %r138, %r2053;
	@%p613 bra 	$L__BB4_82;
	shl.b32 	%r2054, %r145, 2;
	mov.u32 	%r2055, _ZZN3cub18CUB_300001_SM_10006detail10merge_sort30DeviceMergeSortBlockSortKernelINS2_10policy_hubIN6thrust24THRUST_300001_SM_1000_NS6detail15normal_iteratorINS6_10device_ptrIiEEEEE9Policy600ESB_PNS0_8NullTypeESB_SF_m17CompareCandMemberiSE_EEvbT0_T1_T2_T3_T4_PT6_PT7_T5_NS1_7vsmem_tEE19static_temp_storage;
	add.s32 	%r2056, %r2055, %r2054;
	ld.shared.u32 	%r2150, [%r2056];
	bra.uni 	$L__BB4_83;
$L__BB4_82:
	shl.b32 	%r2057, %r144, 2;
	mov.u32 	%r2058, _ZZN3cub18CUB_300001_SM_10006detail10merge_sort30DeviceMergeSortBlockSortKernelINS2_10policy_hubIN6thrust24THRUST_300001_SM_1000_NS6detail15normal_iteratorINS6_10device_ptrIiEEEEE9Policy600ESB_PNS0_8NullTypeESB_SF_m17CompareCandMemberiSE_EEvbT0_T1_T2_T3_T4_PT6_PT7_T5_NS1_7vsmem_tEE19static_temp_storage;
	add.s32 	%r2059, %r2058, %r2057;
	ld.shared.u32 	%r2147, [%r2059];
$L__BB4_83:
	setp.ge.s32 	%p582, %r144, %r46;
	mov.pred 	%p614, 0;
	@%p582 bra 	$L__BB4_86;
	setp.ge.s32 	%p584, %r145, %r45;
	mov.pred 	%p614, -1;
	@%p584 bra 	$L__BB4_86;
	mul.wide.s32 	%rd1443, %r2147, 16;
	add.s64 	%rd1444, %rd7, %rd1443;
	ld.global.u32 	%r2060, [%rd1444];
	mul.wide.s32 	%rd1445, %r2150, 16;
	add.s64 	%rd1446, %rd7, %rd1445;
	ld.global.u32 	%r2061, [%rd1446];
	setp.lt.s32 	%p614, %r2060, %r2061;
$L__BB4_86:
	selp.b32 	%r2129, %r2147, %r2150, %p614;
	selp.u32 	%r2062, 1, 0, %p614;
	add.s32 	%r151, %r144, %r2062;
	not.pred 	%p585, %p614;
	selp.u32 	%r2063, 1, 0, %p585;
	add.s32 	%r152, %r145, %r2063;
	@%p614 bra 	$L__BB4_88;
	shl.b32 	%r2064, %r152, 2;
	mov.u32 	%r2065, _ZZN3cub18CUB_300001_SM_10006detail10merge_sort30DeviceMergeSortBlockSortKernelINS2_10policy_hubIN6thrust24THRUST_300001_SM_1000_NS6detail15normal_iteratorINS6_10device_ptrIiEEEEE9Policy600ESB_PNS0_8NullTypeESB_SF_m17CompareCandMemberiSE_EEvbT0_T1_T2_T3_T4_PT6_PT7_T5_NS1_7vsmem_tEE19static_temp_storage;
	add.s32 	%r2066, %r2065, %r2064;
	ld.shared.u32 	%r2150, [%r2066];
	bra.uni 	$L__BB4_89;
$L__BB4_88:
	shl.b32 	%r2067, %r151, 2;
	mov.u32 	%r2068, _ZZN3cub18CUB_300001_SM_10006detail10merge_sort30DeviceMergeSortBlockSortKernelINS2_10policy_hubIN6thrust24THRUST_300001_SM_1000_NS6detail15normal_iteratorINS6_10device_ptrIiEEEEE9Policy600ESB_PNS0_8NullTypeESB_SF_m17CompareCandMemberiSE_EEvbT0_T1_T2_T3_T4_PT6_PT7_T5_NS1_7vsmem_tEE19static_temp_storage;
	add.s32 	%r2069, %r2068, %r2067;
	ld.shared.u32 	%r2147, [%r2069];
$L__BB4_89:
	setp.ge.s32 	%p587, %r151, %r46;
	mov.pred 	%p615, 0;
	@%p587 bra 	$L__BB4_92;
	setp.ge.s32 	%p589, %r152, %r45;
	mov.pred 	%p615, -1;
	@%p589 bra 	$L__BB4_92;
	mul.wide.s32 	%rd1447, %r2147, 16;
	add.s64 	%rd1448, %rd7, %rd1447;
	ld.global.u32 	%r2070, [%rd1448];
	mul.wide.s32 	%rd1449, %r2150, 16;
	add.s64 	%rd1450, %rd7, %rd1449;
	ld.global.u32 	%r2071, [%rd1450];
	setp.lt.s32 	%p615, %r2070, %r2071;
$L__BB4_92:
	selp.b32 	%r2128, %r2147, %r2150, %p615;
	selp.u32 	%r2072, 1, 0, %p615;
	add.s32 	%r158, %r151, %r2072;
	not.pred 	%p590, %p615;
	selp.u32 	%r2073, 1, 0, %p590;
	add.s32 	%r159, %r152, %r2073;
	@%p615 bra 	$L__BB4_94;
	shl.b32 	%r2074, %r159, 2;
	mov.u32 	%r2075, _ZZN3cub18CUB_300001_SM_10006detail10merge_sort30DeviceMergeSortBlockSortKernelINS2_10policy_hubIN6thrust24THRUST_300001_SM_1000_NS6detail15normal_iteratorINS6_10device_ptrIiEEEEE9Policy600ESB_PNS0_8NullTypeESB_SF_m17CompareCandMemberiSE_EEvbT0_T1_T2_T3_T4_PT6_PT7_T5_NS1_7vsmem_tEE19static_temp_storage;
	add.s32 	%r2076, %r2075, %r2074;
	ld.shared.u32 	%r2150, [%r2076];
	bra.uni 	$L__BB4_95;
$L__BB4_94:
	shl.b32 	%r2077, %r158, 2;
	mov.u32 	%r2078, _ZZN3cub18CUB_300001_SM_10006detail10merge_sort30DeviceMergeSortBlockSortKernelINS2_10policy_hubIN6thrust24THRUST_300001_SM_1000_NS6detail15normal_iteratorINS6_10device_ptrIiEEEEE9Policy600ESB_PNS0_8NullTypeESB_SF_m17CompareCandMemberiSE_EEvbT0_T1_T2_T3_T4_PT6_PT7_T5_NS1_7vsmem_tEE19static_temp_storage;
	add.s32 	%r2079, %r2078, %r2077;
	ld.shared.u32 	%r2147, [%r2079];
$L__BB4_95:
	setp.ge.s32 	%p592, %r158, %r46;
	mov.pred 	%p616, 0;
	@%p592 bra 	$L__BB4_98;
	setp.ge.s32 	%p594, %r159, %r45;
	mov.pred 	%p616, -1;
	@%p594 bra 	$L__BB4_98;
	mul.wide.s32 	%rd1451, %r2147, 16;
	add.s64 	%rd1452, %rd7, %rd1451;
	ld.global.u32 	%r2080, [%rd1452];
	mul.wide.s32 	%rd1453, %r2150, 16;
	add.s64 	%rd1454, %rd7, %rd1453;
	ld.global.u32 	%r2081, [%rd1454];
	setp.lt.s32 	%p616, %r2080, %r2081;
$L__BB4_98:
	selp.b32 	%r2127, %r2147, %r2150, %p616;
	selp.u32 	%r2082, 1, 0, %p616;
	add.s32 	%r165, %r158, %r2082;
	not.pred 	%p595, %p616;
	selp.u32 	%r2083, 1, 0, %p595;
	add.s32 	%r166, %r159, %r2083;
	@%p616 bra 	$L__BB4_100;
	shl.b32 	%r2084, %r166, 2;
	mov.u32 	%r2085, _ZZN3cub18CUB_300001_SM_10006detail10merge_sort30DeviceMergeSortBlockSortKernelINS2_10policy_hubIN6thrust24THRUST_300001_SM_1000_NS6detail15normal_iteratorINS6_10device_ptrIiEEEEE9Policy600ESB_PNS0_8NullTypeESB_SF_m17CompareCandMemberiSE_EEvbT0_T1_T2_T3_T4_PT6_PT7_T5_NS1_7vsmem_tEE19static_temp_storage;
	add.s32 	%r2086, %r2085, %r2084;
	ld.shared.u32 	%r2150, [%r2086];
	bra.uni 	$L__BB4_101;
$L__BB4_100:
	shl.b32 	%r2087, %r165, 2;
	mov.u32 	%r2088, _ZZN3cub18CUB_300001_SM_10006detail10merge_sort30DeviceMergeSortBlockSortKernelINS2_10policy_hubIN6thrust24THRUST_300001_SM_1000_NS6detail15normal_iteratorINS6_10device_ptrIiEEEEE9Policy600ESB_PNS0_8NullTypeESB_SF_m17CompareCandMemberiSE_EEvbT0_T1_T2_T3_T4_PT6_PT7_T5_NS1_7vsmem_tEE19static_temp_storage;
	add.s32 	%r2089, %r2088, %r2087;
	ld.shared.u32 	%r2147, [%r2089];
$L__BB4_101:
	setp.ge.s32 	%p596, %r165, %r46;
	mov.u32 	%r2179, %r2150;
	@%p596 bra 	$L__BB4_104;
	setp.ge.s32 	%p597, %r166, %r45;
	mov.u32 	%r2179, %r2147;
	@%p597 bra 	$L__BB4_104;
	mul.wide.s32 	%rd1455, %r2147, 16;
	add.s64 	%rd1456, %rd7, %rd1455;
	ld.global.u32 	%r2090, [%rd1456];
	mul.wide.s32 	%rd1457, %r2150, 16;
	add.s64 	%rd1458, %rd7, %rd1457;
	ld.global.u32 	%r2091, [%rd1458];
	setp.lt.s32 	%p598, %r2090, %r2091;
	selp.b32 	%r2179, %r2147, %r2150, %p598;
$L__BB4_104:
	shl.b32 	%r2143, %r42, 1;
	setp.lt.u32 	%p599, %r42, 129;
	@%p599 bra 	$L__BB4_2;
	ld.param.s8 	%rs7, [_ZN3cub18CUB_300001_SM_10006detail10merge_sort30DeviceMergeSortBlockSortKernelINS2_10policy_hubIN6thrust24THRUST_300001_SM_1000_NS6detail15normal_iteratorINS6_10device_ptrIiEEEEE9Policy600ESB_PNS0_8NullTypeESB_SF_m17CompareCandMemberiSE_EEvbT0_T1_T2_T3_T4_PT6_PT7_T5_NS1_7vsmem_tE_param_0];
	bar.sync 	0;
	setp.eq.s16 	%p600, %rs7, 0;
	@%p600 bra 	$L__BB4_107;
	st.shared.u32 	[%r6], %r2142;
	st.shared.u32 	[%r6+4], %r2141;
	st.shared.u32 	[%r6+8], %r2140;
	st.shared.u32 	[%r6+12], %r2139;
	st.shared.u32 	[%r6+16], %r2138;
	st.shared.u32 	[%r6+20], %r2137;
	st.shared.u32 	[%r6+24], %r2136;
	st.shared.u32 	[%r6+28], %r2135;
	st.shared.u32 	[%r6+32], %r2134;
	st.shared.u32 	[%r6+36], %r2133;
	st.shared.u32 	[%r6+40], %r2132;
	st.shared.u32 	[%r6+44], %r2131;
	st.shared.u32 	[%r6+48], %r2130;
	st.shared.u32 	[%r6+52], %r2129;
	st.shared.u32 	[%r6+56], %r2128;
	st.shared.u32 	[%r6+60], %r2127;
	st.shared.u32 	[%r6+64], %r2179;
	bar.warp.sync 	-1;
	ld.shared.u32 	%r2092, [%r5];
	ld.shared.u32 	%r2093, [%r5+128];
	ld.shared.u32 	%r2094, [%r5+256];
	ld.shared.u32 	%r2095, [%r5+384];
	ld.shared.u32 	%r2096, [%r5+512];
	ld.shared.u32 	%r2097, [%r5+640];
	ld.shared.u32 	%r2098, [%r5+768];
	ld.shared.u32 	%r2099, [%r5+896];
	ld.shared.u32 	%r2100, [%r5+1024];
	ld.shared.u32 	%r2101, [%r5+1152];
	ld.shared.u32 	%r2102, [%r5+1280];
	ld.shared.u32 	%r2103, [%r5+1408];
	ld.shared.u32 	%r2104, [%r5+1536];
	ld.shared.u32 	%r2105, [%r5+1664];
	ld.shared.u32 	%r2106, [%r5+1792];
	ld.shared.u32 	%r2107, [%r5+1920];
	ld.shared.u32 	%r2108, [%r5+2048];
	cvt.u64.u32 	%rd1459, %r4;
	cvt.u64.u32 	%rd1460, %r3;
	add.s64 	%rd1461, %rd5, %rd1460;
	add.s64 	%rd1462, %rd1461, %rd1459;
	shl.b64 	%rd1463, %rd1462, 2;
	add.s64 	%rd1464, %rd3, %rd1463;
	st.global.u32 	[%rd1464], %r2092;
	st.global.u32 	[%rd1464+128], %r2093;
	st.global.u32 	[%rd1464+256], %r2094;
	st.global.u32 	[%rd1464+384], %r2095;
	st.global.u32 	[%rd1464+512], %r2096;
	st.global.u32 	[%rd1464+640], %r2097;
	st.global.u32 	[%rd1464+768], %r2098;
	st.global.u32 	[%rd1464+896], %r2099;
	st.global.u32 	[%rd1464+1024], %r2100;
	st.global.u32 	[%rd1464+1152], %r2101;
	st.global.u32 	[%rd1464+1280], %r2102;
	st.global.u32 	[%rd1464+1408], %r2103;
	st.global.u32 	[%rd1464+1536], %r2104;
	st.global.u32 	[%rd1464+1664], %r2105;
	st.global.u32 	[%rd1464+1792], %r2106;
	st.global.u32 	[%rd1464+1920], %r2107;
	st.global.u32 	[%rd1464+2048], %r2108;
	bra.uni 	$L__BB4_351;
$L__BB4_107:
	st.shared.u32 	[%r6], %r2142;
	st.shared.u32 	[%r6+4], %r2141;
	st.shared.u32 	[%r6+8], %r2140;
	st.shared.u32 	[%r6+12], %r2139;
	st.shared.u32 	[%r6+16], %r2138;
	st.shared.u32 	[%r6+20], %r2137;
	st.shared.u32 	[%r6+24], %r2136;
	st.shared.u32 	[%r6+28], %r2135;
	st.shared.u32 	[%r6+32], %r2134;
	st.shared.u32 	[%r6+36], %r2133;
	st.shared.u32 	[%r6+40], %r2132;
	st.shared.u32 	[%r6+44], %r2131;
	st.shared.u32 	[%r6+48], %r2130;
	st.shared.u32 	[%r6+52], %r2129;
	st.shared.u32 	[%r6+56], %r2128;
	st.shared.u32 	[%r6+60], %r2127;
	st.shared.u32 	[%r6+64], %r2179;
	bar.warp.sync 	-1;
	ld.shared.u32 	%r2109, [%r5];
	ld.shared.u32 	%r2110, [%r5+128];
	ld.shared.u32 	%r2111, [%r5+256];
	ld.shared.u32 	%r2112, [%r5+384];
	ld.shared.u32 	%r2113, [%r5+512];
	ld.shared.u32 	%r2114, [%r5+640];
	ld.shared.u32 	%r2115, [%r5+768];
	ld.shared.u32 	%r2116, [%r5+896];
	ld.shared.u32 	%r2117, [%r5+1024];
	ld.shared.u32 	%r2118, [%r5+1152];
	ld.shared.u32 	%r2119, [%r5+1280];
	ld.shared.u32 	%r2120, [%r5+1408];
	ld.shared.u32 	%r2121, [%r5+1536];
	ld.shared.u32 	%r2122, [%r5+1664];
	ld.shared.u32 	%r2123, [%r5+1792];
	ld.shared.u32 	%r2124, [%r5+1920];
	ld.shared.u32 	%r2125, [%r5+2048];
	add.s64 	%rd1466, %rd1, %rd840;
	st.global.u32 	[%rd1466], %r2109;
	st.global.u32 	[%rd1466+128], %r2110;
	st.global.u32 	[%rd1466+256], %r2111;
	st.global.u32 	[%rd1466+384], %r2112;
	st.global.u32 	[%rd1466+512], %r2113;
	st.global.u32 	[%rd1466+640], %r2114;
	st.global.u32 	[%rd1466+768], %r2115;
	st.global.u32 	[%rd1466+896], %r2116;
	st.global.u32 	[%rd1466+1024], %r2117;
	st.global.u32 	[%rd1466+1152], %r2118;
	st.global.u32 	[%rd1466+1280], %r2119;
	st.global.u32 	[%rd1466+1408], %r2120;
	st.global.u32 	[%rd1466+1536], %r2121;
	st.global.u32 	[%rd1466+1664], %r2122;
	st.global.u32 	[%rd1466+1792], %r2123;
	st.global.u32 	[%rd1466+1920], %r2124;
	st.global.u32 	[%rd1466+2048], %r2125;
	bra.uni 	$L__BB4_351;
$L__BB4_108:
	cvt.u32.u64 	%r521, %rd5;
	cvt.u32.u64 	%r522, %rd10;
	sub.s32 	%r523, %r522, %r521;
	min.s32 	%r174, %r523, 4352;
	// begin inline asm
	griddepcontrol.wait;
	// end inline asm
	shl.b64 	%rd18, %rd5, 2;
	add.s64 	%rd19, %rd2, %rd18;
	mov.u32 	%r175, %tid.x;
	ld.global.u32 	%r2196, [%rd19];
	and.b32  	%r524, %r175, 31;
	and.b32  	%r525, %r175, 992;
	mul.lo.s32 	%r526, %r525, 17;
	or.b32  	%r177, %r526, %r524;
	setp.ge.s32 	%p66, %r177, %r174;
	mov.u32 	%r2180, %r2196;
	@%p66 bra 	$L__BB4_110;
	cvt.u64.u32 	%rd20, %r177;
	add.s64 	%rd21, %rd5, %rd20;
	shl.b64 	%rd22, %rd21, 2;
	add.s64 	%rd23, %rd2, %rd22;
	ld.global.u32 	%r2180, [%rd23];
$L__BB4_110:
	add.s32 	%r527, %r177, 32;
	setp.ge.s32 	%p67, %r527, %r174;
	mov.u32 	%r2181, %r2196;
	@%p67 bra 	$L__BB4_112;
	cvt.u64.u32 	%rd24, %r177;
	add.s64 	%rd25, %rd5, %rd24;
	shl.b64 	%rd26, %rd25, 2;
	add.s64 	%rd27, %rd2, %rd26;
	ld.global.u32 	%r2181, [%rd27+128];
$L__BB4_112:
	add.s32 	%r528, %r177, 64;
	setp.ge.s32 	%p68, %r528, %r174;
	mov.u32 	%r2182, %r2196;
	@%p68 bra 	$L__BB4_114;
	cvt.u64.u32 	%rd28, %r177;
	add.s64 	%rd29, %rd5, %rd28;
	shl.b64 	%rd30, %rd29, 2;
	add.s64 	%rd31, %rd2, %rd30;
	ld.global.u32 	%r2182, [%rd31+256];
$L__BB4_114:
	add.s32 	%r529, %r177, 96;
	setp.ge.s32 	%p69, %r529, %r174;
	mov.u32 	%r2183, %r2196;
	@%p69 bra 	$L__BB4_116;
	cvt.u64.u32 	%rd32, %r177;
	add.s64 	%rd33, %rd5, %rd32;
	shl.b64 	%rd34, %rd33, 2;
	add.s64 	%rd35, %rd2, %rd34;
	ld.global.u32 	%r2183, [%rd35+384];
$L__BB4_116:
	add.s32 	%r530, %r177, 128;
	setp.ge.s32 	%p70, %r530, %r174;
	mov.u32 	%r2184, %r2196;
	@%p70 bra 	$L__BB4_118;
	cvt.u64.u32 	%rd36, %r177;
	add.s64 	%rd37, %rd5, %rd36;
	shl.b64 	%rd38, %rd37, 2;
	add.s64 	%rd39, %rd2, %rd38;
	ld.global.u32 	%r2184, [%rd39+512];
$L__BB4_118:
	add.s32 	%r188, %r177, 160;
	setp.ge.s32 	%p71, %r188, %r174;
	mov.u32 	%r2185, %r2196;
	@%p71 bra 	$L__BB4_120;
	cvt.u64.u32 	%rd40, %r177;
	add.s64 	%rd41, %rd5, %rd40;
	shl.b64 	%rd42, %rd41, 2;
	add.s64 	%rd43, %rd2, %rd42;
	ld.global.u32 	%r2185, [%rd43+640];
$L__BB4_120:
	add.s32 	%r191, %r177, 192;
	setp.ge.s32 	%p72, %r191, %r174;
	mov.u32 	%r2186, %r2196;
	@%p72 bra 	$L__BB4_122;
	cvt.u64.u32 	%rd44, %r177;
	add.s64 	%rd45, %rd5, %rd44;
	shl.b64 	%rd46, %rd45, 2;
	add.s64 	%rd47, %rd2, %rd46;
	ld.global.u32 	%r2186, [%rd47+768];
$L__BB4_122:
	add.s32 	%r194, %r177, 224;
	setp.ge.s32 	%p73, %r194, %r174;
	mov.u32 	%r2187, %r2196;
	@%p73 bra 	$L__BB4_124;
	cvt.u64.u32 	%rd48, %r177;
	add.s64 	%rd49, %rd5, %rd48;
	shl.b64 	%rd50, %rd49, 2;
	add.s64 	%rd51, %rd2, %rd50;
	ld.global.u32 	%r2187, [%rd51+896];
$L__BB4_124:
	add.s32 	%r197, %r177, 256;
	setp.ge.s32 	%p74, %r197, %r174;
	mov.u32 	%r2188, %r2196;
	@%p74 bra 	$L__BB4_126;
	cvt.u64.u32 	%rd52, %r177;
	add.s64 	%rd53, %rd5, %rd52;
	shl.b64 	%rd54, %rd53, 2;
	add.s64 	%rd55, %rd2, %rd54;
	ld.global.u32 	%r2188, [%rd55+1024];
$L__BB4_126:
	add.s32 	%r200, %r177, 288;
	setp.ge.s32 	%p75, %r200, %r174;
	mov.u32 	%r2189, %r2196;
	@%p75 bra 	$L__BB4_128;
	cvt.u64.u32 	%rd56, %r177;
	add.s64 	%rd57, %rd5, %rd56;
	shl.b64 	%rd58, %rd57, 2;
	add.s64 	%rd59, %rd2, %rd58;
	ld.global.u32 	%r2189, [%rd59+1152];
$L__BB4_128:
	add.s32 	%r531, %r177, 320;
	setp.ge.s32 	%p76, %r531, %r174;
	mov.u32 	%r2190, %r2196;
	@%p76 bra 	$L__BB4_130;
	cvt.u64.u32 	%rd60, %r177;
	add.s64 	%rd61, %rd5, %rd60;
	shl.b64 	%rd62, %rd61, 2;
	add.s64 	%rd63, %rd2, %rd62;
	ld.global.u32 	%r2190, [%rd63+1280];
$L__BB4_130:
	add.s32 	%r532, %r177, 352;
	setp.ge.s32 	%p77, %r532, %r174;
	mov.u32 	%r2191, %r2196;
	@%p77 bra 	$L__BB4_132;
	cvt.u64.u32 	%rd64, %r177;
	add.s64 	%rd65, %rd5, %rd64;
	shl.b64 	%rd66, %rd65, 2;
	add.s64 	%rd67, %rd2, %rd66;
	ld.global.u32 	%r2191, [%rd67+1408];
$L__BB4_132:
	add.s32 	%r533, %r177, 384;
	setp.ge.s32 	%p78, %r533, %r174;
	mov.u32 	%r2192, %r2196;
	@%p78 bra 	$L__BB4_134;
	cvt.u64.u32 	%rd68, %r177;
	add.s64 	%rd69, %rd5, %rd68;
	shl.b64 	%rd70, %rd69, 2;
	add.s64 	%rd71, %rd2, %rd70;
	ld.global.u32 	%r2192, [%rd71+1536];
$L__BB4_134:
	add.s32 	%r534, %r177, 416;
	setp.ge.s32 	%p79, %r534, %r174;
	mov.u32 	%r2193, %r2196;
	@%p79 bra 	$L__BB4_136;
	cvt.u64.u32 	%rd72, %r177;
	add.s64 	%rd73, %rd5, %rd72;
	shl.b64 	%rd74, %rd73, 2;
	add.s64 	%rd75, %rd2, %rd74;
	ld.global.u32 	%r2193, [%rd75+1664];
$L__BB4_136:
	add.s32 	%r535, %r177, 448;
	setp.ge.s32 	%p80, %r535, %r174;
	mov.u32 	%r2194, %r2196;
	@%p80 bra 	$L__BB4_138;
	cvt.u64.u32 	%rd76, %r177;
	add.s64 	%rd77, %rd5, %rd76;
	shl.b64 	%rd78, %rd77, 2;
	add.s64 	%rd79, %rd2, %rd78;
	ld.global.u32 	%r2194, [%rd79+1792];
$L__BB4_138:
	add.s32 	%r213, %r177, 480;
	setp.ge.s32 	%p81, %r213, %r174;
	mov.u32 	%r2195, %r2196;
	@%p81 bra 	$L__BB4_140;
	cvt.u64.u32 	%rd80, %r177;
	add.s64 	%rd81, %rd5, %rd80;
	shl.b64 	%rd82, %rd81, 2;
	add.s64 	%rd83, %rd2, %rd82;
	ld.global.u32 	%r2195, [%rd83+1920];
$L__BB4_140:
	add.s32 	%r216, %r177, 512;
	setp.ge.s32 	%p82, %r216, %r174;
	@%p82 bra 	$L__BB4_142;
	cvt.u64.u32 	%rd84, %r177;
	add.s64 	%rd85, %rd5, %rd84;
	shl.b64 	%rd86, %rd85, 2;
	add.s64 	%rd87, %rd2, %rd86;
	ld.global.u32 	%r2196, [%rd87+2048];
$L__BB4_142:
	// begin inline asm
	mov.u32 %r536, %laneid;
	// end inline asm
	shr.u32 	%r537, %r175, 5;
	mad.lo.s32 	%r538, %r537, 544, %r536;
	shl.b32 	%r539, %r538, 2;
	mov.u32 	%r540, _ZZN3cub18CUB_300001_SM_10006detail10merge_sort30DeviceMergeSortBlockSortKernelINS2_10policy_hubIN6thrust24THRUST_300001_SM_1000_NS6detail15normal_iteratorINS6_10device_ptrIiEEEEE9Policy600ESB_PNS0_8NullTypeESB_SF_m17CompareCandMemberiSE_EEvbT0_T1_T2_T3_T4_PT6_PT7_T5_NS1_7vsmem_tEE19static_temp_storage;
	add.s32 	%r219, %r540, %r539;
	st.shared.u32 	[%r219], %r2180;
	st.shared.u32 	[%r219+128], %r2181;
	st.shared.u32 	[%r219+256], %r2182;
	st.shared.u32 	[%r219+384], %r2183;
	st.shared.u32 	[%r219+512], %r2184;
	st.shared.u32 	[%r219+640], %r2185;
	st.shared.u32 	[%r219+768], %r2186;
	st.shared.u32 	[%r219+896], %r2187;
	st.shared.u32 	[%r219+1024], %r2188;
	st.shared.u32 	[%r219+1152], %r2189;
	st.shared.u32 	[%r219+1280], %r2190;
	st.shared.u32 	[%r219+1408], %r2191;
	st.shared.u32 	[%r219+1536], %r2192;
	st.shared.u32 	[%r219+1664], %r2193;
	st.shared.u32 	[%r219+1792], %r2194;
	st.shared.u32 	[%r219+1920], %r2195;
	st.shared.u32 	[%r219+2048], %r2196;
	bar.warp.sync 	-1;
	shl.b32 	%r541, %r536, 4;
	add.s32 	%r542, %r538, %r541;
	shl.b32 	%r543, %r542, 2;
	add.s32 	%r220, %r540, %r543;
	ld.shared.u32 	%r2260, [%r220];
	ld.shared.u32 	%r222, [%r220+4];
	ld.shared.u32 	%r223, [%r220+8];
	ld.shared.u32 	%r224, [%r220+12];
	ld.shared.u32 	%r225, [%r220+16];
	ld.shared.u32 	%r226, [%r220+20];
	ld.shared.u32 	%r227, [%r220+24];
	ld.shared.u32 	%r228, [%r220+28];
	ld.shared.u32 	%r229, [%r220+32];
	ld.shared.u32 	%r230, [%r220+36];
	ld.shared.u32 	%r231, [%r220+40];
	ld.shared.u32 	%r232, [%r220+44];
	ld.shared.u32 	%r233, [%r220+48];
	ld.shared.u32 	%r234, [%r220+52];
	ld.shared.u32 	%r235, [%r220+56];
	ld.shared.u32 	%r236, [%r220+60];
	ld.shared.u32 	%r237, [%r220+64];
	bar.sync 	0;
	// begin inline asm
	griddepcontrol.launch_dependents;
	// end inline asm
	mul.lo.s32 	%r238, %r175, 17;
	cvt.s64.s32 	%rd88, %r513;
	cvta.to.global.u64 	%rd89, %rd11;
	add.s64 	%rd8, %rd89, %rd88;
	add.s32 	%r544, %r238, 1;
	setp.ge.u32 	%p83, %r544, %r174;
	mov.u32 	%r2242, %r2260;
	mov.u32 	%r2199, %r2260;
	@%p83 bra 	$L__BB4_144;
	mul.wide.s32 	%rd90, %r2260, 16;
	add.s64 	%rd91, %rd8, %rd90;
	ld.global.u32 	%r545, [%rd91];
	mul.wide.s32 	%rd92, %r222, 16;
	add.s64 	%rd93, %rd8, %rd92;
	ld.global.u32 	%r546, [%rd93];
	setp.lt.s32 	%p84, %r545, %r546;
	selp.b32 	%r2199, %r222, %r2260, %p84;
	mov.u32 	%r2242, %r222;
$L__BB4_144:
	add.s32 	%r547, %r238, 2;
	setp.ge.u32 	%p85, %r547, %r174;
	mov.u32 	%r2201, %r2199;
	@%p85 bra 	$L__BB4_146;
	mul.wide.s32 	%rd94, %r2199, 16;
	add.s64 	%rd95, %rd8, %rd94;
	ld.global.u32 	%r548, [%rd95];
	mul.wide.s32 	%rd96, %r223, 16;
	add.s64 	%rd97, %rd8, %rd96;
	ld.global.u32 	%r549, [%rd97];
	setp.lt.s32 	%p86, %r548, %r549;
	selp.b32 	%r2201, %r223, %r2199, %p86;
	mov.u32 	%r2199, %r223;
$L__BB4_146:
	add.s32 	%r550, %r238, 3;
	setp.ge.u32 	%p87, %r550, %r174;
	mov.u32 	%r2203, %r2201;
	@%p87 bra 	$L__BB4_148;
	mul.wide.s32 	%rd98, %r2201, 16;
	add.s64 	%rd99, %rd8, %rd98;
	ld.global.u32 	%r551, [%rd99];
	mul.wide.s32 	%rd100, %r224, 16;
	add.s64 	%rd101, %rd8, %rd100;
	ld.global.u32 	%r552, [%rd101];
	setp.lt.s32 	%p88, %r551, %r552;
	selp.b32 	%r2203, %r224, %r2201, %p88;
	mov.u32 	%r2201, %r224;
$L__BB4_148:
	add.s32 	%r553, %r238, 4;
	setp.ge.u32 	%p89, %r553, %r174;
	mov.u32 	%r2205, %r2203;
	@%p89 bra 	$L__BB4_150;
	mul.wide.s32 	%rd102, %r2203, 16;
	add.s64 	%rd103, %rd8, %rd102;
	ld.global.u32 	%r554, [%rd103];
	mul.wide.s32 	%rd104, %r225, 16;
	add.s64 	%rd105, %rd8, %rd104;
	ld.global.u32 	%r555, [%rd105];
	setp.lt.s32 	%p90, %r554, %r555;
	selp.b32 	%r2205, %r225, %r2203, %p90;
	mov.u32 	%r2203, %r225;
$L__BB4_150:
	add.s32 	%r556, %r238, 5;
	setp.ge.u32 	%p91, %r556, %r174;
	mov.u32 	%r2207, %r2205;
	@%p91 bra 	$L__BB4_152;
	mul.wide.s32 	%rd106, %r2205, 16;
	add.s64 	%rd107, %rd8, %rd106;
	ld.global.u32 	%r557, [%rd107];
	mul.wide.s32 	%rd108, %r226, 16;
	add.s64 	%rd109, %rd8, %rd108;
	ld.global.u32 	%r558, [%rd109];
	setp.lt.s32 	%p92, %r557, %r558;
	selp.b32 	%r2207, %r226, %r2205, %p92;
	mov.u32 	%r2205, %r226;
$L__BB4_152:
	add.s32 	%r559, %r238, 6;
	setp.ge.u32 	%p93, %r559, %r174;
	mov.u32 	%r2209, %r2207;
	@%p93 bra 	$L__BB4_154;
	mul.wide.s32 	%rd110, %r2207, 16;
	add.s64 	%rd111, %rd8, %rd110;
	ld.global.u32 	%r560, [%rd111];
	mul.wide.s32 	%rd112, %r227, 16;
	add.s64 	%rd113, %rd8, %rd112;
	ld.global.u32 	%r561, [%rd113];
	setp.lt.s32 	%p94, %r560, %r561;
	selp.b32 	%r2209, %r227, %r2207, %p94;
	mov.u32 	%r2207, %r227;
$L__BB4_154:
	add.s32 	%r562, %r238, 7;
	setp.ge.u32 	%p95, %r562, %r174;
	mov.u32 	%r2211, %r2209;
	@%p95 bra 	$L__BB4_156;
	mul.wide.s32 	%rd114, %r2209, 16;
	add.s64 	%rd115, %rd8, %rd114;
	ld.global.u32 	%r563, [%rd115];
	mul.wide.s32 	%rd116, %r228, 16;
	add.s64 	%rd117, %rd8, %rd116;
	ld.global.u32 	%r564, [%rd117];
	setp.lt.s32 	%p96, %r563, %r564;
	selp.b32 	%r2211, %r228, %r2209, %p96;
	mov.u32 	%r2209, %r228;
$L__BB4_156:
	add.s32 	%r565, %r238, 8;
	setp.ge.u32 	%p97, %r565, %r174;
	mov.u32 	%r2213, %r2211;
	@%p97 bra 	$L__BB4_158;
	mul.wide.s32 	%rd118, %r2211, 16;
	add.s64 	%rd119, %rd8, %rd118;
	ld.global.u32 	%r566, [%rd119];
	mul.wide.s32 	%rd120, %r229, 16;
	add.s64 	%rd121, %rd8, %rd120;
	ld.global.u32 	%r567, [%rd121];
	setp.lt.s32 	%p98, %r566, %r567;
	selp.b32 	%r2213, %r229, %r2211, %p98;
	mov.u32 	%r2211, %r229;
$L__BB4_158:
	add.s32 	%r568, %r238, 9;
	setp.ge.u32 	%p99, %r568, %r174;
	mov.u32 	%r2215, %r2213;
	@%p99 bra 	$L__BB4_160;
	mul.wide.s32 	%rd122, %r2213, 16;
	add.s64 	%rd123, %rd8, %rd122;
	ld.global.u32 	%r569, [%rd123];
	mul.wide.s32 	%rd124, %r230, 16;
	add.s64 	%rd125, %rd8, %rd124;
	ld.global.u32 	%r570, [%rd125];
	setp.lt.s32 	%p100, %r569, %r570;
	selp.b32 	%r2215, %r230, %r2213, %p100;
	mov.u32 	%r2213, %r230;
$L__BB4_160:
	add.s32 	%r571, %r238, 10;
	setp.ge.u32 	%p101, %r571, %r174;
	mov.u32 	%r2217, %r2215;
	@%p101 bra 	$L__BB4_162;
	mul.wide.s32 	%rd126, %r2215, 16;
	add.s64 	%rd127, %rd8, %rd126;
	ld.global.u32 	%r572, [%rd127];
	mul.wide.s32 	%rd128, %r231, 16;
	add.s64 	%rd129, %rd8, %rd128;
	ld.global.u32 	%r573, [%rd129];
	setp.lt.s32 	%p102, %r572, %r573;
	selp.b32 	%r2217, %r231, %r2215, %p102;
	mov.u32 	%r2215, %r231;
$L__BB4_162:
	add.s32 	%r574, %r238, 11;
	setp.ge.u32 	%p103, %r574, %r174;
	mov.u32 	%r2219, %r2217;
	@%p103 bra 	$L__BB4_164;
	mul.wide.s32 	%rd130, %r2217, 16;
	add.s64 	%rd131, %rd8, %rd130;
	ld.global.u32 	%r575, [%rd131];
	mul.wide.s32 	%rd132, %r232, 16;
	add.s64 	%rd133, %rd8, %rd132;
	ld.global.u32 	%r576, [%rd133];
	setp.lt.s32 	%p104, %r575, %r576;
	selp.b32 	%r2219, %r232, %r2217, %p104;
	mov.u32 	%r2217, %r232;
$L__BB4_164:
	add.s32 	%r577, %r238, 12;
	setp.ge.u32 	%p105, %r577, %r174;
	mov.u32 	%r2221, %r2219;
	@%p105 bra 	$L__BB4_166;
	mul.wide.s32 	%rd134, %r2219, 16;
	add.s64 	%rd135, %rd8, %rd134;
	ld.global.u32 	%r578, [%rd135];
	mul.wide.s32 	%rd136, %r233, 16;
	add.s64 	%rd137, %rd8, %rd136;
	ld.global.u32 	%r579, [%rd137];
	setp.lt.s32 	%p106, %r578, %r579;
	selp.b32 	%r2221, %r233, %r2219, %p106;
	mov.u32 	%r2219, %r233;
$L__BB4_166:
	add.s32 	%r580, %r238, 13;
	setp.ge.u32 	%p107, %r580, %r174;
	mov.u32 	%r2223, %r2221;
	@%p107 bra 	$L__BB4_168;
	mul.wide.s32 	%rd138, %r2221, 16;
	add.s64 	%rd139, %rd8, %rd138;
	ld.global.u32 	%r581, [%rd139];
	mul.wide.s32 	%rd140, %r234, 16;
	add.s64 	%rd141, %rd8, %rd140;
	ld.global.u32 	%r582, [%rd141];
	setp.lt.s32 	%p108, %r581, %r582;
	selp.b32 	%r2223, %r234, %r2221, %p108;
	mov.u32 	%r2221, %r234;
$L__BB4_168:
	add.s32 	%r583, %r238, 14;
	setp.ge.u32 	%p109, %r583, %r174;
	mov.u32 	%r2225, %r2223;
	@%p109 bra 	$L__BB4_170;
	mul.wide.s32 	%rd142, %r2223, 16;
	add.s64 	%rd143, %rd8, %rd142;
	ld.global.u32 	%r584, [%rd143];
	mul.wide.s32 	%rd144, %r235, 16;
	add.s64 	%rd145, %rd8, %rd144;
	ld.global.u32 	%r585, [%rd145];
	setp.lt.s32 	%p110, %r584, %r585;
	selp.b32 	%r2225, %r235, %r2223, %p110;
	mov.u32 	%r2223, %r235;
$L__BB4_170:
	add.s32 	%r586, %r238, 15;
	setp.ge.u32 	%p111, %r586, %r174;
	mov.u32 	%r2226, %r2225;
	@%p111 bra 	$L__BB4_172;
	mul.wide.s32 	%rd146, %r2225, 16;
	add.s64 	%rd147, %rd8, %rd146;
	ld.global.u32 	%r587, [%rd147];
	mul.wide.s32 	%rd148, %r236, 16;
	add.s64 	%rd149, %rd8, %rd148;
	ld.global.u32 	%r588, [%rd149];
	setp.lt.s32 	%p112, %r587, %r588;
	selp.b32 	%r2226, %r236, %r2225, %p112;
	mov.u32 	%r2225, %r236;
$L__BB4_172:
	add.s32 	%r589, %r238, 16;
	setp.lt.u32 	%p113, %r589, %r174;
	selp.b32 	%r2297, %r237, %r2226, %p113;
	setp.ge.u32 	%p114, %r238, %r174;
	@%p114 bra 	$L__BB4_174;
	mul.wide.s32 	%rd150, %r2242, 16;
	add.s64 	%rd151, %rd8, %rd150;
	ld.global.u32 	%r590, [%rd151];
	mul.wide.s32 	%rd152, %r2260, 16;
	add.s64 	%rd153, %rd8, %rd152;
	ld.global.u32 	%r591, [%rd153];
	setp.lt.s32 	%p115, %r590, %r591;
	selp.b32 	%r592, %r2260, %r2242, %p115;
	selp.b32 	%r593, %r2242, %r2260, %p115;
	mul.wide.s32 	%rd154, %r2201, 16;
	add.s64 	%rd155, %rd8, %rd154;
	ld.global.u32 	%r594, [%rd155];
	mul.wide.s32 	%rd156, %r2199, 16;
	add.s64 	%rd157, %rd8, %rd156;
	ld.global.u32 	%r595, [%rd157];
	setp.lt.s32 	%p116, %r594, %r595;
	selp.b32 	%r596, %r2199, %r2201, %p116;
	selp.b32 	%r597, %r2201, %r2199, %p116;
	mul.wide.s32 	%rd158, %r2205, 16;
	add.s64 	%rd159, %rd8, %rd158;
	ld.global.u32 	%r598, [%rd159];
	mul.wide.s32 	%rd160, %r2203, 16;
	add.s64 	%rd161, %rd8, %rd160;
	ld.global.u32 	%r599, [%rd161];
	setp.lt.s32 	%p117, %r598, %r599;
	selp.b32 	%r600, %r2203, %r2205, %p117;
	selp.b32 	%r601, %r2205, %r2203, %p117;
	mul.wide.s32 	%rd162, %r2209, 16;
	add.s64 	%rd163, %rd8, %rd162;
	ld.global.u32 	%r602, [%rd163];
	mul.wide.s32 	%rd164, %r2207, 16;
	add.s64 	%rd165, %rd8, %rd164;
	ld.global.u32 	%r603, [%rd165];
	setp.lt.s32 	%p118, %r602, %r603;
	selp.b32 	%r604, %r2207, %r2209, %p118;
	selp.b32 	%r605, %r2209, %r2207, %p118;
	mul.wide.s32 	%rd166, %r2213, 16;
	add.s64 	%rd167, %rd8, %rd166;
	ld.global.u32 	%r606, [%rd167];
	mul.wide.s32 	%rd168, %r2211, 16;
	add.s64 	%rd169, %rd8, %rd168;
	ld.global.u32 	%r607, [%rd169];
	setp.lt.s32 	%p119, %r606, %r607;
	selp.b32 	%r608, %r2211, %r2213, %p119;
	selp.b32 	%r609, %r2213, %r2211, %p119;
	mul.wide.s32 	%rd170, %r2217, 16;
	add.s64 	%rd171, %rd8, %rd170;
	ld.global.u32 	%r610, [%rd171];
	mul.wide.s32 	%rd172, %r2215, 16;
	add.s64 	%rd173, %rd8, %rd172;
	ld.global.u32 	%r611, [%rd173];
	setp.lt.s32 	%p120, %r610, %r611;
	selp.b32 	%r612, %r2215, %r2217, %p120;
	selp.b32 	%r613, %r2217, %r2215, %p120;
	mul.wide.s32 	%rd174, %r2221, 16;
	add.s64 	%rd175, %rd8, %rd174;
	ld.global.u32 	%r614, [%rd175];
	mul.wide.s32 	%rd176, %r2219, 16;
	add.s64 	%rd177, %rd8, %rd176;
	ld.global.u32 	%r615, [%rd177];
	setp.lt.s32 	%p121, %r614, %r615;
	selp.b32 	%r616, %r2219, %r2221, %p121;
	selp.b32 	%r617, %r2221, %r2219, %p121;
	mul.wide.s32 	%rd178, %r2225, 16;
	add.s64 	%rd179, %rd8, %rd178;
	ld.global.u32 	%r618, [%rd179];
	mul.wide.s32 	%rd180, %r2223, 16;
	add.s64 	%rd181, %rd8, %rd180;
	ld.global.u32 	%r619, [%rd181];
	setp.lt.s32 	%p122, %r618, %r619;
	selp.b32 	%r620, %r2223, %r2225, %p122;
	selp.b32 	%r621, %r2225, %r2223, %p122;
	mul.wide.s32 	%rd182, %r597, 16;
	add.s64 	%rd183, %rd8, %rd182;
	ld.global.u32 	%r622, [%rd183];
	mul.wide.s32 	%rd184, %r592, 16;
	add.s64 	%rd185, %rd8, %rd184;
	ld.global.u32 	%r623, [%rd185];
	setp.lt.s32 	%p123, %r622, %r623;
	selp.b32 	%r624, %r592, %r597, %p123;
	selp.b32 	%r625, %r597, %r592, %p123;
	mul.wide.s32 	%rd186, %r601, 16;
	add.s64 	%rd187, %rd8, %rd186;
	ld.global.u32 	%r626, [%rd187];
	mul.wide.s32 	%rd188, %r596, 16;
	add.s64 	%rd189, %rd8, %rd188;
	ld.global.u32 	%r627, [%rd189];
	setp.lt.s32 	%p124, %r626, %r627;
	selp.b32 	%r628, %r596, %r601, %p124;
	selp.b32 	%r629, %r601, %r596, %p124;
	mul.wide.s32 	%rd190, %r605, 16;
	add.s64 	%rd191, %rd8, %rd190;
	ld.global.u32 	%r630, [%rd191];
	mul.wide.s32 	%rd192, %r600, 16;
	add.s64 	%rd193, %rd8, %rd192;
	ld.global.u32 	%r631, [%rd193];
	setp.lt.s32 	%p125, %r630, %r631;
	selp.b32 	%r632, %r600, %r605, %p125;
	selp.b32 	%r633, %r605, %r600, %p125;
	mul.wide.s32 	%rd194, %r609, 16;
	add.s64 	%rd195, %rd8, %rd194;
	ld.global.u32 	%r634, [%rd195];
	mul.wide.s32 	%rd196, %r604, 16;
	add.s64 	%rd197, %rd8, %rd196;
	ld.global.u32 	%r635, [%rd197];
	setp.lt.s32 	%p126, %r634, %r635;
	selp.b32 	%r636, %r604, %r609, %p126;
	selp.b32 	%r637, %r609, %r604, %p126;
	mul.wide.s32 	%rd198, %r613, 16;
	add.s64 	%rd199, %rd8, %rd198;
	ld.global.u32 	%r638, [%rd199];
	mul.wide.s32 	%rd200, %r608, 16;
	add.s64 	%rd201, %rd8, %rd200;
	ld.global.u32 	%r639, [%rd201];
	setp.lt.s32 	%p127, %r638, %r639;
	selp.b32 	%r640, %r608, %r613, %p127;
	selp.b32 	%r641, %r613, %r608, %p127;
	mul.wide.s32 	%rd202, %r617, 16;
	add.s64 	%rd203, %rd8, %rd202;
	ld.global.u32 	%r642, [%rd203];
	mul.wide.s32 	%rd204, %r612, 16;
	add.s64 	%rd205, %rd8, %rd204;
	ld.global.u32 	%r643, [%rd205];
	setp.lt.s32 	%p128, %r642, %r643;
	selp.b32 	%r644, %r612, %r617, %p128;
	selp.b32 	%r645, %r617, %r612, %p128;
	mul.wide.s32 	%rd206, %r621, 16;
	add.s64 	%rd207, %rd8, %rd206;
	ld.global.u32 	%r646, [%rd207];
	mul.wide.s32 	%rd208, %r616, 16;
	add.s64 	%rd209, %rd8, %rd208;
	ld.global.u32 	%r647, [%rd209];
	setp.lt.s32 	%p129, %r646, %r647;
	selp.b32 	%r648, %r616, %r621, %p129;
	selp.b32 	%r649, %r621, %r616, %p129;
	mul.wide.s32 	%rd210, %r2297, 16;
	add.s64 	%rd211, %rd8, %rd210;
	ld.global.u32 	%r650, [%rd211];
	mul.wide.s32 	%rd212, %r620, 16;
	add.s64 	%rd213, %rd8, %rd212;
	ld.global.u32 	%r651, [%rd213];
	setp.lt.s32 	%p130, %r650, %r651;
	selp.b32 	%r652, %r620, %r2297, %p130;
	selp.b32 	%r653, %r2297, %r620, %p130;
	mul.wide.s32 	%rd214, %r625, 16;
	add.s64 	%rd215, %rd8, %rd214;
	ld.global.u32 	%r654, [%rd215];
	mul.wide.s32 	%rd216, %r593, 16;
	add.s64 	%rd217, %rd8, %rd216;
	ld.global.u32 	%r655, [%rd217];
	setp.lt.s32 	%p131, %r654, %r655;
	selp.b32 	%r656, %r593, %r625, %p131;
	selp.b32 	%r657, %r625, %r593, %p131;
	mul.wide.s32 	%rd218, %r629, 16;
	add.s64 	%rd219, %rd8, %rd218;
	ld.global.u32 	%r658, [%rd219];
	mul.wide.s32 	%rd220, %r624, 16;
	add.s64 	%rd221, %rd8, %rd220;
	ld.global.u32 	%r659, [%rd221];
	setp.lt.s32 	%p132, %r658, %r659;
	selp.b32 	%r660, %r624, %r629, %p132;
	selp.b32 	%r661, %r629, %r624, %p132;
	mul.wide.s32 	%rd222, %r633, 16;
	add.s64 	%rd223, %rd8, %rd222;
	ld.global.u32 	%r662, [%rd223];
	mul.wide.s32 	%rd224, %r628, 16;
	add.s64 	%rd225, %rd8, %rd224;
	ld.global.u32 	%r663, [%rd225];
	setp.lt.s32 	%p133, %r662, %r663;
	selp.b32 	%r664, %r628, %r633, %p133;
	selp.b32 	%r665, %r633, %r628, %p133;
	mul.wide.s32 	%rd226, %r637, 16;
	add.s64 	%rd227, %rd8, %rd226;
	ld.global.u32 	%r666, [%rd227];
	mul.wide.s32 	%rd228, %r632, 16;
	add.s64 	%rd229, %rd8, %rd228;
	ld.global.u32 	%r667, [%rd229];
	setp.lt.s32 	%p134, %r666, %r667;
	selp.b32 	%r668, %r632, %r637, %p134;
	selp.b32 	%r669, %r637, %r632, %p134;
	mul.wide.s32 	%rd230, %r641, 16;
	add.s64 	%rd231, %rd8, %rd230;
	ld.global.u32 	%r670, [%rd231];
	mul.wide.s32 	%rd232, %r636, 16;
	add.s64 	%rd233, %rd8, %rd232;
	ld.global.u32 	%r671, [%rd233];
	setp.lt.s32 	%p135, %r670, %r671;
	selp.b32 	%r672, %r636, %r641, %p135;
	selp.b32 	%r673, %r641, %r636, %p135;
	mul.wide.s32 	%rd234, %r645, 16;
	add.s64 	%rd235, %rd8, %rd234;
	ld.global.u32 	%r674, [%rd235];
	mul.wide.s32 	%rd236, %r640, 16;
	add.s64 	%rd237, %rd8, %rd236;
	ld.global.u32 	%r675, [%rd237];
	setp.lt.s32 	%p136, %r674, %r675;
	selp.b32 	%r676, %r640, %r645, %p136;
	selp.b32 	%r677, %r645, %r640, %p136;
	mul.wide.s32 	%rd238, %r649, 16;
	add.s64 	%rd239, %rd8, %rd238;
	ld.global.u32 	%r678, [%rd239];
	mul.wide.s32 	%rd240, %r644, 16;
	add.s64 	%rd241, %rd8, %rd240;
	ld.global.u32 	%r679, [%rd241];
	setp.lt.s32 	%p137, %r678, %r679;
	selp.b32 	%r680, %r644, %r649, %p137;
	selp.b32 	%r681, %r649, %r644, %p137;
	mul.wide.s32 	%rd242, %r653, 16;
	add.s64 	%rd243, %rd8, %rd242;
	ld.global.u32 	%r682, [%rd243];
	mul.wide.s32 	%rd244, %r648, 16;
	add.s64 	%rd245, %rd8, %rd244;
	ld.global.u32 	%r683, [%rd245];
	setp.lt.s32 	%p138, %r682, %r683;
	selp.b32 	%r684, %r648, %r653, %p138;
	selp.b32 	%r685, %r653, %r648, %p138;
	mul.wide.s32 	%rd246, %r661, 16;
	add.s64 	%rd247, %rd8, %rd246;
	ld.global.u32 	%r686, [%rd247];
	mul.wide.s32 	%rd248, %r656, 16;
	add.s64 	%rd249, %rd8, %rd248;
	ld.global.u32 	%r687, [%rd249];
	setp.lt.s32 	%p139, %r686, %r687;
	selp.b32 	%r688, %r656, %r661, %p139;
	selp.b32 	%r689, %r661, %r656, %p139;
	mul.wide.s32 	%rd250, %r665, 16;
	add.s64 	%rd251, %rd8, %rd250;
	ld.global.u32 	%r690, [%rd251];
	mul.wide.s32 	%rd252, %r660, 16;
	add.s64 	%rd253, %rd8, %rd252;
	ld.global.u32 	%r691, [%rd253];
	setp.lt.s32 	%p140, %r690, %r691;
	selp.b32 	%r692, %r660, %r665, %p140;
	selp.b32 	%r693, %r665, %r660, %p140;
	mul.wide.s32 	%rd254, %r669, 16;
	add.s64 	%rd255, %rd8, %rd254;
	ld.global.u32 	%r694, [%rd255];
	mul.wide.s32 	%rd256, %r664, 16;
	add.s64 	%rd257, %rd8, %rd256;
	ld.global.u32 	%r695, [%rd257];
	setp.lt.s32 	%p141, %r694, %r695;
	selp.b32 	%r696, %r664, %r669, %p141;
	selp.b32 	%r697, %r669, %r664, %p141;
	mul.wide.s32 	%rd258, %r673, 16;
	add.s64 	%rd259, %rd8, %rd258;
	ld.global.u32 	%r698, [%rd259];
	mul.wide.s32 	%rd260, %r668, 16;
	add.s64 	%rd261, %rd8, %rd260;
	ld.global.u32 	%r699, [%rd261];
	setp.lt.s32 	%p142, %r698, %r699;
	selp.b32 	%r700, %r668, %r673, %p142;
	selp.b32 	%r701, %r673, %r668, %p142;
	mul.wide.s32 	%rd262, %r677, 16;
	add.s64 	%rd263, %rd8, %rd262;
	ld.global.u32 	%r702, [%rd263];
	mul.wide.s32 	%rd264, %r672, 16;
	add.s64 	%rd265, %rd8, %rd264;
	ld.global.u32 	%r703, [%rd265];
	setp.lt.s32 	%p143, %r702, %r703;
	selp.b32 	%r704, %r672, %r677, %p143;
	selp.b32 	%r705, %r677, %r672, %p143;
	mul.wide.s32 	%rd266, %r681, 16;
	add.s64 	%rd267, %rd8, %rd266;
	ld.global.u32 	%r706, [%rd267];
	mul.wide.s32 	%rd268, %r676, 16;
	add.s64 	%rd269, %rd8, %rd268;
	ld.global.u32 	%r707, [%rd269];
	setp.lt.s32 	%p144, %r706, %r707;
	selp.b32 	%r708, %r676, %r681, %p144;
	selp.b32 	%r709, %r681, %r676, %p144;
	mul.wide.s32 	%rd270, %r685, 16;
	add.s64 	%rd271, %rd8, %rd270;
	ld.global.u32 	%r710, [%rd271];
	mul.wide.s32 	%rd272, %r680, 16;
	add.s64 	%rd273, %rd8, %rd272;
	ld.global.u32 	%r711, [%rd273];
	setp.lt.s32 	%p145, %r710, %r711;
	selp.b32 	%r712, %r680, %r685, %p145;
	selp.b32 	%r713, %r685, %r680, %p145;
	mul.wide.s32 	%rd274, %r652, 16;
	add.s64 	%rd275, %rd8, %rd274;
	ld.global.u32 	%r714, [%rd275];
	mul.wide.s32 	%rd276, %r684, 16;
	add.s64 	%rd277, %rd8, %rd276;
	ld.global.u32 	%r715, [%rd277];
	setp.lt.s32 	%p146, %r714, %r715;
	selp.b32 	%r716, %r684, %r652, %p146;
	selp.b32 	%r717, %r652, %r684, %p146;
	mul.wide.s32 	%rd278, %r689, 16;
	add.s64 	%rd279, %rd8, %rd278;
	ld.global.u32 	%r718, [%rd279];
	mul.wide.s32 	%rd280, %r657, 16;
	add.s64 	%rd281, %rd8, %rd280;
	ld.global.u32 	%r719, [%rd281];
	setp.lt.s32 	%p147, %r718, %r719;
	selp.b32 	%r720, %r657, %r689, %p147;
	selp.b32 	%r721, %r689, %r657, %p147;
	mul.wide.s32 	%rd282, %r693, 16;
	add.s64 	%rd283, %rd8, %rd282;
	ld.global.u32 	%r722, [%rd283];
	mul.wide.s32 	%rd284, %r688, 16;
	add.s64 	%rd285, %rd8, %rd284;
	ld.global.u32 	%r723, [%rd285];
	setp.lt.s32 	%p148, %r722, %r723;
	selp.b32 	%r724, %r688, %r693, %p148;
	selp.b32 	%r725, %r693, %r688, %p148;
	mul.wide.s32 	%rd286, %r697, 16;
	add.s64 	%rd287, %rd8, %rd286;
	ld.global.u32 	%r726, [%rd287];
	mul.wide.s32 	%rd288, %r692, 16;
	add.s64 	%rd289, %rd8, %rd288;
	ld.global.u32 	%r727, [%rd289];
	setp.lt.s32 	%p149, %r726, %r727;
	selp.b32 	%r728, %r692, %r697, %p149;
	selp.b32 	%r729, %r697, %r692, %p149;
	mul.wide.s32 	%rd290, %r701, 16;
	add.s64 	%rd291, %rd8, %rd290;
	ld.global.u32 	%r730, [%rd291];
	mul.wide.s32 	%rd292, %r696, 16;
	add.s64 	%rd293, %rd8, %rd292;
	ld.global.u32 	%r731, [%rd293];
	setp.lt.s32 	%p150, %r730, %r731;
	selp.b32 	%r732, %r696, %r701, %p150;
	selp.b32 	%r733, %r701, %r696, %p150;
	mul.wide.s32 	%rd294, %r705, 16;
	add.s64 	%rd295, %rd8, %rd294;
	ld.global.u32 	%r734, [%rd295];
	mul.wide.s32 	%rd296, %r700, 16;
	add.s64 	%rd297, %rd8, %rd296;
	ld.global.u32 	%r735, [%rd297];
	setp.lt.s32 	%p151, %r734, %r735;
	selp.b32 	%r736, %r700, %r705, %p151;
	selp.b32 	%r737, %r705, %r700, %p151;
	mul.wide.s32 	%rd298, %r709, 16;
	add.s64 	%rd299, %rd8, %rd298;
	ld.global.u32 	%r738, [%rd299];
	mul.wide.s32 	%rd300, %r704, 16;
	add.s64 	%rd301, %rd8, %rd300;
	ld.global.u32 	%r739, [%rd301];
	setp.lt.s32 	%p152, %r738, %r739;
	selp.b32 	%r740, %r704, %r709, %p152;
	selp.b32 	%r741, %r709, %r704, %p152;
	mul.wide.s32 	%rd302, %r713, 16;
	add.s64 	%rd303, %rd8, %rd302;
	ld.global.u32 	%r742, [%rd303];
	mul.wide.s32 	%rd304, %r708, 16;
	add.s64 	%rd305, %rd8, %rd304;
	ld.global.u32 	%r743, [%rd305];
	setp.lt.s32 	%p153, %r742, %r743;
	selp.b32 	%r744, %r708, %r713, %p153;
	selp.b32 	%r745, %r713, %r708, %p153;
	mul.wide.s32 	%rd306, %r717, 16;
	add.s64 	%rd307, %rd8, %rd306;
	ld.global.u32 	%r746, [%rd307];
	mul.wide.s32 	%rd308, %r712, 16;
	add.s64 	%rd309, %rd8, %rd308;
	ld.global.u32 	%r747, [%rd309];
	setp.lt.s32 	%p154, %r746, %r747;
	selp.b32 	%r748, %r712, %r717, %p154;
	selp.b32 	%r749, %r717, %r712, %p154;
	mul.wide.s32 	%rd310, %r725, 16;
	add.s64 	%rd311, %rd8, %rd310;
	ld.global.u32 	%r750, [%rd311];
	mul.wide.s32 	%rd312, %r720, 16;
	add.s64 	%rd313, %rd8, %rd312;
	ld.global.u32 	%r751, [%rd313];
	setp.lt.s32 	%p155, %r750, %r751;
	selp.b32 	%r752, %r720, %r725, %p155;
	selp.b32 	%r753, %r725, %r720, %p155;
	mul.wide.s32 	%rd314, %r729, 16;
	add.s64 	%rd315, %rd8, %rd314;
	ld.global.u32 	%r754, [%rd315];
	mul.wide.s32 	%rd316, %r724, 16;
	add.s64 	%rd317, %rd8, %rd316;
	ld.global.u32 	%r755, [%rd317];
	setp.lt.s32 	%p156, %r754, %r755;
	selp.b32 	%r756, %r724, %r729, %p156;
	selp.b32 	%r757, %r729, %r724, %p156;
	mul.wide.s32 	%rd318, %r733, 16;
	add.s64 	%rd319, %rd8, %rd318;
	ld.global.u32 	%r758, [%rd319];
	mul.wide.s32 	%rd320, %r728, 16;
	add.s64 	%rd321, %rd8, %rd320;
	ld.global.u32 	%r759, [%rd321];
	setp.lt.s32 	%p157, %r758, %r759;
	selp.b32 	%r760, %r728, %r733, %p157;
	selp.b32 	%r761, %r733, %r728, %p157;
	mul.wide.s32 	%rd322, %r737, 16;
	add.s64 	%rd323, %rd8, %rd322;
	ld.global.u32 	%r762, [%rd323];
	mul.wide.s32 	%rd324, %r732, 16;
	add.s64 	%rd325, %rd8, %rd324;
	ld.global.u32 	%r763, [%rd325];
	setp.lt.s32 	%p158, %r762, %r763;
	selp.b32 	%r764, %r732, %r737, %p158;
	selp.b32 	%r765, %r737, %r732, %p158;
	mul.wide.s32 	%rd326, %r741, 16;
	add.s64 	%rd327, %rd8, %rd326;
	ld.global.u32 	%r766, [%rd327];
	mul.wide.s32 	%rd328, %r736, 16;
	add.s64 	%rd329, %rd8, %rd328;
	ld.global.u32 	%r767, [%rd329];
	setp.lt.s32 	%p159, %r766, %r767;
	selp.b32 	%r768, %r736, %r741, %p159;
	selp.b32 	%r769, %r741, %r736, %p159;
	mul.wide.s32 	%rd330, %r745, 16;
	add.s64 	%rd331, %rd8, %rd330;
	ld.global.u32 	%r770, [%rd331];
	mul.wide.s32 	%rd332, %r740, 16;
	add.s64 	%rd333, %rd8, %rd332;
	ld.global.u32 	%r771, [%rd333];
	setp.lt.s32 	%p160, %r770, %r771;
	selp.b32 	%r772, %r740, %r745, %p160;
	selp.b32 	%r773, %r745, %r740, %p160;
	mul.wide.s32 	%rd334, %r749, 16;
	add.s64 	%rd335, %rd8, %rd334;
	ld.global.u32 	%r774, [%rd335];
	mul.wide.s32 	%rd336, %r744, 16;
	add.s64 	%rd337, %rd8, %rd336;
	ld.global.u32 	%r775, [%rd337];
	setp.lt.s32 	%p161, %r774, %r775;
	selp.b32 	%r776, %r744, %r749, %p161;
	selp.b32 	%r777, %r749, %r744, %p161;
	mul.wide.s32 	%rd338, %r716, 16;
	add.s64 	%rd339, %rd8, %rd338;
	ld.global.u32 	%r778, [%rd339];
	mul.wide.s32 	%rd340, %r748, 16;
	add.s64 	%rd341, %rd8, %rd340;
	ld.global.u32 	%r779, [%rd341];
	setp.lt.s32 	%p162, %r778, %r779;
	selp.b32 	%r780, %r748, %r716, %p162;
	selp.b32 	%r781, %r716, %r748, %p162;
	mul.wide.s32 	%rd342, %r753, 16;
	add.s64 	%rd343, %rd8, %rd342;
	ld.global.u32 	%r782, [%rd343];
	mul.wide.s32 	%rd344, %r721, 16;
	add.s64 	%rd345, %rd8, %rd344;
	ld.global.u32 	%r783, [%rd345];
	setp.lt.s32 	%p163, %r782, %r783;
	selp.b32 	%r784, %r721, %r753, %p163;
	selp.b32 	%r785, %r753, %r721, %p163;
	mul.wide.s32 	%rd346, %r757, 16;
	add.s64 	%rd347, %rd8, %rd346;
	ld.global.u32 	%r786, [%rd347];
	mul.wide.s32 	%rd348, %r752, 16;
	add.s64 	%rd349, %rd8, %rd348;
	ld.global.u32 	%r787, [%rd349];
	setp.lt.s32 	%p164, %r786, %r787;
	selp.b32 	%r788, %r752, %r757, %p164;
	selp.b32 	%r789, %r757, %r752, %p164;
	mul.wide.s32 	%rd350, %r761, 16;
	add.s64 	%rd351, %rd8, %rd350;
	ld.global.u32 	%r790, [%rd351];
	mul.wide.s32 	%rd352, %r756, 16;
	add.s64 	%rd353, %rd8, %rd352;
	ld.global.u32 	%r791, [%rd353];
	setp.lt.s32 	%p165, %r790, %r791;
	selp.b32 	%r792, %r756, %r761, %p165;
	selp.b32 	%r793, %r761, %r756, %p165;
	mul.wide.s32 	%rd354, %r765, 16;
	add.s64 	%rd355, %rd8, %rd354;
	ld.global.u32 	%r794, [%rd355];
	mul.wide.s32 	%rd356, %r760, 16;
	add.s64 	%rd357, %rd8, %rd356;
	ld.global.u32 	%r795, [%rd357];
	setp.lt.s32 	%p166, %r794, %r795;
	selp.b32 	%r796, %r760, %r765, %p166;
	selp.b32 	%r797, %r765, %r760, %p166;
	mul.wide.s32 	%rd358, %r769, 16;
	add.s64 	%rd359, %rd8, %rd358;
	ld.global.u32 	%r798, [%rd359];
	mul.wide.s32 	%rd360, %r764, 16;
	add.s64 	%rd361, %rd8, %rd360;
	ld.global.u32 	%r799, [%rd361];
	setp.lt.s32 	%p167, %r798, %r799;
	selp.b32 	%r800, %r764, %r769, %p167;
	selp.b32 	%r801, %r769, %r764, %p167;
	mul.wide.s32 	%rd362, %r773, 16;
	add.s64 	%rd363, %rd8, %rd362;
	ld.global.u32 	%r802, [%rd363];
	mul.wide.s32 	%rd364, %r768, 16;
	add.s64 	%rd365, %rd8, %rd364;
	ld.global.u32 	%r803, [%rd365];
	setp.lt.s32 	%p168, %r802, %r803;
	selp.b32 	%r804, %r768, %r773, %p168;
	selp.b32 	%r805, %r773, %r768, %p168;
	mul.wide.s32 	%rd366, %r777, 16;
	add.s64 	%rd367, %rd8, %rd366;
	ld.global.u32 	%r806, [%rd367];
	mul.wide.s32 	%rd368, %r772, 16;
	add.s64 	%rd369, %rd8, %rd368;
	ld.global.u32 	%r807, [%rd369];
	setp.lt.s32 	%p169, %r806, %r807;
	selp.b32 	%r808, %r772, %r777, %p169;
	selp.b32 	%r809, %r777, %r772, %p169;
	mul.wide.s32 	%rd370, %r781, 16;
	add.s64 	%rd371, %rd8, %rd370;
	ld.global.u32 	%r810, [%rd371];
	mul.wide.s32 	%rd372, %r776, 16;
	add.s64 	%rd373, %rd8, %rd372;
	ld.global.u32 	%r811, [%rd373];
	setp.lt.s32 	%p170, %r810, %r811;
	selp.b32 	%r812, %r776, %r781, %p170;
	selp.b32 	%r813, %r781, %r776, %p170;
	mul.wide.s32 	%rd374, %r789, 16;
	add.s64 	%rd375, %rd8, %rd374;
	ld.global.u32 	%r814, [%rd375];
	mul.wide.s32 	%rd376, %r784, 16;
	add.s64 	%rd377, %rd8, %rd376;
	ld.global.u32 	%r815, [%rd377];
	setp.lt.s32 	%p171, %r814, %r815;
	selp.b32 	%r816, %r784, %r789, %p171;
	selp.b32 	%r817, %r789, %r784, %p171;
	mul.wide.s32 	%rd378, %r793, 16;
	add.s64 	%rd379, %rd8, %rd378;
	ld.global.u32 	%r818, [%rd379];
	mul.wide.s32 	%rd380, %r788, 16;
	add.s64 	%rd381, %rd8, %rd380;
	ld.global.u32 	%r819, [%rd381];
	setp.lt.s32 	%p172, %r818, %r819;
	selp.b32 	%r820, %r788, %r793, %p172;
	selp.b32 	%r821, %r793, %r788, %p172;
	mul.wide.s32 	%rd382, %r797, 16;
	add.s64 	%rd383, %rd8, %rd382;
	ld.global.u32 	%r822, [%rd383];
	mul.wide.s32 	%rd384, %r792, 16;
	add.s64 	%rd385, %rd8, %rd384;
	ld.global.u32 	%r823, [%rd385];
	setp.lt.s32 	%p173, %r822, %r823;
	selp.b32 	%r824, %r792, %r797, %p173;
	selp.b32 	%r825, %r797, %r792, %p173;
	mul.wide.s32 	%rd386, %r801, 16;
	add.s64 	%rd387, %rd8, %rd386;
	ld.global.u32 	%r826, [%rd387];
	mul.wide.s32 	%rd388, %r796, 16;
	add.s64 	%rd389, %rd8, %rd388;
	ld.global.u32 	%r827, [%rd389];
	setp.lt.s32 	%p174, %r826, %r827;
	selp.b32 	%r828, %r796, %r801, %p174;
	selp.b32 	%r829, %r801, %r796, %p174;
	mul.wide.s32 	%rd390, %r805, 16;
	add.s64 	%rd391, %rd8, %rd390;
	ld.global.u32 	%r830, [%rd391];
	mul.wide.s32 	%rd392, %r800, 16;
	add.s64 	%rd393, %rd8, %rd392;
	ld.global.u32 	%r831, [%rd393];
	setp.lt.s32 	%p175, %r830, %r831;
	selp.b32 	%r832, %r800, %r805, %p175;
	selp.b32 	%r833, %r805, %r800, %p175;
	mul.wide.s32 	%rd394, %r809, 16;
	add.s64 	%rd395, %rd8, %rd394;
	ld.global.u32 	%r834, [%rd395];
	mul.wide.s32 	%rd396, %r804, 16;
	add.s64 	%rd397, %rd8, %rd396;
	ld.global.u32 	%r835, [%rd397];
	setp.lt.s32 	%p176, %r834, %r835;
	selp.b32 	%r836, %r804, %r809, %p176;
	selp.b32 	%r837, %r809, %r804, %p176;
	mul.wide.s32 	%rd398, %r813, 16;
	add.s64 	%rd399, %rd8, %rd398;
	ld.global.u32 	%r838, [%rd399];
	mul.wide.s32 	%rd400, %r808, 16;
	add.s64 	%rd401, %rd8, %rd400;
	ld.global.u32 	%r839, [%rd401];
	setp.lt.s32 	%p177, %r838, %r839;
	selp.b32 	%r840, %r808, %r813, %p177;
	selp.b32 	%r841, %r813, %r808, %p177;
	mul.wide.s32 	%rd402, %r780, 16;
	add.s64 	%rd403, %rd8, %rd402;
	ld.global.u32 	%r842, [%rd403];
	mul.wide.s32 	%rd404, %r812, 16;
	add.s64 	%rd405, %rd8, %rd404;
	ld.global.u32 	%r843, [%rd405];
	setp.lt.s32 	%p178, %r842, %r843;
	selp.b32 	%r844, %r812, %r780, %p178;
	selp.b32 	%r845, %r780, %r812, %p178;
	mul.wide.s32 	%rd406, %r817, 16;
	add.s64 	%rd407, %rd8, %rd406;
	ld.global.u32 	%r846, [%rd407];
	mul.wide.s32 	%rd408, %r785, 16;
	add.s64 	%rd409, %rd8, %rd408;
	ld.global.u32 	%r847, [%rd409];
	setp.lt.s32 	%p179, %r846, %r847;
	selp.b32 	%r848, %r785, %r817, %p179;
	selp.b32 	%r849, %r817, %r785, %p179;
	mul.wide.s32 	%rd410, %r821, 16;
	add.s64 	%rd411, %rd8, %rd410;
	ld.global.u32 	%r850, [%rd411];
	mul.wide.s32 	%rd412, %r816, 16;
	add.s64 	%rd413, %rd8, %rd412;
	ld.global.u32 	%r851, [%rd413];
	setp.lt.s32 	%p180, %r850, %r851;
	selp.b32 	%r852, %r816, %r821, %p180;
	selp.b32 	%r853, %r821, %r816, %p180;
	mul.wide.s32 	%rd414, %r825, 16;
	add.s64 	%rd415, %rd8, %rd414;
	ld.global.u32 	%r854, [%rd415];
	mul.wide.s32 	%rd416, %r820, 16;
	add.s64 	%rd417, %rd8, %rd416;
	ld.global.u32 	%r855, [%rd417];
	setp.lt.s32 	%p181, %r854, %r855;
	selp.b32 	%r856, %r820, %r825, %p181;
	selp.b32 	%r857, %r825, %r820, %p181;
	mul.wide.s32 	%rd418, %r829, 16;
	add.s64 	%rd419, %rd8, %rd418;
	ld.global.u32 	%r858, [%rd419];
	mul.wide.s32 	%rd420, %r824, 16;
	add.s64 	%rd421, %rd8, %rd420;
	ld.global.u32 	%r859, [%rd421];
	setp.lt.s32 	%p182, %r858, %r859;
	selp.b32 	%r860, %r824, %r829, %p182;
	selp.b32 	%r861, %r829, %r824, %p182;
	mul.wide.s32 	%rd422, %r833, 16;
	add.s64 	%rd423, %rd8, %rd422;
	ld.global.u32 	%r862, [%rd423];
	mul.wide.s32 	%rd424, %r828, 16;
	add.s64 	%rd425, %rd8, %rd424;
	ld.global.u32 	%r863, [%rd425];
	setp.lt.s32 	%p183, %r862, %r863;
	selp.b32 	%r864, %r828, %r833, %p183;
	selp.b32 	%r865, %r833, %r828, %p183;
	mul.wide.s32 	%rd426, %r837, 16;
	add.s64 	%rd427, %rd8, %rd426;
	ld.global.u32 	%r866, [%rd427];
	mul.wide.s32 	%rd428, %r832, 16;
	add.s64 	%rd429, %rd8, %rd428;
	ld.global.u32 	%r867, [%rd429];
	setp.lt.s32 	%p184, %r866, %r867;
	selp.b32 	%r868, %r832, %r837, %p184;
	selp.b32 	%r869, %r837, %r832, %p184;
	mul.wide.s32 	%rd430, %r841, 16;
	add.s64 	%rd431, %rd8, %rd430;
	ld.global.u32 	%r870, [%rd431];
	mul.wide.s32 	%rd432, %r836, 16;
	add.s64 	%rd433, %rd8, %rd432;
	ld.global.u32 	%r871, [%rd433];
	setp.lt.s32 	%p185, %r870, %r871;
	selp.b32 	%r872, %r836, %r841, %p185;
	selp.b32 	%r873, %r841, %r836, %p185;
	mul.wide.s32 	%rd434, %r845, 16;
	add.s64 	%rd435, %rd8, %rd434;
	ld.global.u32 	%r874, [%rd435];
	mul.wide.s32 	%rd436, %r840, 16;
	add.s64 	%rd437, %rd8, %rd436;
	ld.global.u32 	%r875, [%rd437];
	setp.lt.s32 	%p186, %r874, %r875;
	selp.b32 	%r876, %r840, %r845, %p186;
	selp.b32 	%r877, %r845, %r840, %p186;
	mul.wide.s32 	%rd438, %r853, 16;
	add.s64 	%rd439, %rd8, %rd438;
	ld.global.u32 	%r878, [%rd439];
	mul.wide.s32 	%rd440, %r848, 16;
	add.s64 	%rd441, %rd8, %rd440;
	ld.global.u32 	%r879, [%rd441];
	setp.lt.s32 	%p187, %r878, %r879;
	selp.b32 	%r880, %r848, %r853, %p187;
	selp.b32 	%r881, %r853, %r848, %p187;
	mul.wide.s32 	%rd442, %r857, 16;
	add.s64 	%rd443, %rd8, %rd442;
	ld.global.u32 	%r882, [%rd443];
	mul.wide.s32 	%rd444, %r852, 16;
	add.s64 	%rd445, %rd8, %rd444;
	ld.global.u32 	%r883, [%rd445];
	setp.lt.s32 	%p188, %r882, %r883;
	selp.b32 	%r884, %r852, %r857, %p188;
	selp.b32 	%r885, %r857, %r852, %p188;
	mul.wide.s32 	%rd446, %r861, 16;
	add.s64 	%rd447, %rd8, %rd446;
	ld.global.u32 	%r886, [%rd447];
	mul.wide.s32 	%rd448, %r856, 16;
	add.s64 	%rd449, %rd8, %rd448;
	ld.global.u32 	%r887, [%rd449];
	setp.lt.s32 	%p189, %r886, %r887;
	selp.b32 	%r888, %r856, %r861, %p189;
	selp.b32 	%r889, %r861, %r856, %p189;
	mul.wide.s32 	%rd450, %r865, 16;
	add.s64 	%rd451, %rd8, %rd450;
	ld.global.u32 	%r890, [%rd451];
	mul.wide.s32 	%rd452, %r860, 16;
	add.s64 	%rd453, %rd8, %rd452;
	ld.global.u32 	%r891, [%rd453];
	setp.lt.s32 	%p190, %r890, %r891;
	selp.b32 	%r892, %r860, %r865, %p190;
	selp.b32 	%r893, %r865, %r860, %p190;
	mul.wide.s32 	%rd454, %r869, 16;
	add.s64 	%rd455, %rd8, %rd454;
	ld.global.u32 	%r894, [%rd455];
	mul.wide.s32 	%rd456, %r864, 16;
	add.s64 	%rd457, %rd8, %rd456;
	ld.global.u32 	%r895, [%rd457];
	setp.lt.s32 	%p191, %r894, %r895;
	selp.b32 	%r896, %r864, %r869, %p191;
	selp.b32 	%r897, %r869, %r864, %p191;
	mul.wide.s32 	%rd458, %r873, 16;
	add.s64 	%rd459, %rd8, %rd458;
	ld.global.u32 	%r898, [%rd459];
	mul.wide.s32 	%rd460, %r868, 16;
	add.s64 	%rd461, %rd8, %rd460;
	ld.global.u32 	%r899, [%rd461];
	setp.lt.s32 	%p192, %r898, %r899;
	selp.b32 	%r900, %r868, %r873, %p192;
	selp.b32 	%r901, %r873, %r868, %p192;
	mul.wide.s32 	%rd462, %r877, 16;
	add.s64 	%rd463, %rd8, %rd462;
	ld.global.u32 	%r902, [%rd463];
	mul.wide.s32 	%rd464, %r872, 16;
	add.s64 	%rd465, %rd8, %rd464;
	ld.global.u32 	%r903, [%rd465];
	setp.lt.s32 	%p193, %r902, %r903;
	selp.b32 	%r904, %r872, %r877, %p193;
	selp.b32 	%r905, %r877, %r872, %p193;
	mul.wide.s32 	%rd466, %r844, 16;
	add.s64 	%rd467, %rd8, %rd466;
	ld.global.u32 	%r906, [%rd467];
	mul.wide.s32 	%rd468, %r876, 16;
	add.s64 	%rd469, %rd8, %rd468;
	ld.global.u32 	%r907, [%rd469];
	setp.lt.s32 	%p194, %r906, %r907;
	selp.b32 	%r908, %r876, %r844, %p194;
	selp.b32 	%r909, %r844, %r876, %p194;
	mul.wide.s32 	%rd470, %r881, 16;
	add.s64 	%rd471, %rd8, %rd470;
	ld.global.u32 	%r910, [%rd471];
	mul.wide.s32 	%rd472, %r849, 16;
	add.s64 	%rd473, %rd8, %rd472;
	ld.global.u32 	%r911, [%rd473];
	setp.lt.s32 	%p195, %r910, %r911;
	selp.b32 	%r912, %r849, %r881, %p195;
	selp.b32 	%r913, %r881, %r849, %p195;
	mul.wide.s32 	%rd474, %r885, 16;
	add.s64 	%rd475, %rd8, %rd474;
	ld.global.u32 	%r914, [%rd475];
	mul.wide.s32 	%rd476, %r880, 16;
	add.s64 	%rd477, %rd8, %rd476;
	ld.global.u32 	%r915, [%rd477];
	setp.lt.s32 	%p196, %r914, %r915;
	selp.b32 	%r916, %r880, %r885, %p196;
	selp.b32 	%r917, %r885, %r880, %p196;
	mul.wide.s32 	%rd478, %r889, 16;
	add.s64 	%rd479, %rd8, %rd478;
	ld.global.u32 	%r918, [%rd479];
	mul.wide.s32 	%rd480, %r884, 16;
	add.s64 	%rd481, %rd8, %rd480;
	ld.global.u32 	%r919, [%rd481];
	setp.lt.s32 	%p197, %r918, %r919;
	selp.b32 	%r920, %r884, %r889, %p197;
	selp.b32 	%r921, %r889, %r884, %p197;
	mul.wide.s32 	%rd482, %r893, 16;
	add.s64 	%rd483, %rd8, %rd482;
	ld.global.u32 	%r922, [%rd483];
	mul.wide.s32 	%rd484, %r888, 16;
	add.s64 	%rd485, %rd8, %rd484;
	ld.global.u32 	%r923, [%rd485];
	setp.lt.s32 	%p198, %r922, %r923;
	selp.b32 	%r924, %r888, %r893, %p198;
	selp.b32 	%r925, %r893, %r888, %p198;
	mul.wide.s32 	%rd486, %r897, 16;
	add.s64 	%rd487, %rd8, %rd486;
	ld.global.u32 	%r926, [%rd487];
	mul.wide.s32 	%rd488, %r892, 16;
	add.s64 	%rd489, %rd8, %rd488;
	ld.global.u32 	%r927, [%rd489];
	setp.lt.s32 	%p199, %r926, %r927;
	selp.b32 	%r928, %r892, %r897, %p199;
	selp.b32 	%r929, %r897, %r892, %p199;
	mul.wide.s32 	%rd490, %r901, 16;
	add.s64 	%rd491, %rd8, %rd490;
	ld.global.u32 	%r930, [%rd491];
	mul.wide.s32 	%rd492, %r896, 16;
	add.s64 	%rd493, %rd8, %rd492;
	ld.global.u32 	%r931, [%rd493];
	setp.lt.s32 	%p200, %r930, %r931;
	selp.b32 	%r932, %r896, %r901, %p200;
	selp.b32 	%r933, %r901, %r896, %p200;
	mul.wide.s32 	%rd494, %r905, 16;
	add.s64 	%rd495, %rd8, %rd494;
	ld.global.u32 	%r934, [%rd495];
	mul.wide.s32 	%rd496, %r900, 16;
	add.s64 	%rd497, %rd8, %rd496;
	ld.global.u32 	%r935, [%rd497];
	setp.lt.s32 	%p201, %r934, %r935;
	selp.b32 	%r936, %r900, %r905, %p201;
	selp.b32 	%r937, %r905, %r900, %p201;
	mul.wide.s32 	%rd498, %r909, 16;
	add.s64 	%rd499, %rd8, %rd498;
	ld.global.u32 	%r938, [%rd499];
	mul.wide.s32 	%rd500, %r904, 16;
	add.s64 	%rd501, %rd8, %rd500;
	ld.global.u32 	%r939, [%rd501];
	setp.lt.s32 	%p202, %r938, %r939;
	selp.b32 	%r940, %r904, %r909, %p202;
	selp.b32 	%r941, %r909, %r904, %p202;
	mul.wide.s32 	%rd502, %r917, 16;
	add.s64 	%rd503, %rd8, %rd502;
	ld.global.u32 	%r942, [%rd503];
	mul.wide.s32 	%rd504, %r912, 16;
	add.s64 	%rd505, %rd8, %rd504;
	ld.global.u32 	%r943, [%rd505];
	setp.lt.s32 	%p203, %r942, %r943;
	selp.b32 	%r944, %r912, %r917, %p203;
	selp.b32 	%r945, %r917, %r912, %p203;
	mul.wide.s32 	%rd506, %r921, 16;
	add.s64 	%rd507, %rd8, %rd506;
	ld.global.u32 	%r946, [%rd507];
	mul.wide.s32 	%rd508, %r916, 16;
	add.s64 	%rd509, %rd8, %rd508;
	ld.global.u32 	%r947, [%rd509];
	setp.lt.s32 	%p204, %r946, %r947;
	selp.b32 	%r948, %r916, %r921, %p204;
	selp.b32 	%r949, %r921, %r916, %p204;
	mul.wide.s32 	%rd510, %r925, 16;
	add.s64 	%rd511, %rd8, %rd510;
	ld.global.u32 	%r950, [%rd511];
	mul.wide.s32 	%rd512, %r920, 16;
	add.s64 	%rd513, %rd8, %rd512;
	ld.global.u32 	%r951, [%rd513];
	setp.lt.s32 	%p205, %r950, %r951;
	selp.b32 	%r952, %r920, %r925, %p205;
	selp.b32 	%r953, %r925, %r920, %p205;
	mul.wide.s32 	%rd514, %r929, 16;
	add.s64 	%rd515, %rd8, %rd514;
	ld.global.u32 	%r954, [%rd515];
	mul.wide.s32 	%rd516, %r924, 16;
	add.s64 	%rd517, %rd8, %rd516;
	ld.global.u32 	%r955, [%rd517];
	setp.lt.s32 	%p206, %r954, %r955;
	selp.b32 	%r956, %r924, %r929, %p206;
	selp.b32 	%r957, %r929, %r924, %p206;
	mul.wide.s32 	%rd518, %r933, 16;
	add.s64 	%rd519, %rd8, %rd518;
	ld.global.u32 	%r958, [%rd519];
	mul.wide.s32 	%rd520, %r928, 16;
	add.s64 	%rd521, %rd8, %rd520;
	ld.global.u32 	%r959, [%rd521];
	setp.lt.s32 	%p207, %r958, %r959;
	selp.b32 	%r960, %r928, %r933, %p207;
	selp.b32 	%r961, %r933, %r928, %p207;
	mul.wide.s32 	%rd522, %r937, 16;
	add.s64 	%rd523, %rd8, %rd522;
	ld.global.u32 	%r962, [%rd523];
	mul.wide.s32 	%rd524, %r932, 16;
	add.s64 	%rd525, %rd8, %rd524;
	ld.global.u32 	%r963, [%rd525];
	setp.lt.s32 	%p208, %r962, %r963;
	selp.b32 	%r964, %r932, %r937, %p208;
	selp.b32 	%r965, %r937, %r932, %p208;
	mul.wide.s32 	%rd526, %r941, 16;
	add.s64 	%rd527, %rd8, %rd526;
	ld.global.u32 	%r966, [%rd527];
	mul.wide.s32 	%rd528, %r936, 16;
	add.s64 	%rd529, %rd8, %rd528;
	ld.global.u32 	%r967, [%rd529];
	setp.lt.s32 	%p209, %r966, %r967;
	selp.b32 	%r968, %r936, %r941, %p209;
	selp.b32 	%r969, %r941, %r936, %p209;
	mul.wide.s32 	%rd530, %r908, 16;
	add.s64 	%rd531, %rd8, %rd530;
	ld.global.u32 	%r970, [%rd531];
	mul.wide.s32 	%rd532, %r940, 16;
	add.s64 	%rd533, %rd8, %rd532;
	ld.global.u32 	%r971, [%rd533];
	setp.lt.s32 	%p210, %r970, %r971;
	selp.b32 	%r972, %r940, %r908, %p210;
	selp.b32 	%r973, %r908, %r940, %p210;
	mul.wide.s32 	%rd534, %r945, 16;
	add.s64 	%rd535, %rd8, %rd534;
	ld.global.u32 	%r974, [%rd535];
	mul.wide.s32 	%rd536, %r913, 16;
	add.s64 	%rd537, %rd8, %rd536;
	ld.global.u32 	%r975, [%rd537];
	setp.lt.s32 	%p211, %r974, %r975;
	selp.b32 	%r976, %r913, %r945, %p211;
	selp.b32 	%r977, %r945, %r913, %p211;
	mul.wide.s32 	%rd538, %r949, 16;
	add.s64 	%rd539, %rd8, %rd538;
	ld.global.u32 	%r978, [%rd539];
	mul.wide.s32 	%rd540, %r944, 16;
	add.s64 	%rd541, %rd8, %rd540;
	ld.global.u32 	%r979, [%rd541];
	setp.lt.s32 	%p212, %r978, %r979;
	selp.b32 	%r980, %r944, %r949, %p212;
	selp.b32 	%r981, %r949, %r944, %p212;
	mul.wide.s32 	%rd542, %r953, 16;
	add.s64 	%rd543, %rd8, %rd542;
	ld.global.u32 	%r982, [%rd543];
	mul.wide.s32 	%rd544, %r948, 16;
	add.s64 	%rd545, %rd8, %rd544;
	ld.global.u32 	%r983, [%rd545];
	setp.lt.s32 	%p213, %r982, %r983;
	selp.b32 	%r984, %r948, %r953, %p213;
	selp.b32 	%r985, %r953, %r948, %p213;
	mul.wide.s32 	%rd546, %r957, 16;
	add.s64 	%rd547, %rd8, %rd546;
	ld.global.u32 	%r986, [%rd547];
	mul.wide.s32 	%rd548, %r952, 16;
	add.s64 	%rd549, %rd8, %rd548;
	ld.global.u32 	%r987, [%rd549];
	setp.lt.s32 	%p214, %r986, %r987;
	selp.b32 	%r988, %r952, %r957, %p214;
	selp.b32 	%r989, %r957, %r952, %p214;
	mul.wide.s32 	%rd550, %r961, 16;
	add.s64 	%rd551, %rd8, %rd550;
	ld.global.u32 	%r990, [%rd551];
	mul.wide.s32 	%rd552, %r956, 16;
	add.s64 	%rd553, %rd8, %rd552;
	ld.global.u32 	%r991, [%rd553];
	setp.lt.s32 	%p215, %r990, %r991;
	selp.b32 	%r992, %r956, %r961, %p215;
	selp.b32 	%r993, %r961, %r956, %p215;
	mul.wide.s32 	%rd554, %r965, 16;
	add.s64 	%rd555, %rd8, %rd554;
	ld.global.u32 	%r994, [%rd555];
	mul.wide.s32 	%rd556, %r960, 16;
	add.s64 	%rd557, %rd8, %rd556;
	ld.global.u32 	%r995, [%rd557];
	setp.lt.s32 	%p216, %r994, %r995;
	selp.b32 	%r996, %r960, %r965, %p216;
	selp.b32 	%r997, %r965, %r960, %p216;
	mul.wide.s32 	%rd558, %r969, 16;
	add.s64 	%rd559, %rd8, %rd558;
	ld.global.u32 	%r998, [%rd559];
	mul.wide.s32 	%rd560, %r964, 16;
	add.s64 	%rd561, %rd8, %rd560;
	ld.global.u32 	%r999, [%rd561];
	setp.lt.s32 	%p217, %r998, %r999;
	selp.b32 	%r1000, %r964, %r969, %p217;
	selp.b32 	%r1001, %r969, %r964, %p217;
	mul.wide.s32 	%rd562, %r973, 16;
	add.s64 	%rd563, %rd8, %rd562;
	ld.global.u32 	%r1002, [%rd563];
	mul.wide.s32 	%rd564, %r968, 16;
	add.s64 	%rd565, %rd8, %rd564;
	ld.global.u32 	%r1003, [%rd565];
	setp.lt.s32 	%p218, %r1002, %r1003;
	selp.b32 	%r1004, %r968, %r973, %p218;
	selp.b32 	%r1005, %r973, %r968, %p218;
	mul.wide.s32 	%rd566, %r981, 16;
	add.s64 	%rd567, %rd8, %rd566;
	ld.global.u32 	%r1006, [%rd567];
	mul.wide.s32 	%rd568, %r976, 16;
	add.s64 	%rd569, %rd8, %rd568;
	ld.global.u32 	%r1007, [%rd569];
	setp.lt.s32 	%p219, %r1006, %r1007;
	selp.b32 	%r1008, %r976, %r981, %p219;
	selp.b32 	%r1009, %r981, %r976, %p219;
	mul.wide.s32 	%rd570, %r985, 16;
	add.s64 	%rd571, %rd8, %rd570;
	ld.global.u32 	%r1010, [%rd571];
	mul.wide.s32 	%rd572, %r980, 16;
	add.s64 	%rd573, %rd8, %rd572;
	ld.global.u32 	%r1011, [%rd573];
	setp.lt.s32 	%p220, %r1010, %r1011;
	selp.b32 	%r1012, %r980, %r985, %p220;
	selp.b32 	%r1013, %r985, %r980, %p220;
	mul.wide.s32 	%rd574, %r989, 16;
	add.s64 	%rd575, %rd8, %rd574;
	ld.global.u32 	%r1014, [%rd575];
	mul.wide.s32 	%rd576, %r984, 16;
	add.s64 	%rd577, %rd8, %rd576;
	ld.global.u32 	%r1015, [%rd577];
	setp.lt.s32 	%p221, %r1014, %r1015;
	selp.b32 	%r1016, %r984, %r989, %p221;
	selp.b32 	%r1017, %r989, %r984, %p221;
	mul.wide.s32 	%rd578, %r993, 16;
	add.s64 	%rd579, %rd8, %rd578;
	ld.global.u32 	%r1018, [%rd579];
	mul.wide.s32 	%rd580, %r988, 16;
	add.s64 	%rd581, %rd8, %rd580;
	ld.global.u32 	%r1019, [%rd581];
	setp.lt.s32 	%p222, %r1018, %r1019;
	selp.b32 	%r1020, %r988, %r993, %p222;
	selp.b32 	%r1021, %r993, %r988, %p222;
	mul.wide.s32 	%rd582, %r997, 16;
	add.s64 	%rd583, %rd8, %rd582;
	ld.global.u32 	%r1022, [%rd583];
	mul.wide.s32 	%rd584, %r992, 16;
	add.s64 	%rd585, %rd8, %rd584;
	ld.global.u32 	%r1023, [%rd585];
	setp.lt.s32 	%p223, %r1022, %r1023;
	selp.b32 	%r1024, %r992, %r997, %p223;
	selp.b32 	%r1025, %r997, %r992, %p223;
	mul.wide.s32 	%rd586, %r1001, 16;
	add.s64 	%rd587, %rd8, %rd586;
	ld.global.u32 	%r1026, [%rd587];
	mul.wide.s32 	%rd588, %r996, 16;
	add.s64 	%rd589, %rd8, %rd588;
	ld.global.u32 	%r1027, [%rd589];
	setp.lt.s32 	%p224, %r1026, %r1027;
	selp.b32 	%r1028, %r996, %r1001, %p224;
	selp.b32 	%r1029, %r1001, %r996, %p224;
	mul.wide.s32 	%rd590, %r1005, 16;
	add.s64 	%rd591, %rd8, %rd590;
	ld.global.u32 	%r1030, [%rd591];
	mul.wide.s32 	%rd592, %r1000, 16;
	add.s64 	%rd593, %rd8, %rd592;
	ld.global.u32 	%r1031, [%rd593];
	setp.lt.s32 	%p225, %r1030, %r1031;
	selp.b32 	%r1032, %r1000, %r1005, %p225;
	selp.b32 	%r1033, %r1005, %r1000, %p225;
	mul.wide.s32 	%rd594, %r972, 16;
	add.s64 	%rd595, %rd8, %rd594;
	ld.global.u32 	%r1034, [%rd595];
	mul.wide.s32 	%rd596, %r1004, 16;
	add.s64 	%rd597, %rd8, %rd596;
	ld.global.u32 	%r1035, [%rd597];
	setp.lt.s32 	%p226, %r1034, %r1035;
	selp.b32 	%r1036, %r1004, %r972, %p226;
	selp.b32 	%r1037, %r972, %r1004, %p226;
	mul.wide.s32 	%rd598, %r1009, 16;
	add.s64 	%rd599, %rd8, %rd598;
	ld.global.u32 	%r1038, [%rd599];
	mul.wide.s32 	%rd600, %r977, 16;
	add.s64 	%rd601, %rd8, %rd600;
	ld.global.u32 	%r1039, [%rd601];
	setp.lt.s32 	%p227, %r1038, %r1039;
	selp.b32 	%r1040, %r977, %r1009, %p227;
	selp.b32 	%r1041, %r1009, %r977, %p227;
	mul.wide.s32 	%rd602, %r1013, 16;
	add.s64 	%rd603, %rd8, %rd602;
	ld.global.u32 	%r1042, [%rd603];
	mul.wide.s32 	%rd604, %r1008, 16;
	add.s64 	%rd605, %rd8, %rd604;
	ld.global.u32 	%r1043, [%rd605];
	setp.lt.s32 	%p228, %r1042, %r1043;
	selp.b32 	%r1044, %r1008, %r1013, %p228;
	selp.b32 	%r1045, %r1013, %r1008, %p228;
	mul.wide.s32 	%rd606, %r1017, 16;
	add.s64 	%rd607, %rd8, %rd606;
	ld.global.u32 	%r1046, [%rd607];
	mul.wide.s32 	%rd608, %r1012, 16;
	add.s64 	%rd609, %rd8, %rd608;
	ld.global.u32 	%r1047, [%rd609];
	setp.lt.s32 	%p229, %r1046, %r1047;
	selp.b32 	%r1048, %r1012, %r1017, %p229;
	selp.b32 	%r1049, %r1017, %r1012, %p229;
	mul.wide.s32 	%rd610, %r1021, 16;
	add.s64 	%rd611, %rd8, %rd610;
	ld.global.u32 	%r1050, [%rd611];
	mul.wide.s32 	%rd612, %r1016, 16;
	add.s64 	%rd613, %rd8, %rd612;
	ld.global.u32 	%r1051, [%rd613];
	setp.lt.s32 	%p230, %r1050, %r1051;
	selp.b32 	%r1052, %r1016, %r1021, %p230;
	selp.b32 	%r1053, %r1021, %r1016, %p230;
	mul.wide.s32 	%rd614, %r1025, 16;
	add.s64 	%rd615, %rd8, %rd614;
	ld.global.u32 	%r1054, [%rd615];
	mul.wide.s32 	%rd616, %r1020, 16;
	add.s64 	%rd617, %rd8, %rd616;
	ld.global.u32 	%r1055, [%rd617];
	setp.lt.s32 	%p231, %r1054, %r1055;
	selp.b32 	%r1056, %r1020, %r1025, %p231;
	selp.b32 	%r1057, %r1025, %r1020, %p231;
	mul.wide.s32 	%rd618, %r1029, 16;
	add.s64 	%rd619, %rd8, %rd618;
	ld.global.u32 	%r1058, [%rd619];
	mul.wide.s32 	%rd620, %r1024, 16;
	add.s64 	%rd621, %rd8, %rd620;
	ld.global.u32 	%r1059, [%rd621];
	setp.lt.s32 	%p232, %r1058, %r1059;
	selp.b32 	%r1060, %r1024, %r1029, %p232;
	selp.b32 	%r1061, %r1029, %r1024, %p232;
	mul.wide.s32 	%rd622, %r1033, 16;
	add.s64 	%rd623, %rd8, %rd622;
	ld.global.u32 	%r1062, [%rd623];
	mul.wide.s32 	%rd624, %r1028, 16;
	add.s64 	%rd625, %rd8, %rd624;
	ld.global.u32 	%r1063, [%rd625];
	setp.lt.s32 	%p233, %r1062, %r1063;
	selp.b32 	%r1064, %r1028, %r1033, %p233;
	selp.b32 	%r1065, %r1033, %r1028, %p233;
	mul.wide.s32 	%rd626, %r1037, 16;
	add.s64 	%rd627, %rd8, %rd626;
	ld.global.u32 	%r1066, [%rd627];
	mul.wide.s32 	%rd628, %r1032, 16;
	add.s64 	%rd629, %rd8, %rd628;
	ld.global.u32 	%r1067, [%rd629];
	setp.lt.s32 	%p234, %r1066, %r1067;
	selp.b32 	%r1068, %r1032, %r1037, %p234;
	selp.b32 	%r1069, %r1037, %r1032, %p234;
	mul.wide.s32 	%rd630, %r1045, 16;
	add.s64 	%rd631, %rd8, %rd630;
	ld.global.u32 	%r1070, [%rd631];
	mul.wide.s32 	%rd632, %r1040, 16;
	add.s64 	%rd633, %rd8, %rd632;
	ld.global.u32 	%r1071, [%rd633];
	setp.lt.s32 	%p235, %r1070, %r1071;
	selp.b32 	%r1072, %r1040, %r1045, %p235;
	selp.b32 	%r1073, %r1045, %r1040, %p235;
	mul.wide.s32 	%rd634, %r1049, 16;
	add.s64 	%rd635, %rd8, %rd634;
	ld.global.u32 	%r1074, [%rd635];
	mul.wide.s32 	%rd636, %r1044, 16;
	add.s64 	%rd637, %rd8, %rd636;
	ld.global.u32 	%r1075, [%rd637];
	setp.lt.s32 	%p236, %r1074, %r1075;
	selp.b32 	%r1076, %r1044, %r1049, %p236;
	selp.b32 	%r1077, %r1049, %r1044, %p236;
	mul.wide.s32 	%rd638, %r1053, 16;
	add.s64 	%rd639, %rd8, %rd638;
	ld.global.u32 	%r1078, [%rd639];
	mul.wide.s32 	%rd640, %r1048, 16;
	add.s64 	%rd641, %rd8, %rd640;
	ld.global.u32 	%r1079, [%rd641];
	setp.lt.s32 	%p237, %r1078, %r1079;
	selp.b32 	%r1080, %r1048, %r1053, %p237;
	selp.b32 	%r1081, %r1053, %r1048, %p237;
	mul.wide.s32 	%rd642, %r1057, 16;
	add.s64 	%rd643, %rd8, %rd642;
	ld.global.u32 	%r1082, [%rd643];
	mul.wide.s32 	%rd644, %r1052, 16;
	add.s64 	%rd645, %rd8, %rd644;
	ld.global.u32 	%r1083, [%rd645];
	setp.lt.s32 	%p238, %r1082, %r1083;
	selp.b32 	%r1084, %r1052, %r1057, %p238;
	selp.b32 	%r1085, %r1057, %r1052, %p238;
	mul.wide.s32 	%rd646, %r1061, 16;
	add.s64 	%rd647, %rd8, %rd646;
	ld.global.u32 	%r1086, [%rd647];
	mul.wide.s32 	%rd648, %r1056, 16;
	add.s64 	%rd649, %rd8, %rd648;
	ld.global.u32 	%r1087, [%rd649];
	setp.lt.s32 	%p239, %r1086, %r1087;
	selp.b32 	%r1088, %r1056, %r1061, %p239;
	selp.b32 	%r1089, %r1061, %r1056, %p239;
	mul.wide.s32 	%rd650, %r1065, 16;
	add.s64 	%rd651, %rd8, %rd650;
	ld.global.u32 	%r1090, [%rd651];
	mul.wide.s32 	%rd652, %r1060, 16;
	add.s64 	%rd653, %rd8, %rd652;
	ld.global.u32 	%r1091, [%rd653];
	setp.lt.s32 	%p240, %r1090, %r1091;
	selp.b32 	%r1092, %r1060, %r1065, %p240;
	selp.b32 	%r1093, %r1065, %r1060, %p240;
	mul.wide.s32 	%rd654, %r1069, 16;
	add.s64 	%rd655, %rd8, %rd654;
	ld.global.u32 	%r1094, [%rd655];
	mul.wide.s32 	%rd656, %r1064, 16;
	add.s64 	%rd657, %rd8, %rd656;
	ld.global.u32 	%r1095, [%rd657];
	setp.lt.s32 	%p241, %r1094, %r1095;
	selp.b32 	%r1096, %r1064, %r1069, %p241;
	selp.b32 	%r1097, %r1069, %r1064, %p241;
	mul.wide.s32 	%rd658, %r1036, 16;
	add.s64 	%rd659, %rd8, %rd658;
	ld.global.u32 	%r1098, [%rd659];
	mul.wide.s32 	%rd660, %r1068, 16;
	add.s64 	%rd661, %rd8, %rd660;
	ld.global.u32 	%r1099, [%rd661];
	setp.lt.s32 	%p242, %r1098, %r1099;
	selp.b32 	%r2297, %r1068, %r1036, %p242;
	selp.b32 	%r1100, %r1036, %r1068, %p242;
	mul.wide.s32 	%rd662, %r1073, 16;
	add.s64 	%rd663, %rd8, %rd662;
	ld.global.u32 	%r1101, [%rd663];
	mul.wide.s32 	%rd664, %r1041, 16;
	add.s64 	%rd665, %rd8, %rd664;
	ld.global.u32 	%r1102, [%rd665];
	setp.lt.s32 	%p243, %r1101, %r1102;
	selp.b32 	%r2242, %r1041, %r1073, %p243;
	selp.b32 	%r2260, %r1073, %r1041, %p243;
	mul.wide.s32 	%rd666, %r1077, 16;
	add.s64 	%rd667, %rd8, %rd666;
	ld.global.u32 	%r1103, [%rd667];
	mul.wide.s32 	%rd668, %r1072, 16;
	add.s64 	%rd669, %rd8, %rd668;
	ld.global.u32 	%r1104, [%rd669];
	setp.lt.s32 	%p244, %r1103, %r1104;
	selp.b32 	%r2201, %r1072, %r1077, %p244;
	selp.b32 	%r2199, %r1077, %r1072, %p244;
	mul.wide.s32 	%rd670, %r1081, 16;
	add.s64 	%rd671, %rd8, %rd670;
	ld.global.u32 	%r1105, [%rd671];
	mul.wide.s32 	%rd672, %r1076, 16;
	add.s64 	%rd673, %rd8, %rd672;
	ld.global.u32 	%r1106, [%rd673];
	setp.lt.s32 	%p245, %r1105, %r1106;
	selp.b32 	%r2205, %r1076, %r1081, %p245;
	selp.b32 	%r2203, %r1081, %r1076, %p245;
	mul.wide.s32 	%rd674, %r1085, 16;
	add.s64 	%rd675, %rd8, %rd674;
	ld.global.u32 	%r1107, [%rd675];
	mul.wide.s32 	%rd676, %r1080, 16;
	add.s64 	%rd677, %rd8, %rd676;
	ld.global.u32 	%r1108, [%rd677];
	setp.lt.s32 	%p246, %r1107, %r1108;
	selp.b32 	%r2209, %r1080, %r1085, %p246;
	selp.b32 	%r2207, %r1085, %r1080, %p246;
	mul.wide.s32 	%rd678, %r1089, 16;
	add.s64 	%rd679, %rd8, %rd678;
	ld.global.u32 	%r1109, [%rd679];
	mul.wide.s32 	%rd680, %r1084, 16;
	add.s64 	%rd681, %rd8, %rd680;
	ld.global.u32 	%r1110, [%rd681];
	setp.lt.s32 	%p247, %r1109, %r1110;
	selp.b32 	%r2213, %r1084, %r1089, %p247;
	selp.b32 	%r2211, %r1089, %r1084, %p247;
	mul.wide.s32 	%rd682, %r1093, 16;
	add.s64 	%rd683, %rd8, %rd682;
	ld.global.u32 	%r1111, [%rd683];
	mul.wide.s32 	%rd684, %r1088, 16;
	add.s64 	%rd685, %rd8, %rd684;
	ld.global.u32 	%r1112, [%rd685];
	setp.lt.s32 	%p248, %r1111, %r1112;
	selp.b32 	%r2217, %r1088, %r1093, %p248;
	selp.b32 	%r2215, %r1093, %r1088, %p248;
	mul.wide.s32 	%rd686, %r1097, 16;
	add.s64 	%rd687, %rd8, %rd686;
	ld.global.u32 	%r1113, [%rd687];
	mul.wide.s32 	%rd688, %r1092, 16;
	add.s64 	%rd689, %rd8, %rd688;
	ld.global.u32 	%r1114, [%rd689];
	setp.lt.s32 	%p249, %r1113, %r1114;
	selp.b32 	%r2221, %r1092, %r1097, %p249;
	selp.b32 	%r2219, %r1097, %r1092, %p249;
	mul.wide.s32 	%rd690, %r1100, 16;
	add.s64 	%rd691, %rd8, %rd690;
	ld.global.u32 	%r1115, [%rd691];
	mul.wide.s32 	%rd692, %r1096, 16;
	add.s64 	%rd693, %rd8, %rd692;
	ld.global.u32 	%r1116, [%rd693];
	setp.lt.s32 	%p250, %r1115, %r1116;
	selp.b32 	%r2225, %r1096, %r1100, %p250;
	selp.b32 	%r2223, %r1100, %r1096, %p250;
$L__BB4_174:
	mov.b32 	%r2261, 2;
$L__BB4_175:
	mov.u32 	%r336, %r2261;
	bar.sync 	0;
	add.s32 	%r1118, %r336, -1;
	shr.u32 	%r1119, %r336, 1;
	mov.u32 	%r1120, _ZZN3cub18CUB_300001_SM_10006detail10merge_sort30DeviceMergeSortBlockSortKernelINS2_10policy_hubIN6thrust24THRUST_300001_SM_1000_NS6detail15normal_iteratorINS6_10device_ptrIiEEEEE9Policy600ESB_PNS0_8NullTypeESB_SF_m17CompareCandMemberiSE_EEvbT0_T1_T2_T3_T4_PT6_PT7_T5_NS1_7vsmem_tEE19static_temp_storage;
	mad.lo.s32 	%r1121, %r175, 68, %r1120;
	st.shared.u32 	[%r1121], %r2260;
	st.shared.u32 	[%r1121+4], %r2242;
	st.shared.u32 	[%r1121+8], %r2199;
	st.shared.u32 	[%r1121+12], %r2201;
	st.shared.u32 	[%r1121+16], %r2203;
	st.shared.u32 	[%r1121+20], %r2205;
	st.shared.u32 	[%r1121+24], %r2207;
	st.shared.u32 	[%r1121+28], %r2209;
	st.shared.u32 	[%r1121+32], %r2211;
	st.shared.u32 	[%r1121+36], %r2213;
	st.shared.u32 	[%r1121+40], %r2215;
	st.shared.u32 	[%r1121+44], %r2217;
	st.shared.u32 	[%r1121+48], %r2219;
	st.shared.u32 	[%r1121+52], %r2221;
	st.shared.u32 	[%r1121+56], %r2223;
	st.shared.u32 	[%r1121+60], %r2225;
	st.shared.u32 	[%r1121+64], %r2297;
	bar.sync 	0;
	neg.s32 	%r1122, %r336;
	and.b32  	%r1123, %r175, %r1122;
	mul.lo.s32 	%r1124, %r1123, 17;
	mul.lo.s32 	%r1125, %r1119, 17;
	and.b32  	%r1126, %r1118, %r175;
	mul.lo.s32 	%r1127, %r1126, 17;
	min.s32 	%r337, %r1127, %r174;
	min.s32 	%r338, %r1124, %r174;
	add.s32 	%r1128, %r338, %r1125;
	min.s32 	%r339, %r1128, %r174;
	add.s32 	%r1129, %r339, %r1125;
	min.s32 	%r340, %r1129, %r174;
	sub.s32 	%r1130, %r339, %r338;
	sub.s32 	%r1131, %r340, %r339;
	setp.lt.s32 	%p251, %r337, %r1131;
	sub.s32 	%r1132, %r337, %r1131;
	selp.b32 	%r2264, 0, %r1132, %p251;
	min.s32 	%r2262, %r1130, %r337;
	setp.ge.s32 	%p252, %r2264, %r2262;
	@%p252 bra 	$L__BB4_178;
	add.s32 	%r343, %r339, %r337;
$L__BB4_177:
	sub.s32 	%r1133, %r2262, %r2264;
	shr.u32 	%r1134, %r1133, 31;
	add.s32 	%r1135, %r1133, %r1134;
	shr.s32 	%r1136, %r1135, 1;
	add.s32 	%r1137, %r1136, %r2264;
	add.s32 	%r1138, %r1137, %r338;
	shl.b32 	%r1139, %r1138, 2;
	add.s32 	%r1141, %r1120, %r1139;
	ld.shared.u32 	%r1142, [%r1141];
	not.b32 	%r1143, %r1137;
	add.s32 	%r1144, %r343, %r1143;
	shl.b32 	%r1145, %r1144, 2;
	add.s32 	%r1146, %r1120, %r1145;
	ld.shared.u32 	%r1147, [%r1146];
	mul.wide.s32 	%rd694, %r1147, 16;
	add.s64 	%rd695, %rd8, %rd694;
	ld.global.u32 	%r1148, [%rd695];
	mul.wide.s32 	%rd696, %r1142, 16;
	add.s64 	%rd697, %rd8, %rd696;
	ld.global.u32 	%r1149, [%rd697];
	setp.lt.s32 	%p253, %r1148, %r1149;
	add.s32 	%r1150, %r1137, 1;
	selp.b32 	%r2264, %r2264, %r1150, %p253;
	selp.b32 	%r2262, %r1137, %r2262, %p253;
	setp.lt.s32 	%p254, %r2264, %r2262;
	@%p254 bra 	$L__BB4_177;
$L__BB4_178:
	add.s32 	%r349, %r2264, %r338;
	add.s32 	%r1151, %r339, %r337;
	sub.s32 	%r350, %r1151, %r2264;
	shl.b32 	%r1152, %r349, 2;
	add.s32 	%r1154, %r1120, %r1152;
	ld.shared.u32 	%r2268, [%r1154];
	shl.b32 	%r1155, %r350, 2;
	add.s32 	%r1156, %r1120, %r1155;
	ld.shared.u32 	%r2265, [%r1156];
	setp.ge.s32 	%p256, %r350, %r340;
	mov.pred 	%p617, 0;
	@%p256 bra 	$L__BB4_181;
	setp.ge.s32 	%p258, %r349, %r339;
	mov.pred 	%p617, -1;
	@%p258 bra 	$L__BB4_181;
	mul.wide.s32 	%rd698, %r2265, 16;
	add.s64 	%rd699, %rd8, %rd698;
	ld.global.u32 	%r1157, [%rd699];
	mul.wide.s32 	%rd700, %r2268, 16;
	add.s64 	%rd701, %rd8, %rd700;
	ld.global.u32 	%r1158, [%rd701];
	setp.lt.s32 	%p617, %r1157, %r1158;
$L__BB4_181:
	selp.b32 	%r2260, %r2265, %r2268, %p617;
	selp.u32 	%r1159, 1, 0, %p617;
	add.s32 	%r354, %r350, %r1159;
	not.pred 	%p259, %p617;
	selp.u32 	%r1160, 1, 0, %p259;
	add.s32 	%r355, %r349, %r1160;
	@%p259 bra 	$L__BB4_183;
	shl.b32 	%r1164, %r354, 2;
	add.s32 	%r1166, %r1120, %r1164;
	ld.shared.u32 	%r2265, [%r1166];
	bra.uni 	$L__BB4_184;
$L__BB4_183:
	shl.b32 	%r1161, %r355, 2;
	add.s32 	%r1163, %r1120, %r1161;
	ld.shared.u32 	%r2268, [%r1163];
$L__BB4_184:
	setp.ge.s32 	%p261, %r354, %r340;
	mov.pred 	%p618, 0;
	@%p261 bra 	$L__BB4_187;
	setp.ge.s32 	%p263, %r355, %r339;
	mov.pred 	%p618, -1;
	@%p263 bra 	$L__BB4_187;
	mul.wide.s32 	%rd702, %r2265, 16;
	add.s64 	%rd703, %rd8, %rd702;
	ld.global.u32 	%r1167, [%rd703];
	mul.wide.s32 	%rd704, %r2268, 16;
	add.s64 	%rd705, %rd8, %rd704;
	ld.global.u32 	%r1168, [%rd705];
	setp.lt.s32 	%p618, %r1167, %r1168;
$L__BB4_187:
	selp.b32 	%r2242, %r2265, %r2268, %p618;
	selp.u32 	%r1169, 1, 0, %p618;
	add.s32 	%r361, %r354, %r1169;
	not.pred 	%p264, %p618;
	selp.u32 	%r1170, 1, 0, %p264;
	add.s32 	%r362, %r355, %r1170;
	@%p618 bra 	$L__BB4_189;
	shl.b32 	%r1171, %r362, 2;
	add.s32 	%r1173, %r1120, %r1171;
	ld.shared.u32 	%r2268, [%r1173];
	bra.uni 	$L__BB4_190;
$L__BB4_189:
	shl.b32 	%r1174, %r361, 2;
	add.s32 	%r1176, %r1120, %r1174;
	ld.shared.u32 	%r2265, [%r1176];
$L__BB4_190:
	setp.ge.s32 	%p266, %r361, %r340;
	mov.pred 	%p619, 0;
	@%p266 bra 	$L__BB4_193;
	setp.ge.s32 	%p268, %r362, %r339;
	mov.pred 	%p619, -1;
	@%p268 bra 	$L__BB4_193;
	mul.wide.s32 	%rd706, %r2265, 16;
	add.s64 	%rd707, %rd8, %rd706;
	ld.global.u32 	%r1177, [%rd707];
	mul.wide.s32 	%rd708, %r2268, 16;
	add.s64 	%rd709, %rd8, %rd708;
	ld.global.u32 	%r1178, [%rd709];
	setp.lt.s32 	%p619, %r1177, %r1178;
$L__BB4_193:
	selp.b32 	%r2199, %r2265, %r2268, %p619;
	selp.u32 	%r1179, 1, 0, %p619;
	add.s32 	%r368, %r361, %r1179;
	not.pred 	%p269, %p619;
	selp.u32 	%r1180, 1, 0, %p269;
	add.s32 	%r369, %r362, %r1180;
	@%p619 bra 	$L__BB4_195;
	shl.b32 	%r1181, %r369, 2;
	add.s32 	%r1183, %r1120, %r1181;
	ld.shared.u32 	%r2268, [%r1183];
	bra.uni 	$L__BB4_196;
$L__BB4_195:
	shl.b32 	%r1184, %r368, 2;
	add.s32 	%r1186, %r1120, %r1184;
	ld.shared.u32 	%r2265, [%r1186];
$L__BB4_196:
	setp.ge.s32 	%p271, %r368, %r340;
	mov.pred 	%p620, 0;
	@%p271 bra 	$L__BB4_199;
	setp.ge.s32 	%p273, %r369, %r339;
	mov.pred 	%p620, -1;
	@%p273 bra 	$L__BB4_199;
	mul.wide.s32 	%rd710, %r2265, 16;
	add.s64 	%rd711, %rd8, %rd710;
	ld.global.u32 	%r1187, [%rd711];
	mul.wide.s32 	%rd712, %r2268, 16;
	add.s64 	%rd713, %rd8, %rd712;
	ld.global.u32 	%r1188, [%rd713];
	setp.lt.s32 	%p620, %r1187, %r1188;
$L__BB4_199:
	selp.b32 	%r2201, %r2265, %r2268, %p620;
	selp.u32 	%r1189, 1, 0, %p620;
	add.s32 	%r375, %r368, %r1189;
	not.pred 	%p274, %p620;
	selp.u32 	%r1190, 1, 0, %p274;
	add.s32 	%r376, %r369, %r1190;
	@%p620 bra 	$L__BB4_201;
	shl.b32 	%r1191, %r376, 2;
	add.s32 	%r1193, %r1120, %r1191;
	ld.shared.u32 	%r2268, [%r1193];
	bra.uni 	$L__BB4_202;
$L__BB4_201:
	shl.b32 	%r1194, %r375, 2;
	add.s32 	%r1196, %r1120, %r1194;
	ld.shared.u32 	%r2265, [%r1196];
$L__BB4_202:
	setp.ge.s32 	%p276, %r375, %r340;
	mov.pred 	%p621, 0;
	@%p276 bra 	$L__BB4_205;
	setp.ge.s32 	%p278, %r376, %r339;
	mov.pred 	%p621, -1;
	@%p278 bra 	$L__BB4_205;
	mul.wide.s32 	%rd714, %r2265, 16;
	add.s64 	%rd715, %rd8, %rd714;
	ld.global.u32 	%r1197, [%rd715];
	mul.wide.s32 	%rd716, %r2268, 16;
	add.s64 	%rd717, %rd8, %rd716;
	ld.global.u32 	%r1198, [%rd717];
	setp.lt.s32 	%p621, %r1197, %r1198;
$L__BB4_205:
	selp.b32 	%r2203, %r2265, %r2268, %p621;
	selp.u32 	%r1199, 1, 0, %p621;
	add.s32 	%r382, %r375, %r1199;
	not.pred 	%p279, %p621;
	selp.u32 	%r1200, 1, 0, %p279;
	add.s32 	%r383, %r376, %r1200;
	@%p621 bra 	$L__BB4_207;
	shl.b32 	%r1201, %r383, 2;
	add.s32 	%r1203, %r1120, %r1201;
	ld.shared.u32 	%r2268, [%r1203];
	bra.uni 	$L__BB4_208;
$L__BB4_207:
	shl.b32 	%r1204, %r382, 2;
	add.s32 	%r1206, %r1120, %r1204;
	ld.shared.u32 	%r2265, [%r1206];
$L__BB4_208:
	setp.ge.s32 	%p281, %r382, %r340;
	mov.pred 	%p622, 0;
	@%p281 bra 	$L__BB4_211;
	setp.ge.s32 	%p283, %r383, %r339;
	mov.pred 	%p622, -1;
	@%p283 bra 	$L__BB4_211;
	mul.wide.s32 	%rd718, %r2265, 16;
	add.s64 	%rd719, %rd8, %rd718;
	ld.global.u32 	%r1207, [%rd719];
	mul.wide.s32 	%rd720, %r2268, 16;
	add.s64 	%rd721, %rd8, %rd720;
	ld.global.u32 	%r1208, [%rd721];
	setp.lt.s32 	%p622, %r1207, %r1208;
$L__BB4_211:
	selp.b32 	%r2205, %r2265, %r2268, %p622;
	selp.u32 	%r1209, 1, 0, %p622;
	add.s32 	%r389, %r382, %r1209;
	not.pred 	%p284, %p622;
	selp.u32 	%r1210, 1, 0, %p284;
	add.s32 	%r390, %r383, %r1210;
	@%p622 bra 	$L__BB4_213;
	shl.b32 	%r1211, %r390, 2;
	add.s32 	%r1213, %r1120, %r1211;
	ld.shared.u32 	%r2268, [%r1213];
	bra.uni 	$L__BB4_214;
$L__BB4_213:
	shl.b32 	%r1214, %r389, 2;
	add.s32 	%r1216, %r1120, %r1214;
	ld.shared.u32 	%r2265, [%r1216];
$L__BB4_214:
	setp.ge.s32 	%p286, %r389, %r340;
	mov.pred 	%p623, 0;
	@%p286 bra 	$L__BB4_217;
	setp.ge.s32 	%p288, %r390, %r339;
	mov.pred 	%p623, -1;
	@%p288 bra 	$L__BB4_217;
	mul.wide.s32 	%rd722, %r2265, 16;
	add.s64 	%rd723, %rd8, %rd722;
	ld.global.u32 	%r1217, [%rd723];
	mul.wide.s32 	%rd724, %r2268, 16;
	add.s64 	%rd725, %rd8, %rd724;
	ld.global.u32 	%r1218, [%rd725];
	setp.lt.s32 	%p623, %r1217, %r1218;
$L__BB4_217:
	selp.b32 	%r2207, %r2265, %r2268, %p623;
	selp.u32 	%r1219, 1, 0, %p623;
	add.s32 	%r396, %r389, %r1219;
	not.pred 	%p289, %p623;
	selp.u32 	%r1220, 1, 0, %p289;
	add.s32 	%r397, %r390, %r1220;
	@%p623 bra 	$L__BB4_219;
	shl.b32 	%r1221, %r397, 2;
	add.s32 	%r1223, %r1120, %r1221;
	ld.shared.u32 	%r2268, [%r1223];
	bra.uni 	$L__BB4_220;
$L__BB4_219:
	shl.b32 	%r1224, %r396, 2;
	add.s32 	%r1226, %r1120, %r1224;
	ld.shared.u32 	%r2265, [%r1226];
$L__BB4_220:
	setp.ge.s32 	%p291, %r396, %r340;
	mov.pred 	%p624, 0;
	@%p291 bra 	$L__BB4_223;
	setp.ge.s32 	%p293, %r397, %r339;
	mov.pred 	%p624, -1;
	@%p293 bra 	$L__BB4_223;
	mul.wide.s32 	%rd726, %r2265, 16;
	add.s64 	%rd727, %rd8, %rd726;
	ld.global.u32 	%r1227, [%rd727];
	mul.wide.s32 	%rd728, %r2268, 16;
	add.s64 	%rd729, %rd8, %rd728;
	ld.global.u32 	%r1228, [%rd729];
	setp.lt.s32 	%p624, %r1227, %r1228;
$L__BB4_223:
	selp.b32 	%r2209, %r2265, %r2268, %p624;
	selp.u32 	%r1229, 1, 0, %p624;
	add.s32 	%r403, %r396, %r1229;
	not.pred 	%p294, %p624;
	selp.u32 	%r1230, 1, 0, %p294;
	add.s32 	%r404, %r397, %r1230;
	@%p624 bra 	$L__BB4_225;
	shl.b32 	%r1231, %r404, 2;
	add.s32 	%r1233, %r1120, %r1231;
	ld.shared.u32 	%r2268, [%r1233];
	bra.uni 	$L__BB4_226;
$L__BB4_225:
	shl.b32 	%r1234, %r403, 2;
	add.s32 	%r1236, %r1120, %r1234;
	ld.shared.u32 	%r2265, [%r1236];
$L__BB4_226:
	setp.ge.s32 	%p296, %r403, %r340;
	mov.pred 	%p625, 0;
	@%p296 bra 	$L__BB4_229;
	setp.ge.s32 	%p298, %r404, %r339;
	mov.pred 	%p625, -1;
	@%p298 bra 	$L__BB4_229;
	mul.wide.s32 	%rd730, %r2265, 16;
	add.s64 	%rd731, %rd8, %rd730;
	ld.global.u32 	%r1237, [%rd731];
	mul.wide.s32 	%rd732, %r2268, 16;
	add.s64 	%rd733, %rd8, %rd732;
	ld.global.u32 	%r1238, [%rd733];
	setp.lt.s32 	%p625, %r1237, %r1238;
$L__BB4_229:
	selp.b32 	%r2211, %r2265, %r2268, %p625;
	selp.u32 	%r1239, 1, 0, %p625;
	add.s32 	%r410, %r403, %r1239;
	not.pred 	%p299, %p625;
	selp.u32 	%r1240, 1, 0, %p299;
	add.s32 	%r411, %r404, %r1240;
	@%p625 bra 	$L__BB4_231;
	shl.b32 	%r1241, %r411, 2;
	mov.u32 	%r1242, _ZZN3cub18CUB_300001_SM_10006detail10merge_sort30DeviceMergeSortBlockSortKernelINS2_10policy_hubIN6thrust24THRUST_300001_SM_1000_NS6detail15normal_iteratorINS6_10device_ptrIiEEEEE9Policy600ESB_PNS0_8NullTypeESB_SF_m17CompareCandMemberiSE_EEvbT0_T1_T2_T3_T4_PT6_PT7_T5_NS1_7vsmem_tEE19static_temp_storage;
	add.s32 	%r1243, %r1242, %r1241;
	ld.shared.u32 	%r2268, [%r1243];
	bra.uni 	$L__BB4_232;
$L__BB4_231:
	shl.b32 	%r1244, %r410, 2;
	mov.u32 	%r1245, _ZZN3cub18CUB_300001_SM_10006detail10merge_sort30DeviceMergeSortBlockSortKernelINS2_10policy_hubIN6thrust24THRUST_300001_SM_1000_NS6detail15normal_iteratorINS6_10device_ptrIiEEEEE9Policy600ESB_PNS0_8NullTypeESB_SF_m17CompareCandMemberiSE_EEvbT0_T1_T2_T3_T4_PT6_PT7_T5_NS1_7vsmem_tEE19static_temp_storage;
	add.s32 	%r1246, %r1245, %r1244;
	ld.shared.u32 	%r2265, [%r1246];
$L__BB4_232:
	setp.ge.s32 	%p301, %r410, %r340;
	mov.pred 	%p626, 0;
	@%p301 bra 	$L__BB4_235;
	setp.ge.s32 	%p303, %r411, %r339;
	mov.pred 	%p626, -1;
	@%p303 bra 	$L__BB4_235;
	mul.wide.s32 	%rd734, %r2265, 16;
	add.s64 	%rd735, %rd8, %rd734;
	ld.global.u32 	%r1247, [%rd735];
	mul.wide.s32 	%rd736, %r2268, 16;
	add.s64 	%rd737, %rd8, %rd736;
	ld.global.u32 	%r1248, [%rd737];
	setp.lt.s32 	%p626, %r1247, %r1248;
$L__BB4_235:
	selp.b32 	%r2213, %r2265, %r2268, %p626;
	selp.u32 	%r1249, 1, 0, %p626;
	add.s32 	%r417, %r410, %r1249;
	not.pred 	%p304, %p626;
	selp.u32 	%r1250, 1, 0, %p304;
	add.s32 	%r418, %r411, %r1250;
	@%p626 bra 	$L__BB4_237;
	shl.b32 	%r1251, %r418, 2;
	mov.u32 	%r1252, _ZZN3cub18CUB_300001_SM_10006detail10merge_sort30DeviceMergeSortBlockSortKernelINS2_10policy_hubIN6thrust24THRUST_300001_SM_1000_NS6detail15normal_iteratorINS6_10device_ptrIiEEEEE9Policy600ESB_PNS0_8NullTypeESB_SF_m17CompareCandMemberiSE_EEvbT0_T1_T2_T3_T4_PT6_PT7_T5_NS1_7vsmem_tEE19static_temp_storage;
	add.s32 	%r1253, %r1252, %r1251;
	ld.shared.u32 	%r2268, [%r1253];
	bra.uni 	$L__BB4_238;
$L__BB4_237:
	shl.b32 	%r1254, %r417, 2;
	mov.u32 	%r1255, _ZZN3cub18CUB_300001_SM_10006detail10merge_sort30DeviceMergeSortBlockSortKernelINS2_10policy_hubIN6thrust24THRUST_300001_SM_1000_NS6detail15normal_iteratorINS6_10device_ptrIiEEEEE9Policy600ESB_PNS0_8NullTypeESB_SF_m17CompareCandMemberiSE_EEvbT0_T1_T2_T3_T4_PT6_PT7_T5_NS1_7vsmem_tEE19static_temp_storage;
	add.s32 	%r1256, %r1255, %r1254;
	ld.shared.u32 	%r2265, [%r1256];
$L__BB4_238:
	setp.ge.s32 	%p306, %r417, %r340;
	mov.pred 	%p627, 0;
	@%p306 bra 	$L__BB4_241;
	setp.ge.s32 	%p308, %r418, %r339;
	mov.pred 	%p627, -1;
	@%p308 bra 	$L__BB4_241;
	mul.wide.s32 	%rd738, %r2265, 16;
	add.s64 	%rd739, %rd8, %rd738;
	ld.global.u32 	%r1257, [%rd739];
	mul.wide.s32 	%rd740, %r2268, 16;
	add.s64 	%rd741, %rd8, %rd740;
	ld.global.u32 	%r1258, [%rd741];
	setp.lt.s32 	%p627, %r1257, %r1258;
$L__BB4_241:
	selp.b32 	%r2215, %r2265, %r2268, %p627;
	selp.u32 	%r1259, 1, 0, %p627;
	add.s32 	%r424, %r417, %r1259;
	not.pred 	%p309, %p627;
	selp.u32 	%r1260, 1, 0, %p309;
	add.s32 	%r425, %r418, %r1260;
	@%p627 bra 	$L__BB4_243;
	shl.b32 	%r1261, %r425, 2;
	mov.u32 	%r1262, _ZZN3cub18CUB_300001_SM_10006detail10merge_sort30DeviceMergeSortBlockSortKernelINS2_10policy_hubIN6thrust24THRUST_300001_SM_1000_NS6detail15normal_iteratorINS6_10device_ptrIiEEEEE9Policy600ESB_PNS0_8NullTypeESB_SF_m17CompareCandMemberiSE_EEvbT0_T1_T2_T3_T4_PT6_PT7_T5_NS1_7vsmem_tEE19static_temp_storage;
	add.s32 	%r1263, %r1262, %r1261;
	ld.shared.u32 	%r2268, [%r1263];
	bra.uni 	$L__BB4_244;
$L__BB4_243:
	shl.b32 	%r1264, %r424, 2;
	mov.u32 	%r1265, _ZZN3cub18CUB_300001_SM_10006detail10merge_sort30DeviceMergeSortBlockSortKernelINS2_10policy_hubIN6thrust24THRUST_300001_SM_1000_NS6detail15normal_iteratorINS6_10device_ptrIiEEEEE9Policy600ESB_PNS0_8NullTypeESB_SF_m17CompareCandMemberiSE_EEvbT0_T1_T2_T3_T4_PT6_PT7_T5_NS1_7vsmem_tEE19static_temp_storage;
	add.s32 	%r1266, %r1265, %r1264;
	ld.shared.u32 	%r2265, [%r1266];
$L__BB4_244:
	setp.ge.s32 	%p311, %r424, %r340;
	mov.pred 	%p628, 0;
	@%p311 bra 	$L__BB4_247;
	setp.ge.s32 	%p313, %r425, %r339;
	mov.pred 	%p628, -1;
	@%p313 bra 	$L__BB4_247;
	mul.wide.s32 	%rd742, %r2265, 16;
	add.s64 	%rd743, %rd8, %rd742;
	ld.global.u32 	%r1267, [%rd743];
	mul.wide.s32 	%rd744, %r2268, 16;
	add.s64 	%rd745, %rd8, %rd744;
	ld.global.u32 	%r1268, [%rd745];
	setp.lt.s32 	%p628, %r1267, %r1268;
$L__BB4_247:
	selp.b32 	%r2217, %r2265, %r2268, %p628;
	selp.u32 	%r1269, 1, 0, %p628;
	add.s32 	%r431, %r424, %r1269;
	not.pred 	%p314, %p628;
	selp.u32 	%r1270, 1, 0, %p314;
	add.s32 	%r432, %r425, %r1270;
	@%p628 bra 	$L__BB4_249;
	shl.b32 	%r1271, %r432, 2;
	mov.u32 	%r1272, _ZZN3cub18CUB_300001_SM_10006detail10merge_sort30DeviceMergeSortBlockSortKernelINS2_10policy_hubIN6thrust24THRUST_300001_SM_1000_NS6detail15normal_iteratorINS6_10device_ptrIiEEEEE9Policy600ESB_PNS0_8NullTypeESB_SF_m17CompareCandMemberiSE_EEvbT0_T1_T2_T3_T4_PT6_PT7_T5_NS1_7vsmem_tEE19static_temp_storage;
	add.s32 	%r1273, %r1272, %r1271;
	ld.shared.u32 	%r2268, [%r1273];
	bra.uni 	$L__BB4_250;
$L__BB4_249:
	shl.b32 	%r1274, %r431, 2;
	mov.u32 	%r1275, _ZZN3cub18CUB_300001_SM_10006detail10merge_sort30DeviceMergeSortBlockSortKernelINS2_10policy_hubIN6thrust24THRUST_300001_SM_1000_NS6detail15normal_iteratorINS6_10device_ptrIiEEEEE9Policy600ESB_PNS0_8NullTypeESB_SF_m17CompareCandMemberiSE_EEvbT0_T1_T2_T3_T4_PT6_PT7_T5_NS1_7vsmem_tEE19static_temp_storage;
	add.s32 	%r1276, %r1275, %r1274;
	ld.shared.u32 	%r2265, [%r1276];
$L__BB4_250:
	setp.ge.s32 	%p316, %r431, %r340;
	mov.pred 	%p629, 0;
	@%p316 bra 	$L__BB4_253;
	setp.ge.s32 	%p318, %r432, %r339;
	mov.pred 	%p629, -1;
	@%p318 bra 	$L__BB4_253;
	mul.wide.s32 	%rd746, %r2265, 16;
	add.s64 	%rd747, %rd8, %rd746;
	ld.global.u32 	%r1277, [%rd747];
	mul.wide.s32 	%rd748, %r2268, 16;
	add.s64 	%rd749, %rd8, %rd748;
	ld.global.u32 	%r1278, [%rd749];
	setp.lt.s32 	%p629, %r1277, %r1278;
$L__BB4_253:
	selp.b32 	%r2219, %r2265, %r2268, %p629;
	selp.u32 	%r1279, 1, 0, %p629;
	add.s32 	%r438, %r431, %r1279;
	not.pred 	%p319, %p629;
	selp.u32 	%r1280, 1, 0, %p319;
	add.s32 	%r439, %r432, %r1280;
	@%p629 bra 	$L__BB4_255;
	shl.b32 	%r1281, %r439, 2;
	mov.u32 	%r1282, _ZZN3cub18CUB_300001_SM_10006detail10merge_sort30DeviceMergeSortBlockSortKernelINS2_10policy_hubIN6thrust24THRUST_300001_SM_1000_NS6detail15normal_iteratorINS6_10device_ptrIiEEEEE9Policy600ESB_PNS0_8NullTypeESB_SF_m17CompareCandMemberiSE_EEvbT0_T1_T2_T3_T4_PT6_PT7_T5_NS1_7vsmem_tEE19static_temp_storage;
	add.s32 	%r1283, %r1282, %r1281;
	ld.shared.u32 	%r2268, [%r1283];
	bra.uni 	$L__BB4_256;
$L__BB4_255:
	shl.b32 	%r1284, %r438, 2;
	mov.u32 	%r1285, _ZZN3cub18CUB_300001_SM_10006detail10merge_sort30DeviceMergeSortBlockSortKernelINS2_10policy_hubIN6thrust24THRUST_300001_SM_1000_NS6detail15normal_iteratorINS6_10device_ptrIiEEEEE9Policy600ESB_PNS0_8NullTypeESB_SF_m17CompareCandMemberiSE_EEvbT0_T1_T2_T3_T4_PT6_PT7_T5_NS1_7vsmem_tEE19static_temp_storage;
	add.s32 	%r1286, %r1285, %r1284;
	ld.shared.u32 	%r2265, [%r1286];
$L__BB4_256:
	setp.ge.s32 	%p321, %r438, %r340;
	mov.pred 	%p630, 0;
	@%p321 bra 	$L__BB4_259;
	setp.ge.s32 	%p323, %r439, %r339;
	mov.pred 	%p630, -1;
	@%p323 bra 	$L__BB4_259;
	mul.wide.s32 	%rd750, %r2265, 16;
	add.s64 	%rd751, %rd8, %rd750;
	ld.global.u32 	%r1287, [%rd751];
	mul.wide.s32 	%rd752, %r2268, 16;
	add.s64 	%rd753, %rd8, %rd752;
	ld.global.u32 	%r1288, [%rd753];
	setp.lt.s32 	%p630, %r1287, %r1288;
$L__BB4_259:
	selp.b32 	%r2221, %r2265, %r2268, %p630;
	selp.u32 	%r1289, 1, 0, %p630;
	add.s32 	%r445, %r438, %r1289;
	not.pred 	%p324, %p630;
	selp.u32 	%r1290, 1, 0, %p324;
	add.s32 	%r446, %r439, %r1290;
	@%p630 bra 	$L__BB4_261;
	shl.b32 	%r1291, %r446, 2;
	mov.u32 	%r1292, _ZZN3cub18CUB_300001_SM_10006detail10merge_sort30DeviceMergeSortBlockSortKernelINS2_10policy_hubIN6thrust24THRUST_300001_SM_1000_NS6detail15normal_iteratorINS6_10device_ptrIiEEEEE9Policy600ESB_PNS0_8NullTypeESB_SF_m17CompareCandMemberiSE_EEvbT0_T1_T2_T3_T4_PT6_PT7_T5_NS1_7vsmem_tEE19static_temp_storage;
	add.s32 	%r1293, %r1292, %r1291;
	ld.shared.u32 	%r2268, [%r1293];
	bra.uni 	$L__BB4_262;
$L__BB4_261:
	shl.b32 	%r1294, %r445, 2;
	mov.u32 	%r1295, _ZZN3cub18CUB_300001_SM_10006detail10merge_sort30DeviceMergeSortBlockSortKernelINS2_10policy_hubIN6thrust24THRUST_300001_SM_1000_NS6detail15normal_iteratorINS6_10device_ptrIiEEEEE9Policy600ESB_PNS0_8NullTypeESB_SF_m17CompareCandMemberiSE_EEvbT0_T1_T2_T3_T4_PT6_PT7_T5_NS1_7vsmem_tEE19static_temp_storage;
	add.s32 	%r1296, %r1295, %r1294;
	ld.shared.u32 	%r2265, [%r1296];
$L__BB4_262:
	setp.ge.s32 	%p326, %r445, %r340;
	mov.pred 	%p631, 0;
	@%p326 bra 	$L__BB4_265;
	setp.ge.s32 	%p328, %r446, %r339;
	mov.pred 	%p631, -1;
	@%p328 bra 	$L__BB4_265;
	mul.wide.s32 	%rd754, %r2265, 16;
	add.s64 	%rd755, %rd8, %rd754;
	ld.global.u32 	%r1297, [%rd755];
	mul.wide.s32 	%rd756, %r2268, 16;
	add.s64 	%rd757, %rd8, %rd756;
	ld.global.u32 	%r1298, [%rd757];
	setp.lt.s32 	%p631, %r1297, %r1298;
$L__BB4_265:
	selp.b32 	%r2223, %r2265, %r2268, %p631;
	selp.u32 	%r1299, 1, 0, %p631;
	add.s32 	%r452, %r445, %r1299;
	not.pred 	%p329, %p631;
	selp.u32 	%r1300, 1, 0, %p329;
	add.s32 	%r453, %r446, %r1300;
	@%p631 bra 	$L__BB4_267;
	shl.b32 	%r1301, %r453, 2;
	mov.u32 	%r1302, _ZZN3cub18CUB_300001_SM_10006detail10merge_sort30DeviceMergeSortBlockSortKernelINS2_10policy_hubIN6thrust24THRUST_300001_SM_1000_NS6detail15normal_iteratorINS6_10device_ptrIiEEEEE9Policy600ESB_PNS0_8NullTypeESB_SF_m17CompareCandMemberiSE_EEvbT0_T1_T2_T3_T4_PT6_PT7_T5_NS1_7vsmem_tEE19static_temp_storage;
	add.s32 	%r1303, %r1302, %r1301;
	ld.shared.u32 	%r2268, [%r1303];
	bra.uni 	$L__BB4_268;
$L__BB4_267:
	shl.b32 	%r1304, %r452, 2;
	mov.u32 	%r1305, _ZZN3cub18CUB_300001_SM_10006detail10merge_sort30DeviceMergeSortBlockSortKernelINS2_10policy_hubIN6thrust24THRUST_300001_SM_1000_NS6detail15normal_iteratorINS6_10device_ptrIiEEEEE9Policy600ESB_PNS0_8NullTypeESB_SF_m17CompareCandMemberiSE_EEvbT0_T1_T2_T3_T4_PT6_PT7_T5_NS1_7vsmem_tEE19static_temp_storage;
	add.s32 	%r1306, %r1305, %r1304;
	ld.shared.u32 	%r2265, [%r1306];
$L__BB4_268:
	setp.ge.s32 	%p331, %r452, %r340;
	mov.pred 	%p632, 0;
	@%p331 bra 	$L__BB4_271;
	setp.ge.s32 	%p333, %r453, %r339;
	mov.pred 	%p632, -1;
	@%p333 bra 	$L__BB4_271;
	mul.wide.s32 	%rd758, %r2265, 16;
	add.s64 	%rd759, %rd8, %rd758;
	ld.global.u32 	%r1307, [%rd759];
	mul.wide.s32 	%rd760, %r2268, 16;
	add.s64 	%rd761, %rd8, %rd760;
	ld.global.u32 	%r1308, [%rd761];
	setp.lt.s32 	%p632, %r1307, %r1308;
$L__BB4_271:
	selp.b32 	%r2225, %r2265, %r2268, %p632;
	selp.u32 	%r1309, 1, 0, %p632;
	add.s32 	%r459, %r452, %r1309;
	not.pred 	%p334, %p632;
	selp.u32 	%r1310, 1, 0, %p334;
	add.s32 	%r460, %r453, %r1310;
	@%p632 bra 	$L__BB4_273;
	shl.b32 	%r1311, %r460, 2;
	mov.u32 	%r1312, _ZZN3cub18CUB_300001_SM_10006detail10merge_sort30DeviceMergeSortBlockSortKernelINS2_10policy_hubIN6thrust24THRUST_300001_SM_1000_NS6detail15normal_iteratorINS6_10device_ptrIiEEEEE9Policy600ESB_PNS0_8NullTypeESB_SF_m17CompareCandMemberiSE_EEvbT0_T1_T2_T3_T4_PT6_PT7_T5_NS1_7vsmem_tEE19static_temp_storage;
	add.s32 	%r1313, %r1312, %r1311;
	ld.shared.u32 	%r2268, [%r1313];
	bra.uni 	$L__BB4_274;
$L__BB4_273:
	shl.b32 	%r1314, %r459, 2;
	mov.u32 	%r1315, _ZZN3cub18CUB_300001_SM_10006detail10merge_sort30DeviceMergeSortBlockSortKernelINS2_10policy_hubIN6thrust24THRUST_300001_SM_1000_NS6detail15normal_iteratorINS6_10device_ptrIiEEEEE9Policy600ESB_PNS0_8NullTypeESB_SF_m17CompareCandMemberiSE_EEvbT0_T1_T2_T3_T4_PT6_PT7_T5_NS1_7vsmem_tEE19static_temp_storage;
	add.s32 	%r1316, %r1315, %r1314;
	ld.shared.u32 	%r2265, [%r1316];
$L__BB4_274:
	setp.ge.s32 	%p335, %r459, %r340;
	mov.u32 	%r2297, %r2268;
	@%p335 bra 	$L__BB4_277;
	setp.ge.s32 	%p336, %r460, %r339;
	mov.u32 	%r2297, %r2265;
	@%p336 bra 	$L__BB4_277;
	mul.wide.s32 	%rd762, %r2265, 16;
	add.s64 	%rd763, %rd8, %rd762;
	ld.global.u32 	%r1317, [%rd763];
	mul.wide.s32 	%rd764, %r2268, 16;
	add.s64 	%rd765, %rd8, %rd764;
	ld.global.u32 	%r1318, [%rd765];
	setp.lt.s32 	%p337, %r1317, %r1318;
	selp.b32 	%r2297, %r2265, %r2268, %p337;
$L__BB4_277:
	shl.b32 	%r2261, %r336, 1;
	setp.lt.u32 	%p338, %r336, 129;
	@%p338 bra 	$L__BB4_175;
	ld.param.s8 	%rs6, [_ZN3cub18CUB_300001_SM_10006detail10merge_sort30DeviceMergeSortBlockSortKernelINS2_10policy_hubIN6thrust24THRUST_300001_SM_1000_NS6detail15normal_iteratorINS6_10device_ptrIiEEEEE9Policy600ESB_PNS0_8NullTypeESB_SF_m17CompareCandMemberiSE_EEvbT0_T1_T2_T3_T4_PT6_PT7_T5_NS1_7vsmem_tE_param_0];
	add.s32 	%r468, %r177, 320;
	add.s32 	%r469, %r177, 352;
	add.s32 	%r470, %r177, 384;
	add.s32 	%r471, %r177, 416;
	add.s32 	%r472, %r177, 448;
	add.s32 	%r473, %r177, 32;
	add.s32 	%r474, %r177, 64;
	add.s32 	%r475, %r177, 96;
	add.s32 	%r476, %r177, 128;
	bar.sync 	0;
	setp.eq.s16 	%p339, %rs6, 0;
	@%p339 bra 	$L__BB4_315;
	st.shared.u32 	[%r220], %r2260;
	st.shared.u32 	[%r220+4], %r2242;
	st.shared.u32 	[%r220+8], %r2199;
	st.shared.u32 	[%r220+12], %r2201;
	st.shared.u32 	[%r220+16], %r2203;
	st.shared.u32 	[%r220+20], %r2205;
	st.shared.u32 	[%r220+24], %r2207;
	st.shared.u32 	[%r220+28], %r2209;
	st.shared.u32 	[%r220+32], %r2211;
	st.shared.u32 	[%r220+36], %r2213;
	st.shared.u32 	[%r220+40], %r2215;
	st.shared.u32 	[%r220+44], %r2217;
	st.shared.u32 	[%r220+48], %r2219;
	st.shared.u32 	[%r220+52], %r2221;
	st.shared.u32 	[%r220+56], %r2223;
	st.shared.u32 	[%r220+60], %r2225;
	st.shared.u32 	[%r220+64], %r2297;
	bar.warp.sync 	-1;
	ld.shared.u32 	%r477, [%r219];
	ld.shared.u32 	%r478, [%r219+128];
	ld.shared.u32 	%r479, [%r219+256];
	ld.shared.u32 	%r480, [%r219+384];
	ld.shared.u32 	%r481, [%r219+512];
	ld.shared.u32 	%r482, [%r219+640];
	ld.shared.u32 	%r483, [%r219+768];
	ld.shared.u32 	%r484, [%r219+896];
	ld.shared.u32 	%r485, [%r219+1024];
	ld.shared.u32 	%r486, [%r219+1152];
	ld.shared.u32 	%r487, [%r219+1280];
	ld.shared.u32 	%r488, [%r219+1408];
	ld.shared.u32 	%r489, [%r219+1536];
	ld.shared.u32 	%r490, [%r219+1664];
	ld.shared.u32 	%r491, [%r219+1792];
	ld.shared.u32 	%r492, [%r219+1920];
	ld.shared.u32 	%r493, [%r219+2048];
	setp.eq.s32 	%p340, %r175, 0;
	@%p340 bra 	$L__BB4_280;
	bra.uni 	$L__BB4_281;
$L__BB4_280:
	st.volatile.shared.u32 	[_ZZN3cub18CUB_300001_SM_10006detail10merge_sort30DeviceMergeSortBlockSortKernelINS2_10policy_hubIN6thrust24THRUST_300001_SM_1000_NS6detail15normal_iteratorINS6_10device_ptrIiEEEEE9Policy600ESB_PNS0_8NullTypeESB_SF_m17CompareCandMemberiSE_EEvbT0_T1_T2_T3_T4_PT6_PT7_T5_NS1_7vsmem_tEE19static_temp_storage+17408], %r174;
$L__BB4_281:
	bar.sync 	0;
	ld.volatile.shared.u32 	%r511, [_ZZN3cub18CUB_300001_SM_10006detail10merge_sort30DeviceMergeSortBlockSortKernelINS2_10policy_hubIN6thrust24THRUST_300001_SM_1000_NS6detail15normal_iteratorINS6_10device_ptrIiEEEEE9Policy600ESB_PNS0_8NullTypeESB_SF_m17CompareCandMemberiSE_EEvbT0_T1_T2_T3_T4_PT6_PT7_T5_NS1_7vsmem_tEE19static_temp_storage+17408];
	mov.u32 	%r1319, %tid.x;
	and.b32  	%r1320, %r1319, 992;
	mul.lo.s32 	%r1321, %r1320, 17;
	cvt.u64.u32 	%rd766, %r1321;
	and.b32  	%r1322, %r1319, 31;
	cvt.u64.u32 	%rd767, %r1322;
	add.s64 	%rd768, %rd5, %rd767;
	add.s64 	%rd769, %rd768, %rd766;
	setp.ge.s32 	%p341, %r177, %r511;
	shl.b64 	%rd770, %rd769, 2;
	add.s64 	%rd9, %rd3, %rd770;
	@%p341 bra 	$L__BB4_283;
	st.global.u32 	[%rd9], %r477;
$L__BB4_283:
	setp.ge.s32 	%p342, %r473, %r511;
	@%p342 bra 	$L__BB4_285;
	st.global.u32 	[%rd9+128], %r478;
$L__BB4_285:
	setp.ge.s32 	%p343, %r474, %r511;
	@%p343 bra 	$L__BB4_287;
	st.global.u32 	[%rd9+256], %r479;
$L__BB4_287:
	setp.ge.s32 	%p344, %r475, %r511;
	@%p344 bra 	$L__BB4_289;
	st.global.u32 	[%rd9+384], %r480;
$L__BB4_289:
	setp.ge.s32 	%p345, %r476, %r511;
	@%p345 bra 	$L__BB4_291;
	st.global.u32 	[%rd9+512], %r481;
$L__BB4_291:
	setp.ge.s32 	%p346, %r188, %r511;
	@%p346 bra 	$L__BB4_293;
	st.global.u32 	[%rd9+640], %r482;
$L__BB4_293:
	setp.ge.s32 	%p347, %r191, %r511;
	@%p347 bra 	$L__BB4_295;
	st.global.u32 	[%rd9+768], %r483;
$L__BB4_295:
	setp.ge.s32 	%p348, %r194, %r511;
	@%p348 bra 	$L__BB4_297;
	st.global.u32 	[%rd9+896], %r484;
$L__BB4_297:
	setp.ge.s32 	%p349, %r197, %r511;
	@%p349 bra 	$L__BB4_299;
	st.global.u32 	[%rd9+1024], %r485;
$L__BB4_299:
	setp.ge.s32 	%p350, %r200, %r511;
	@%p350 bra 	$L__BB4_301;
	st.global.u32 	[%rd9+1152], %r486;
$L__BB4_301:
	setp.ge.s32 	%p351, %r468, %r511;
	@%p351 bra 	$L__BB4_303;
	st.global.u32 	[%rd9+1280], %r487;
$L__BB4_303:
	setp.ge.s32 	%p352, %r469, %r511;
	@%p352 bra 	$L__BB4_305;
	st.global.u32 	[%rd9+1408], %r488;
$L__BB4_305:
	setp.ge.s32 	%p353, %r470, %r511;
	@%p353 bra 	$L__BB4_307;
	st.global.u32 	[%rd9+1536], %r489;
$L__BB4_307:
	setp.ge.s32 	%p354, %r471, %r511;
	@%p354 bra 	$L__BB4_309;
	st.global.u32 	[%rd9+1664], %r490;
$L__BB4_309:
	setp.ge.s32 	%p355, %r472, %r511;
	@%p355 bra 	$L__BB4_311;
	st.global.u32 	[%rd9+1792], %r491;
$L__BB4_311:
	setp.ge.s32 	%p356, %r213, %r511;
	@%p356 bra 	$L__BB4_313;
	st.global.u32 	[%rd9+1920], %r492;
$L__BB4_313:
	setp.ge.s32 	%p357, %r216, %r511;
	@%p357 bra 	$L__BB4_351;
	st.global.u32 	[%rd9+2048], %r493;
	bra.uni 	$L__BB4_351;
$L__BB4_315:
	st.shared.u32 	[%r220], %r2260;
	st.shared.u32 	[%r220+4], %r2242;
	st.shared.u32 	[%r220+8], %r2199;
	st.shared.u32 	[%r220+12], %r2201;
	st.shared.u32 	[%r220+16], %r2203;
	st.shared.u32 	[%r220+20], %r2205;
	st.shared.u32 	[%r220+24], %r2207;
	st.shared.u32 	[%r220+28], %r2209;
	st.shared.u32 	[%r220+32], %r2211;
	st.shared.u32 	[%r220+36], %r2213;
	st.shared.u32 	[%r220+40], %r2215;
	st.shared.u32 	[%r220+44], %r2217;
	st.shared.u32 	[%r220+48], %r2219;
	st.shared.u32 	[%r220+52], %r2221;
	st.shared.u32 	[%r220+56], %r2223;
	st.shared.u32 	[%r220+60], %r2225;
	st.shared.u32 	[%r220+64], %r2297;
	bar.warp.sync 	-1;
	ld.shared.u32 	%r494, [%r219];
	ld.shared.u32 	%r495, [%r219+128];
	ld.shared.u32 	%r496, [%r219+256];
	ld.shared.u32 	%r497, [%r219+384];
	ld.shared.u32 	%r498, [%r219+512];
	ld.shared.u32 	%r499, [%r219+640];
	ld.shared.u32 	%r500, [%r219+768];
	ld.shared.u32 	%r501, [%r219+896];
	ld.shared.u32 	%r502, [%r219+1024];
	ld.shared.u32 	%r503, [%r219+1152];
	ld.shared.u32 	%r504, [%r219+1280];
	ld.shared.u32 	%r505, [%r219+1408];
	ld.shared.u32 	%r506, [%r219+1536];
	ld.shared.u32 	%r507, [%r219+1664];
	ld.shared.u32 	%r508, [%r219+1792];
	ld.shared.u32 	%r509, [%r219+1920];
	ld.shared.u32 	%r510, [%r219+2048];
	setp.eq.s32 	%p358, %r175, 0;
	@%p358 bra 	$L__BB4_316;
	bra.uni 	$L__BB4_317;
$L__BB4_316:
	st.volatile.shared.u32 	[_ZZN3cub18CUB_300001_SM_10006detail10merge_sort30DeviceMergeSortBlockSortKernelINS2_10policy_hubIN6thrust24THRUST_300001_SM_1000_NS6detail15normal_iteratorINS6_10device_ptrIiEEEEE9Policy600ESB_PNS0_8NullTypeESB_SF_m17CompareCandMemberiSE_EEvbT0_T1_T2_T3_T4_PT6_PT7_T5_NS1_7vsmem_tEE19static_temp_storage+17408], %r174;
$L__BB4_317:
	bar.sync 	0;
	ld.volatile.shared.u32 	%r512, [_ZZN3cub18CUB_300001_SM_10006detail10merge_sort30DeviceMergeSortBlockSortKernelINS2_10policy_hubIN6thrust24THRUST_300001_SM_1000_NS6detail15normal_iteratorINS6_10device_ptrIiEEEEE9Policy600ESB_PNS0_8NullTypeESB_SF_m17CompareCandMemberiSE_EEvbT0_T1_T2_T3_T4_PT6_PT7_T5_NS1_7vsmem_tEE19static_temp_storage+17408];
	setp.ge.s32 	%p359, %r177, %r512;
	@%p359 bra 	$L__BB4_319;
	cvt.u64.u32 	%rd771, %r177;
	add.s64 	%rd772, %rd5, %rd771;
	shl.b64 	%rd773, %rd772, 2;
	add.s64 	%rd774, %rd1, %rd773;
	st.global.u32 	[%rd774], %r494;
$L__BB4_319:
	setp.ge.s32 	%p360, %r473, %r512;
	@%p360 bra 	$L__BB4_321;
	cvt.u64.u32 	%rd775, %r177;
	add.s64 	%rd776, %rd5, %rd775;
	shl.b64 	%rd777, %rd776, 2;
	add.s64 	%rd778, %rd1, %rd777;
	st.global.u32 	[%rd778+128], %r495;
$L__BB4_321:
	setp.ge.s32 	%p361, %r474, %r512;
	@%p361 bra 	$L__BB4_323;
	cvt.u64.u32 	%rd779, %r177;
	add.s64 	%rd780, %rd5, %rd779;
	shl.b64 	%rd781, %rd780, 2;
	add.s64 	%rd782, %rd1, %rd781;
	st.global.u32 	[%rd782+256], %r496;
$L__BB4_323:
	setp.ge.s32 	%p362, %r475, %r512;
	@%p362 bra 	$L__BB4_325;
	cvt.u64.u32 	%rd783, %r177;
	add.s64 	%rd784, %rd5, %rd783;
	shl.b64 	%rd785, %rd784, 2;
	add.s64 	%rd786, %rd1, %rd785;
	st.global.u32 	[%rd786+384], %r497;
$L__BB4_325:
	setp.ge.s32 	%p363, %r476, %r512;
	@%p363 bra 	$L__BB4_327;
	cvt.u64.u32 	%rd787, %r177;
	add.s64 	%rd788, %rd5, %rd787;
	shl.b64 	%rd789, %rd788, 2;
	add.s64 	%rd790, %rd1, %rd789;
	st.global.u32 	[%rd790+512], %r498;
$L__BB4_327:
	setp.ge.s32 	%p364, %r188, %r512;
	@%p364 bra 	$L__BB4_329;
	cvt.u64.u32 	%rd791, %r177;
	add.s64 	%rd792, %rd5, %rd791;
	shl.b64 	%rd793, %rd792, 2;
	add.s64 	%rd794, %rd1, %rd793;
	st.global.u32 	[%rd794+640], %r499;
$L__BB4_329:
	setp.ge.s32 	%p365, %r191, %r512;
	@%p365 bra 	$L__BB4_331;
	cvt.u64.u32 	%rd795, %r177;
	add.s64 	%rd796, %rd5, %rd795;
	shl.b64 	%rd797, %rd796, 2;
	add.s64 	%rd798, %rd1, %rd797;
	st.global.u32 	[%rd798+768], %r500;
$L__BB4_331:
	setp.ge.s32 	%p366, %r194, %r512;
	@%p366 bra 	$L__BB4_333;
	cvt.u64.u32 	%rd799, %r177;
	add.s64 	%rd800, %rd5, %rd799;
	shl.b64 	%rd801, %rd800, 2;
	add.s64 	%rd802, %rd1, %rd801;
	st.global.u32 	[%rd802+896], %r501;
$L__BB4_333:
	setp.ge.s32 	%p367, %r197, %r512;
	@%p367 bra 	$L__BB4_335;
	cvt.u64.u32 	%rd803, %r177;
	add.s64 	%rd804, %rd5, %rd803;
	shl.b64 	%rd805, %rd804, 2;
	add.s64 	%rd806, %rd1, %rd805;
	st.global.u32 	[%rd806+1024], %r502;
$L__BB4_335:
	setp.ge.s32 	%p368, %r200, %r512;
	@%p368 bra 	$L__BB4_337;
	cvt.u64.u32 	%rd807, %r177;
	add.s64 	%rd808, %rd5, %rd807;
	shl.b64 	%rd809, %rd808, 2;
	add.s64 	%rd810, %rd1, %rd809;
	st.global.u32 	[%rd810+1152], %r503;
$L__BB4_337:
	setp.ge.s32 	%p369, %r468, %r512;
	@%p369 bra 	$L__BB4_339;
	cvt.u64.u32 	%rd811, %r177;
	add.s64 	%rd812, %rd5, %rd811;
	shl.b64 	%rd813, %rd812, 2;
	add.s64 	%rd814, %rd1, %rd813;
	st.global.u32 	[%rd814+1280], %r504;
$L__BB4_339:
	setp.ge.s32 	%p370, %r469, %r512;
	@%p370 bra 	$L__BB4_341;
	cvt.u64.u32 	%rd815, %r177;
	add.s64 	%rd816, %rd5, %rd815;
	shl.b64 	%rd817, %rd816, 2;
	add.s64 	%rd818, %rd1, %rd817;
	st.global.u32 	[%rd818+1408], %r505;
$L__BB4_341:
	setp.ge.s32 	%p371, %r470, %r512;
	@%p371 bra 	$L__BB4_343;
	cvt.u64.u32 	%rd819, %r177;
	add.s64 	%rd820, %rd5, %rd819;
	shl.b64 	%rd821, %rd820, 2;
	add.s64 	%rd822, %rd1, %rd821;
	st.global.u32 	[%rd822+1536], %r506;
$L__BB4_343:
	setp.ge.s32 	%p372, %r471, %r512;
	@%p372 bra 	$L__BB4_345;
	cvt.u64.u32 	%rd823, %r177;
	add.s64 	%rd824, %rd5, %rd823;
	shl.b64 	%rd825, %rd824, 2;
	add.s64 	%rd826, %rd1, %rd825;
	st.global.u32 	[%rd826+1664], %r507;
$L__BB4_345:
	setp.ge.s32 	%p373, %r472, %r512;
	@%p373 bra 	$L__BB4_347;
	cvt.u64.u32 	%rd827, %r177;
	add.s64 	%rd828, %rd5, %rd827;
	shl.b64 	%rd829, %rd828, 2;
	add.s64 	%rd830, %rd1, %rd829;
	st.global.u32 	[%rd830+1792], %r508;
$L__BB4_347:
	setp.ge.s32 	%p374, %r213, %r512;
	@%p374 bra 	$L__BB4_349;
	cvt.u64.u32 	%rd831, %r177;
	add.s64 	%rd832, %rd5, %rd831;
	shl.b64 	%rd833, %rd832, 2;
	add.s64 	%rd834, %rd1, %rd833;
	st.global.u32 	[%rd834+1920], %r509;
$L__BB4_349:
	setp.ge.s32 	%p375, %r216, %r512;
	@%p375 bra 	$L__BB4_351;
	cvt.u64.u32 	%rd835, %r177;
	add.s64 	%rd836, %rd5, %rd835;
	shl.b64 	%rd837, %rd836, 2;
	add.s64 	%rd838, %rd1, %rd837;
	st.global.u32 	[%rd838+2048], %r510;
$L__BB4_351:
	ret;

}
	// .globl	_ZN3cub18CUB_300001_SM_10006detail10merge_sort30DeviceMergeSortPartitionKernelIN6thrust24THRUST_300001_SM_1000_NS6detail15normal_iteratorINS5_10device_ptrIiEEEEm17CompareCandMemberiEEvbT_PT2_T0_SF_PSF_T1_SF_i
.visible .entry _ZN3cub18CUB_300001_SM_10006detail10merge_sort30DeviceMergeSortPartitionKernelIN6thrust24THRUST_300001_SM_1000_NS6detail15normal_iteratorINS5_10device_ptrIiEEEEm17CompareCandMemberiEEvbT_PT2_T0_SF_PSF_T1_SF_i(
	.param .u8 _ZN3cub18CUB_300001_SM_10006detail10merge_sort30DeviceMergeSortPartitionKernelIN6thrust24THRUST_300001_SM_1000_NS6detail15normal_iteratorINS5_10device_ptrIiEEEEm17CompareCandMemberiEEvbT_PT2_T0_SF_PSF_T1_SF_i_param_0,
	.param .align 8 .b8 _ZN3cub18CUB_300001_SM_10006detail10merge_sort30DeviceMergeSortPartitionKernelIN6thrust24THRUST_300001_SM_1000_NS6detail15normal_iteratorINS5_10device_ptrIiEEEEm17CompareCandMemberiEEvbT_PT2_T0_SF_PSF_T1_SF_i_param_1[8],
	.param .u64 .ptr .align 1 _ZN3cub18CUB_300001_SM_10006detail10merge_sort30DeviceMergeSortPartitionKernelIN6thrust24THRUST_300001_SM_1000_NS6detail15normal_iteratorINS5_10device_ptrIiEEEEm17CompareCandMemberiEEvbT_PT2_T0_SF_PSF_T1_SF_i_param_2,
	.param .u64 _ZN3cub18CUB_300001_SM_10006detail10merge_sort30DeviceMergeSortPartitionKernelIN6thrust24THRUST_300001_SM_1000_NS6detail15normal_iteratorINS5_10device_ptrIiEEEEm17CompareCandMemberiEEvbT_PT2_T0_SF_PSF_T1_SF_i_param_3,
	.param .u64 _ZN3cub18CUB_300001_SM_10006detail10merge_sort30DeviceMergeSortPartitionKernelIN6thrust24THRUST_300001_SM_1000_NS6detail15normal_iteratorINS5_10device_ptrIiEEEEm17CompareCandMemberiEEvbT_PT2_T0_SF_PSF_T1_SF_i_param_4,
	.param .u64 .ptr .align 1 _ZN3cub18CUB_300001_SM_10006detail10merge_sort30DeviceMergeSortPartitionKernelIN6thrust24THRUST_300001_SM_1000_NS6detail15normal_iteratorINS5_10device_ptrIiEEEEm17CompareCandMemberiEEvbT_PT2_T0_SF_PSF_T1_SF_i_param_5,
	.param .align 8 .b8 _ZN3cub18CUB_300001_SM_10006detail10merge_sort30DeviceMergeSortPartitionKernelIN6thrust24THRUST_300001_SM_1000_NS6detail15normal_iteratorINS5_10device_ptrIiEEEEm17CompareCandMemberiEEvbT_PT2_T0_SF_PSF_T1_SF_i_param_6[16],
	.param .u64 _ZN3cub18CUB_300001_SM_10006detail10merge_sort30DeviceMergeSortPartitionKernelIN6thrust24THRUST_300001_SM_1000_NS6detail15normal_iteratorINS5_10device_ptrIiEEEEm17CompareCandMemberiEEvbT_PT2_T0_SF_PSF_T1_SF_i_param_7,
	.param .u32 _ZN3cub18CUB_300001_SM_10006detail10merge_sort30DeviceMergeSortPartitionKernelIN6thrust24THRUST_300001_SM_1000_NS6detail15normal_iteratorINS5_10device_ptrIiEEEEm17CompareCandMemberiEEvbT_PT2_T0_SF_PSF_T1_SF_i_param_8
)
{
	.reg .pred 	%p<10>;
	.reg .b16 	%rs<6>;
	.reg .b32 	%r<21>;
	.reg .b64 	%rd<101>;

	ld.param.u32 	%r2, [_ZN3cub18CUB_300001_SM_10006detail10merge_sort30DeviceMergeSortPartitionKernelIN6thrust24THRUST_300001_SM_1000_NS6detail15normal_iteratorINS5_10device_ptrIiEEEEm17CompareCandMemberiEEvbT_PT2_T0_SF_PSF_T1_SF_i_param_6+8];
	ld.param.u64 	%rd34, [_ZN3cub18CUB_300001_SM_10006detail10merge_sort30DeviceMergeSortPartitionKernelIN6thrust24THRUST_300001_SM_1000_NS6detail15normal_iteratorINS5_10device_ptrIiEEEEm17CompareCandMemberiEEvbT_PT2_T0_SF_PSF_T1_SF_i_param_6];
	ld.param.u64 	%rd30, [_ZN3cub18CUB_300001_SM_10006detail10merge_sort30DeviceMergeSortPartitionKernelIN6thrust24THRUST_300001_SM_1000_NS6detail15normal_iteratorINS5_10device_ptrIiEEEEm17CompareCandMemberiEEvbT_PT2_T0_SF_PSF_T1_SF_i_param_1];
	ld.param.s8 	%rs1, [_ZN3cub18CUB_300001_SM_10006detail10merge_sort30DeviceMergeSortPartitionKernelIN6thrust24THRUST_300001_SM_1000_NS6detail15normal_iteratorINS5_10device_ptrIiEEEEm17CompareCandMemberiEEvbT_PT2_T0_SF_PSF_T1_SF_i_param_0];
	ld.param.u64 	%rd32, [_ZN3cub18CUB_300001_SM_10006detail10merge_sort30DeviceMergeSortPartitionKernelIN6thrust24THRUST_300001_SM_1000_NS6detail15normal_iteratorINS5_10device_ptrIiEEEEm17CompareCandMemberiEEvbT_PT2_T0_SF_PSF_T1_SF_i_param_3];
	ld.param.u64 	%rd33, [_ZN3cub18CUB_300001_SM_10006detail10merge_sort30DeviceMergeSortPartitionKernelIN6thrust24THRUST_300001_SM_1000_NS6detail15normal_iteratorINS5_10device_ptrIiEEEEm17CompareCandMemberiEEvbT_PT2_T0_SF_PSF_T1_SF_i_param_4];
	ld.param.u64 	%rd36, [_ZN3cub18CUB_300001_SM_10006detail10merge_sort30DeviceMergeSortPartitionKernelIN6thrust24THRUST_300001_SM_1000_NS6detail15normal_iteratorINS5_10device_ptrIiEEEEm17CompareCandMemberiEEvbT_PT2_T0_SF_PSF_T1_SF_i_param_5];
	ld.param.u64 	%rd35, [_ZN3cub18CUB_300001_SM_10006detail10merge_sort30DeviceMergeSortPartitionKernelIN6thrust24THRUST_300001_SM_1000_NS6detail15normal_iteratorINS5_10device_ptrIiEEEEm17CompareCandMemberiEEvbT_PT2_T0_SF_PSF_T1_SF_i_param_7];
	ld.param.u32 	%r3, [_ZN3cub18CUB_300001_SM_10006detail10merge_sort30DeviceMergeSortPartitionKernelIN6thrust24THRUST_300001_SM_1000_NS6detail15normal_iteratorINS5_10device_ptrIiEEEEm17CompareCandMemberiEEvbT_PT2_T0_SF_PSF_T1_SF_i_param_8];
	cvta.to.global.u64 	%rd1, %rd36;
	mov.u32 	%r9, %ntid.x;
	mov.u32 	%r10, %ctaid.x;
	mov.u32 	%r11, %tid.x;
	mad.lo.s32 	%r12, %r9, %r10, %r11;
	cvt.u64.u32 	%rd2, %r12;
	setp.le.u64 	%p1, %rd33, %rd2;
	@%p1 bra 	$L__BB5_11;
	cvta.to.global.u64 	%rd4, %rd34;
	shr.u64 	%rd37, %rd35, 1;
	add.s64 	%rd5, %rd35, 4294967295;
	neg.s64 	%rd38, %rd35;
	and.b64  	%rd39, %rd38, %rd2;
	cvt.s64.s32 	%rd6, %r3;
	mul.lo.s64 	%rd40, %rd39, %rd6;
	mul.lo.s64 	%rd41, %rd37, %rd6;
	min.u64 	%rd7, %rd40, %rd32;
	not.b64 	%rd42, %rd40;
	min.u64 	%rd43, %rd41, %rd42;
	add.s64 	%rd44, %rd43, %rd40;
	min.u64 	%rd8, %rd44, %rd32;
	not.b64 	%rd45, %rd8;
	min.u64 	%rd46, %rd41, %rd45;
	add.s64 	%rd47, %rd46, %rd8;
	min.u64 	%rd9, %rd47, %rd32;
	// begin inline asm
	griddepcontrol.wait;
	// end inline asm
	add.s64 	%rd48, %rd2, 1;
	setp.ne.s64 	%p2, %rd48, %rd33;
	@%p2 bra 	$L__BB5_3;
	shl.b64 	%rd93, %rd2, 3;
	add.s64 	%rd94, %rd1, %rd93;
	st.global.u64 	[%rd94], %rd8;
	bra.uni 	$L__BB5_11;
$L__BB5_3:
	sub.s64 	%rd49, %rd9, %rd7;
	and.b64  	%rd50, %rd5, %rd2;
	mul.lo.s64 	%rd51, %rd50, %rd6;
	min.u64 	%rd10, %rd51, %rd49;
	setp.eq.s16 	%p3, %rs1, 0;
	@%p3 bra 	$L__BB5_7;
	sub.s64 	%rd52, %rd8, %rd7;
	sub.s64 	%rd53, %rd9, %rd8;
	max.u64 	%rd54, %rd10, %rd53;
	sub.s64 	%rd100, %rd54, %rd53;
	min.u64 	%rd96, %rd52, %rd10;
	setp.ge.u64 	%p4, %rd100, %rd96;
	@%p4 bra 	$L__BB5_10;
	cvta.to.global.u64 	%rd13, %rd30;
	add.s64 	%rd14, %rd10, %rd8;
	cvt.s64.s32 	%rd55, %r2;
	add.s64 	%rd15, %rd4, %rd55;
$L__BB5_6:
	sub.s64 	%rd56, %rd96, %rd100;
	shr.u64 	%rd57, %rd56, 1;
	add.s64 	%rd58, %rd57, %rd100;
	add.s64 	%rd59, %rd58, %rd7;
	shl.b64 	%rd60, %rd59, 2;
	add.s64 	%rd61, %rd13, %rd60;
	ld.global.u32 	%r13, [%rd61];
	not.b64 	%rd62, %rd58;
	add.s64 	%rd63, %rd14, %rd62;
	shl.b64 	%rd64, %rd63, 2;
	add.s64 	%rd65, %rd13, %rd64;
	ld.global.u32 	%r14, [%rd65];
	mul.wide.s32 	%rd66, %r14, 16;
	add.s64 	%rd67, %rd15, %rd66;
	ld.global.u32 	%r15, [%rd67];
	mul.wide.s32 	%rd68, %r13, 16;
	add.s64 	%rd69, %rd15, %rd68;
	ld.global.u32 	%r16, [%rd69];
	setp.lt.s32 	%p5, %r15, %r16;
	add.s64 	%rd70, %rd58, 1;
	selp.b64 	%rd100, %rd100, %rd70, %p5;
	selp.b64 	%rd96, %rd58, %rd96, %p5;
	setp.lt.u64 	%p6, %rd100, %rd96;
	@%p6 bra 	$L__BB5_6;
	bra.uni 	$L__BB5_10;
$L__BB5_7:
	sub.s64 	%rd71, %rd8, %rd7;
	sub.s64 	%rd72, %rd9, %rd8;
	max.u64 	%rd73, %rd10, %rd72;
	sub.s64 	%rd100, %rd73, %rd72;
	min.u64 	%rd98, %rd71, %rd10;
	setp.ge.u64 	%p7, %rd100, %rd98;
	@%p7 bra 	$L__BB5_10;
	ld.param.u64 	%rd95, [_ZN3cub18CUB_300001_SM_10006detail10merge_sort30DeviceMergeSortPartitionKernelIN6thrust24THRUST_300001_SM_1000_NS6detail15normal_iteratorINS5_10device_ptrIiEEEEm17CompareCandMemberiEEvbT_PT2_T0_SF_PSF_T1_SF_i_param_2];
	cvta.to.global.u64 	%rd22, %rd95;
	add.s64 	%rd23, %rd10, %rd8;
	cvt.s64.s32 	%rd74, %r2;
	add.s64 	%rd24, %rd4, %rd74;
$L__BB5_9:
	sub.s64 	%rd75, %rd98, %rd100;
	shr.u64 	%rd76, %rd75, 1;
	add.s64 	%rd77, %rd76, %rd100;
	add.s64 	%rd78, %rd77, %rd7;
	shl.b64 	%rd79, %rd78, 2;
	add.s64 	%rd80, %rd22, %rd79;
	ld.global.u32 	%r17, [%rd80];
	not.b64 	%rd81, %rd77;
	add.s64 	%rd82, %rd23, %rd81;
	shl.b64 	%rd83, %rd82, 2;
	add.s64 	%rd84, %rd22, %rd83;
	ld.global.u32 	%r18, [%rd84];
	mul.wide.s32 	%rd85, %r18, 16;
	add.s64 	%rd86, %rd24, %rd85;
	ld.global.u32 	%r19, [%rd86];
	mul.wide.s32 	%rd87, %r17, 16;
	add.s64 	%rd88, %rd24, %rd87;
	ld.global.u32 	%r20, [%rd88];
	setp.lt.s32 	%p8, %r19, %r20;
	add.s64 	%rd89, %rd77, 1;
	selp.b64 	%rd100, %rd100, %rd89, %p8;
	selp.b64 	%rd98, %rd77, %rd98, %p8;
	setp.lt.u64 	%p9, %rd100, %rd98;
	@%p9 bra 	$L__BB5_9;
$L__BB5_10:
	add.s64 	%rd90, %rd100, %rd7;
	shl.b64 	%rd91, %rd2, 3;
	add.s64 	%rd92, %rd1, %rd91;
	st.global.u64 	[%rd92], %rd90;
$L__BB5_11:
	ret;

}
	// .globl	_ZN3cub18CUB_300001_SM_10006detail10merge_sort26DeviceMergeSortMergeKernelINS2_10policy_hubIN6thrust24THRUST_300001_SM_1000_NS6detail15normal_iteratorINS6_10device_ptrIiEEEEE9Policy600ESB_PNS0_8NullTypeESB_SF_m17CompareCandMemberiSE_EEvbT2_T3_T4_PT6_PT7_T5_PSJ_SJ_NS1_7vsmem_tE
.visible .entry _ZN3cub18CUB_300001_SM_10006detail10merge_sort26DeviceMergeSortMergeKernelINS2_10policy_hubIN6thrust24THRUST_300001_SM_1000_NS6detail15normal_iteratorINS6_10device_ptrIiEEEEE9Policy600ESB_PNS0_8NullTypeESB_SF_m17CompareCandMemberiSE_EEvbT2_T3_T4_PT6_PT7_T5_PSJ_SJ_NS1_7vsmem_tE(
	.param .u8 _ZN3cub18CUB_300001_SM_10006detail10merge_sort26DeviceMergeSortMergeKernelINS2_10policy_hubIN6thrust24THRUST_300001_SM_1000_NS6detail15normal_iteratorINS6_10device_ptrIiEEEEE9Policy600ESB_PNS0_8NullTypeESB_SF_m17CompareCandMemberiSE_EEvbT2_T3_T4_PT6_PT7_T5_PSJ_SJ_NS1_7vsmem_tE_param_0,
	.param .align 8 .b8 _ZN3cub18CUB_300001_SM_10006detail10merge_sort26DeviceMergeSortMergeKernelINS2_10policy_hubIN6thrust24THRUST_300001_SM_1000_NS6detail15normal_iteratorINS6_10device_ptrIiEEEEE9Policy600ESB_PNS0_8NullTypeESB_SF_m17CompareCandMemberiSE_EEvbT2_T3_T4_PT6_PT7_T5_PSJ_SJ_NS1_7vsmem_tE_param_1[8],
	.param .u64 .ptr .align 1 _ZN3cub18CUB_300001_SM_10006detail10merge_sort26DeviceMergeSortMergeKernelINS2_10policy_hubIN6thrust24THRUST_300001_SM_1000_NS6detail15normal_iteratorINS6_10device_ptrIiEEEEE9Policy600ESB_PNS0_8NullTypeESB_SF_m17CompareCandMemberiSE_EEvbT2_T3_T4_PT6_PT7_T5_PSJ_SJ_NS1_7vsmem_tE_param_2,
	.param .u64 _ZN3cub18CUB_300001_SM_10006detail10merge_sort26DeviceMergeSortMergeKernelINS2_10policy_hubIN6thrust24THRUST_300001_SM_1000_NS6detail15normal_iteratorINS6_10device_ptrIiEEEEE9Policy600ESB_PNS0_8NullTypeESB_SF_m17CompareCandMemberiSE_EEvbT2_T3_T4_PT6_PT7_T5_PSJ_SJ_NS1_7vsmem_tE_param_3,
	.param .u64 .ptr .align 1 _ZN3cub18CUB_300001_SM_10006detail10merge_sort26DeviceMergeSortMergeKernelINS2_10policy_hubIN6thrust24THRUST_300001_SM_1000_NS6detail15normal_iteratorINS6_10device_ptrIiEEEEE9Policy600ESB_PNS0_8NullTypeESB_SF_m17CompareCandMemberiSE_EEvbT2_T3_T4_PT6_PT7_T5_PSJ_SJ_NS1_7vsmem_tE_param_4,
	.param .u64 .ptr .align 1 _ZN3cub18CUB_300001_SM_10006detail10merge_sort26DeviceMergeSortMergeKernelINS2_10policy_hubIN6thrust24THRUST_300001_SM_1000_NS6detail15normal_iteratorINS6_10device_ptrIiEEEEE9Policy600ESB_PNS0_8NullTypeESB_SF_m17CompareCandMemberiSE_EEvbT2_T3_T4_PT6_PT7_T5_PSJ_SJ_NS1_7vsmem_tE_param_5,
	.param .align 8 .b8 _ZN3cub18CUB_300001_SM_10006detail10merge_sort26DeviceMergeSortMergeKernelINS2_10policy_hubIN6thrust24THRUST_300001_SM_1000_NS6detail15normal_iteratorINS6_10device_ptrIiEEEEE9Policy600ESB_PNS0_8NullTypeESB_SF_m17CompareCandMemberiSE_EEvbT2_T3_T4_PT6_PT7_T5_PSJ_SJ_NS1_7vsmem_tE_param_6[16],
	.param .u64 .ptr .align 1 _ZN3cub18CUB_300001_SM_10006detail10merge_sort26DeviceMergeSortMergeKernelINS2_10policy_hubIN6thrust24THRUST_300001_SM_1000_NS6detail15normal_iteratorINS6_10device_ptrIiEEEEE9Policy600ESB_PNS0_8NullTypeESB_SF_m17CompareCandMemberiSE_EEvbT2_T3_T4_PT6_PT7_T5_PSJ_SJ_NS1_7vsmem_tE_param_7,
	.param .u64 _ZN3cub18CUB_300001_SM_10006detail10merge_sort26DeviceMergeSortMergeKernelINS2_10policy_hubIN6thrust24THRUST_300001_SM_1000_NS6detail15normal_iteratorINS6_10device_ptrIiEEEEE9Policy600ESB_PNS0_8NullTypeESB_SF_m17CompareCandMemberiSE_EEvbT2_T3_T4_PT6_PT7_T5_PSJ_SJ_NS1_7vsmem_tE_param_8,
	.param .align 8 .b8 _ZN3cub18CUB_300001_SM_10006detail10merge_sort26DeviceMergeSortMergeKernelINS2_10policy_hubIN6thrust24THRUST_300001_SM_1000_NS6detail15normal_iteratorINS6_10device_ptrIiEEEEE9Policy600ESB_PNS0_8NullTypeESB_SF_m17CompareCandMemberiSE_EEvbT2_T3_T4_PT6_PT7_T5_PSJ_SJ_NS1_7vsmem_tE_param_9[8]
)
.maxntid 256
{
	.reg .pred 	%p<416>;
	.reg .b16 	%rs<10>;
	.reg .b32 	%r<1295>;
	.reg .b64 	%rd<570>;
	// demoted variable
	.shared .align 16 .b8 _ZZN3cub18CUB_300001_SM_10006detail10merge_sort26DeviceMergeSortMergeKernelINS2_10policy_hubIN6thrust24THRUST_300001_SM_1000_NS6detail15normal_iteratorINS6_10device_ptrIiEEEEE9Policy600ESB_PNS0_8NullTypeESB_SF_m17CompareCandMemberiSE_EEvbT2_T3_T4_PT6_PT7_T5_PSJ_SJ_NS1_7vsmem_tEE19static_temp_storage[17424];
	ld.param.u32 	%r512, [_ZN3cub18CUB_300001_SM_10006detail10merge_sort26DeviceMergeSortMergeKernelINS2_10policy_hubIN6thrust24THRUST_300001_SM_1000_NS6detail15normal_iteratorINS6_10device_ptrIiEEEEE9Policy600ESB_PNS0_8NullTypeESB_SF_m17CompareCandMemberiSE_EEvbT2_T3_T4_PT6_PT7_T5_PSJ_SJ_NS1_7vsmem_tE_param_6+8];
	ld.param.u64 	%rd23, [_ZN3cub18CUB_300001_SM_10006detail10merge_sort26DeviceMergeSortMergeKernelINS2_10policy_hubIN6thrust24THRUST_300001_SM_1000_NS6detail15normal_iteratorINS6_10device_ptrIiEEEEE9Policy600ESB_PNS0_8NullTypeESB_SF_m17CompareCandMemberiSE_EEvbT2_T3_T4_PT6_PT7_T5_PSJ_SJ_NS1_7vsmem_tE_param_6];
	ld.param.u64 	%rd26, [_ZN3cub18CUB_300001_SM_10006detail10merge_sort26DeviceMergeSortMergeKernelINS2_10policy_hubIN6thrust24THRUST_300001_SM_1000_NS6detail15normal_iteratorINS6_10device_ptrIiEEEEE9Policy600ESB_PNS0_8NullTypeESB_SF_m17CompareCandMemberiSE_EEvbT2_T3_T4_PT6_PT7_T5_PSJ_SJ_NS1_7vsmem_tE_param_1];
	ld.param.u64 	%rd22, [_ZN3cub18CUB_300001_SM_10006detail10merge_sort26DeviceMergeSortMergeKernelINS2_10policy_hubIN6thrust24THRUST_300001_SM_1000_NS6detail15normal_iteratorINS6_10device_ptrIiEEEEE9Policy600ESB_PNS0_8NullTypeESB_SF_m17CompareCandMemberiSE_EEvbT2_T3_T4_PT6_PT7_T5_PSJ_SJ_NS1_7vsmem_tE_param_4];
	cvta.to.global.u64 	%rd1, %rd22;
	cvta.to.global.u64 	%rd2, %rd26;
	mov.u32 	%r518, %ctaid.x;
	mov.u32 	%r519, %nctaid.x;
	mov.u32 	%r1, %tid.x;
	add.s32 	%r520, %r519, -1;
	setp.ge.u32 	%p65, %r518, %r520;
	@%p65 bra 	$L__BB6_158;
	ld.param.u64 	%rd569, [_ZN3cub18CUB_300001_SM_10006detail10merge_sort26DeviceMergeSortMergeKernelINS2_10policy_hubIN6thrust24THRUST_300001_SM_1000_NS6detail15normal_iteratorINS6_10device_ptrIiEEEEE9Policy600ESB_PNS0_8NullTypeESB_SF_m17CompareCandMemberiSE_EEvbT2_T3_T4_PT6_PT7_T5_PSJ_SJ_NS1_7vsmem_tE_param_8];
	ld.param.u64 	%rd567, [_ZN3cub18CUB_300001_SM_10006detail10merge_sort26DeviceMergeSortMergeKernelINS2_10policy_hubIN6thrust24THRUST_300001_SM_1000_NS6detail15normal_iteratorINS6_10device_ptrIiEEEEE9Policy600ESB_PNS0_8NullTypeESB_SF_m17CompareCandMemberiSE_EEvbT2_T3_T4_PT6_PT7_T5_PSJ_SJ_NS1_7vsmem_tE_param_7];
	ld.param.u64 	%rd555, [_ZN3cub18CUB_300001_SM_10006detail10merge_sort26DeviceMergeSortMergeKernelINS2_10policy_hubIN6thrust24THRUST_300001_SM_1000_NS6detail15normal_iteratorINS6_10device_ptrIiEEEEE9Policy600ESB_PNS0_8NullTypeESB_SF_m17CompareCandMemberiSE_EEvbT2_T3_T4_PT6_PT7_T5_PSJ_SJ_NS1_7vsmem_tE_param_3];
	ld.param.s8 	%rs8, [_ZN3cub18CUB_300001_SM_10006detail10merge_sort26DeviceMergeSortMergeKernelINS2_10policy_hubIN6thrust24THRUST_300001_SM_1000_NS6detail15normal_iteratorINS6_10device_ptrIiEEEEE9Policy600ESB_PNS0_8NullTypeESB_SF_m17CompareCandMemberiSE_EEvbT2_T3_T4_PT6_PT7_T5_PSJ_SJ_NS1_7vsmem_tE_param_0];
	cvta.to.global.u64 	%rd293, %rd567;
	mov.u32 	%r839, %ctaid.x;
	cvt.u64.u32 	%rd294, %r839;
	mul.wide.u32 	%rd295, %r839, 8;
	add.s64 	%rd296, %rd293, %rd295;
	ld.global.u64 	%rd3, [%rd296];
	ld.global.u64 	%rd297, [%rd296+8];
	shr.u64 	%rd298, %rd569, 1;
	neg.s64 	%rd299, %rd569;
	and.b64  	%rd300, %rd299, %rd294;
	mul.lo.s64 	%rd4, %rd300, 4352;
	mul.lo.s64 	%rd5, %rd298, 4352;
	sub.s64 	%rd301, %rd294, %rd300;
	mul.lo.s64 	%rd302, %rd301, 4352;
	sub.s64 	%rd303, %rd3, %rd4;
	sub.s64 	%rd304, %rd297, %rd4;
	sub.s64 	%rd305, %rd555, %rd4;
	max.u64 	%rd306, %rd305, %rd5;
	sub.s64 	%rd307, %rd306, %rd5;
	sub.s64 	%rd308, %rd302, %rd303;
	min.u64 	%rd6, %rd308, %rd307;
	max.u64 	%rd309, %rd302, -4353;
	not.b64 	%rd310, %rd309;
	add.s64 	%rd311, %rd302, %rd310;
	sub.s64 	%rd312, %rd311, %rd304;
	or.b64  	%rd313, %rd299, %rd294;
	setp.eq.s64 	%p260, %rd313, -1;
	min.u64 	%rd314, %rd5, %rd305;
	selp.b64 	%rd315, %rd314, %rd304, %p260;
	selp.b64 	%rd316, %rd5, %rd312, %p260;
	min.u64 	%rd317, %rd316, %rd307;
	cvt.u32.u64 	%r840, %rd303;
	cvt.u32.u64 	%r841, %rd315;
	sub.s32 	%r2, %r841, %r840;
	cvt.u32.u64 	%r842, %rd317;
	cvt.u32.u64 	%r843, %rd6;
	sub.s32 	%r3, %r842, %r843;
	// begin inline asm
	griddepcontrol.wait;
	// end inline asm
	setp.eq.s16 	%p261, %rs8, 0;
	@%p261 bra 	$L__BB6_53;
	add.s64 	%rd318, %rd4, %rd5;
	add.s64 	%rd319, %rd318, %rd6;
	setp.ge.s32 	%p262, %r1, %r2;
	cvt.u64.u32 	%rd320, %r1;
	add.s64 	%rd321, %rd3, %rd320;
	shl.b64 	%rd322, %rd321, 2;
	add.s64 	%rd7, %rd2, %rd322;
	sub.s32 	%r844, %r1, %r2;
	cvt.s64.s32 	%rd323, %r844;
	add.s64 	%rd324, %rd319, %rd323;
	shl.b64 	%rd325, %rd324, 2;
	add.s64 	%rd8, %rd2, %rd325;
	@%p262 bra 	$L__BB6_4;
	ld.global.u32 	%r1173, [%rd7];
	bra.uni 	$L__BB6_5;
$L__BB6_4:
	ld.global.u32 	%r1173, [%rd8];
$L__BB6_5:
	add.s32 	%r845, %r1, 256;
	setp.lt.s32 	%p263, %r845, %r2;
	@%p263 bra 	$L__BB6_7;
	ld.global.u32 	%r1172, [%rd8+1024];
	bra.uni 	$L__BB6_8;
$L__BB6_7:
	ld.global.u32 	%r1172, [%rd7+1024];
$L__BB6_8:
	add.s32 	%r846, %r1, 512;
	setp.lt.s32 	%p264, %r846, %r2;
	@%p264 bra 	$L__BB6_10;
	ld.global.u32 	%r1171, [%rd8+2048];
	bra.uni 	$L__BB6_11;
$L__BB6_10:
	ld.global.u32 	%r1171, [%rd7+2048];
$L__BB6_11:
	add.s32 	%r847, %r1, 768;
	setp.lt.s32 	%p265, %r847, %r2;
	@%p265 bra 	$L__BB6_13;
	ld.global.u32 	%r1170, [%rd8+3072];
	bra.uni 	$L__BB6_14;
$L__BB6_13:
	ld.global.u32 	%r1170, [%rd7+3072];
$L__BB6_14:
	or.b32  	%r848, %r1, 1024;
	setp.lt.s32 	%p266, %r848, %r2;
	@%p266 bra 	$L__BB6_16;
	ld.global.u32 	%r1169, [%rd8+4096];
	bra.uni 	$L__BB6_17;
$L__BB6_16:
	ld.global.u32 	%r1169, [%rd7+4096];
$L__BB6_17:
	add.s32 	%r849, %r1, 1280;
	setp.lt.s32 	%p267, %r849, %r2;
	@%p267 bra 	$L__BB6_19;
	ld.global.u32 	%r1168, [%rd8+5120];
	bra.uni 	$L__BB6_20;
$L__BB6_19:
	ld.global.u32 	%r1168, [%rd7+5120];
$L__BB6_20:
	add.s32 	%r850, %r1, 1536;
	setp.lt.s32 	%p268, %r850, %r2;
	@%p268 bra 	$L__BB6_22;
	ld.global.u32 	%r1167, [%rd8+6144];
	bra.uni 	$L__BB6_23;
$L__BB6_22:
	ld.global.u32 	%r1167, [%rd7+6144];
$L__BB6_23:
	add.s32 	%r851, %r1, 1792;
	setp.lt.s32 	%p269, %r851, %r2;
	@%p269 bra 	$L__BB6_25;
	ld.global.u32 	%r1166, [%rd8+7168];
	bra.uni 	$L__BB6_26;
$L__BB6_25:
	ld.global.u32 	%r1166, [%rd7+7168];
$L__BB6_26:
	or.b32  	%r852, %r1, 2048;
	setp.lt.s32 	%p270, %r852, %r2;
	@%p270 bra 	$L__BB6_28;
	ld.global.u32 	%r1165, [%rd8+8192];
	bra.uni 	$L__BB6_29;
$L__BB6_28:
	ld.global.u32 	%r1165, [%rd7+8192];
$L__BB6_29:
	add.s32 	%r853, %r1, 2304;
	setp.lt.s32 	%p271, %r853, %r2;
	@%p271 bra 	$L__BB6_31;
	ld.global.u32 	%r1164, [%rd8+9216];
	bra.uni 	$L__BB6_32;
$L__BB6_31:
	ld.global.u32 	%r1164, [%rd7+9216];
$L__BB6_32:
	add.s32 	%r854, %r1, 2560;
	setp.lt.s32 	%p272, %r854, %r2;
	@%p272 bra 	$L__BB6_34;
	ld.global.u32 	%r1163, [%rd8+10240];
	bra.uni 	$L__BB6_35;
$L__BB6_34:
	ld.global.u32 	%r1163, [%rd7+10240];
$L__BB6_35:
	add.s32 	%r855, %r1, 2816;
	setp.lt.s32 	%p273, %r855, %r2;
	@%p273 bra 	$L__BB6_37;
	ld.global.u32 	%r1162, [%rd8+11264];
	bra.uni 	$L__BB6_38;
$L__BB6_37:
	ld.global.u32 	%r1162, [%rd7+11264];
$L__BB6_38:
	or.b32  	%r856, %r1, 3072;
	setp.lt.s32 	%p274, %r856, %r2;
	@%p274 bra 	$L__BB6_40;
	ld.global.u32 	%r1161, [%rd8+12288];
	bra.uni 	$L__BB6_41;
$L__BB6_40:
	ld.global.u32 	%r1161, [%rd7+12288];
$L__BB6_41:
	add.s32 	%r857, %r1, 3328;
	setp.lt.s32 	%p275, %r857, %r2;
	@%p275 bra 	$L__BB6_43;
	ld.global.u32 	%r1160, [%rd8+13312];
	bra.uni 	$L__BB6_44;
$L__BB6_43:
	ld.global.u32 	%r1160, [%rd7+13312];
$L__BB6_44:
	add.s32 	%r858, %r1, 3584;
	setp.lt.s32 	%p276, %r858, %r2;
	@%p276 bra 	$L__BB6_46;
	ld.global.u32 	%r1159, [%rd8+14336];
	bra.uni 	$L__BB6_47;
$L__BB6_46:
	ld.global.u32 	%r1159, [%rd7+14336];
$L__BB6_47:
	add.s32 	%r859, %r1, 3840;
	setp.lt.s32 	%p277, %r859, %r2;
	@%p277 bra 	$L__BB6_49;
	ld.global.u32 	%r1158, [%rd8+15360];
	bra.uni 	$L__BB6_50;
$L__BB6_49:
	ld.global.u32 	%r1158, [%rd7+15360];
$L__BB6_50:
	or.b32  	%r860, %r1, 4096;
	setp.lt.s32 	%p278, %r860, %r2;
	@%p278 bra 	$L__BB6_52;
	ld.global.u32 	%r1157, [%rd8+16384];
	bra.uni 	$L__BB6_54;
$L__BB6_52:
	ld.global.u32 	%r1157, [%rd7+16384];
	bra.uni 	$L__BB6_54;
$L__BB6_53:
	ld.param.u64 	%rd564, [_ZN3cub18CUB_300001_SM_10006detail10merge_sort26DeviceMergeSortMergeKernelINS2_10policy_hubIN6thrust24THRUST_300001_SM_1000_NS6detail15normal_iteratorINS6_10device_ptrIiEEEEE9Policy600ESB_PNS0_8NullTypeESB_SF_m17CompareCandMemberiSE_EEvbT2_T3_T4_PT6_PT7_T5_PSJ_SJ_NS1_7vsmem_tE_param_4];
	add.s64 	%rd326, %rd4, %rd5;
	add.s64 	%rd327, %rd326, %rd6;
	setp.lt.s32 	%p279, %r1, %r2;
	sub.s32 	%r861, %r1, %r2;
	cvt.s64.s32 	%rd328, %r861;
	cvt.u64.u32 	%rd329, %r1;
	selp.b64 	%rd330, %rd3, %rd327, %p279;
	selp.b64 	%rd331, %rd329, %rd328, %p279;
	add.s64 	%rd332, %rd331, %rd330;
	cvta.to.global.u64 	%rd333, %rd564;
	shl.b64 	%rd334, %rd332, 2;
	add.s64 	%rd335, %rd333, %rd334;
	ld.global.u32 	%r1173, [%rd335];
	add.s32 	%r862, %r1, 256;
	setp.lt.s32 	%p280, %r862, %r2;
	sub.s32 	%r863, %r862, %r2;
	cvt.s64.s32 	%rd336, %r863;
	cvt.u64.u32 	%rd337, %r862;
	selp.b64 	%rd338, %rd3, %rd327, %p280;
	selp.b64 	%rd339, %rd337, %rd336, %p280;
	add.s64 	%rd340, %rd339, %rd338;
	shl.b64 	%rd341, %rd340, 2;
	add.s64 	%rd342, %rd333, %rd341;
	ld.global.u32 	%r1172, [%rd342];
	add.s32 	%r864, %r1, 512;
	setp.lt.s32 	%p281, %r864, %r2;
	sub.s32 	%r865, %r864, %r2;
	cvt.s64.s32 	%rd343, %r865;
	cvt.u64.u32 	%rd344, %r864;
	selp.b64 	%rd345, %rd3, %rd327, %p281;
	selp.b64 	%rd346, %rd344, %rd343, %p281;
	add.s64 	%rd347, %rd346, %rd345;
	shl.b64 	%rd348, %rd347, 2;
	add.s64 	%rd349, %rd333, %rd348;
	ld.global.u32 	%r1171, [%rd349];
	add.s32 	%r866, %r1, 768;
	setp.lt.s32 	%p282, %r866, %r2;
	sub.s32 	%r867, %r866, %r2;
	cvt.s64.s32 	%rd350, %r867;
	cvt.u64.u32 	%rd351, %r866;
	selp.b64 	%rd352, %rd3, %rd327, %p282;
	selp.b64 	%rd353, %rd351, %rd350, %p282;
	add.s64 	%rd354, %rd353, %rd352;
	shl.b64 	%rd355, %rd354, 2;
	add.s64 	%rd356, %rd333, %rd355;
	ld.global.u32 	%r1170, [%rd356];
	or.b32  	%r868, %r1, 1024;
	setp.lt.s32 	%p283, %r868, %r2;
	sub.s32 	%r869, %r868, %r2;
	cvt.s64.s32 	%rd357, %r869;
	cvt.u64.u32 	%rd358, %r868;
	selp.b64 	%rd359, %rd3, %rd327, %p283;
	selp.b64 	%rd360, %rd358, %rd357, %p283;
	add.s64 	%rd361, %rd360, %rd359;
	shl.b64 	%rd362, %rd361, 2;
	add.s64 	%rd363, %rd333, %rd362;
	ld.global.u32 	%r1169, [%rd363];
	add.s32 	%r870, %r1, 1280;
	setp.lt.s32 	%p284, %r870, %r2;
	sub.s32 	%r871, %r870, %r2;
	cvt.s64.s32 	%rd364, %r871;
	cvt.u64.u32 	%rd365, %r870;
	selp.b64 	%rd366, %rd3, %rd327, %p284;
	selp.b64 	%rd367, %rd365, %rd364, %p284;
	add.s64 	%rd368, %rd367, %rd366;
	shl.b64 	%rd369, %rd368, 2;
	add.s64 	%rd370, %rd333, %rd369;
	ld.global.u32 	%r1168, [%rd370];
	add.s32 	%r872, %r1, 1536;
	setp.lt.s32 	%p285, %r872, %r2;
	sub.s32 	%r873, %r872, %r2;
	cvt.s64.s32 	%rd371, %r873;
	cvt.u64.u32 	%rd372, %r872;
	selp.b64 	%rd373, %rd3, %rd327, %p285;
	selp.b64 	%rd374, %rd372, %rd371, %p285;
	add.s64 	%rd375, %rd374, %rd373;
	shl.b64 	%rd376, %rd375, 2;
	add.s64 	%rd377, %rd333, %rd376;
	ld.global.u32 	%r1167, [%rd377];
	add.s32 	%r874, %r1, 1792;
	setp.lt.s32 	%p286, %r874, %r2;
	sub.s32 	%r875, %r874, %r2;
	cvt.s64.s32 	%rd378, %r875;
	cvt.u64.u32 	%rd379, %r874;
	selp.b64 	%rd380, %rd3, %rd327, %p286;
	selp.b64 	%rd381, %rd379, %rd378, %p286;
	add.s64 	%rd382, %rd381, %rd380;
	shl.b64 	%rd383, %rd382, 2;
	add.s64 	%rd384, %rd333, %rd383;
	ld.global.u32 	%r1166, [%rd384];
	or.b32  	%r876, %r1, 2048;
	setp.lt.s32 	%p287, %r876, %r2;
	sub.s32 	%r877, %r876, %r2;
	cvt.s64.s32 	%rd385, %r877;
	cvt.u64.u32 	%rd386, %r876;
	selp.b64 	%rd387, %rd3, %rd327, %p287;
	selp.b64 	%rd388, %rd386, %rd385, %p287;
	add.s64 	%rd389, %rd388, %rd387;
	shl.b64 	%rd390, %rd389, 2;
	add.s64 	%rd391, %rd333, %rd390;
	ld.global.u32 	%r1165, [%rd391];
	add.s32 	%r878, %r1, 2304;
	setp.lt.s32 	%p288, %r878, %r2;
	sub.s32 	%r879, %r878, %r2;
	cvt.s64.s32 	%rd392, %r879;
	cvt.u64.u32 	%rd393, %r878;
	selp.b64 	%rd394, %rd3, %rd327, %p288;
	selp.b64 	%rd395, %rd393, %rd392, %p288;
	add.s64 	%rd396, %rd395, %rd394;
	shl.b64 	%rd397, %rd396, 2;
	add.s64 	%rd398, %rd333, %rd397;
	ld.global.u32 	%r1164, [%rd398];
	add.s32 	%r880, %r1, 2560;
	setp.lt.s32 	%p289, %r880, %r2;
	sub.s32 	%r881, %r880, %r2;
	cvt.s64.s32 	%rd399, %r881;
	cvt.u64.u32 	%rd400, %r880;
	selp.b64 	%rd401, %rd3, %rd327, %p289;
	selp.b64 	%rd402, %rd400, %rd399, %p289;
	add.s64 	%rd403, %rd402, %rd401;
	shl.b64 	%rd404, %rd403, 2;
	add.s64 	%rd405, %rd333, %rd404;
	ld.global.u32 	%r1163, [%rd405];
	add.s32 	%r882, %r1, 2816;
	setp.lt.s32 	%p290, %r882, %r2;
	sub.s32 	%r883, %r882, %r2;
	cvt.s64.s32 	%rd406, %r883;
	cvt.u64.u32 	%rd407, %r882;
	selp.b64 	%rd408, %rd3, %rd327, %p290;
	selp.b64 	%rd409, %rd407, %rd406, %p290;
	add.s64 	%rd410, %rd409, %rd408;
	shl.b64 	%rd411, %rd410, 2;
	add.s64 	%rd412, %rd333, %rd411;
	ld.global.u32 	%r1162, [%rd412];
	or.b32  	%r884, %r1, 3072;
	setp.lt.s32 	%p291, %r884, %r2;
	sub.s32 	%r885, %r884, %r2;
	cvt.s64.s32 	%rd413, %r885;
	cvt.u64.u32 	%rd414, %r884;
	selp.b64 	%rd415, %rd3, %rd327, %p291;
	selp.b64 	%rd416, %rd414, %rd413, %p291;
	add.s64 	%rd417, %rd416, %rd415;
	shl.b64 	%rd418, %rd417, 2;
	add.s64 	%rd419, %rd333, %rd418;
	ld.global.u32 	%r1161, [%rd419];
	add.s32 	%r886, %r1, 3328;
	setp.lt.s32 	%p292, %r886, %r2;
	sub.s32 	%r887, %r886, %r2;
	cvt.s64.s32 	%rd420, %r887;
	cvt.u64.u32 	%rd421, %r886;
	selp.b64 	%rd422, %rd3, %rd327, %p292;
	selp.b64 	%rd423, %rd421, %rd420, %p292;
	add.s64 	%rd424, %rd423, %rd422;
	shl.b64 	%rd425, %rd424, 2;
	add.s64 	%rd426, %rd333, %rd425;
	ld.global.u32 	%r1160, [%rd426];
	add.s32 	%r888, %r1, 3584;
	setp.lt.s32 	%p293, %r888, %r2;
	sub.s32 	%r889, %r888, %r2;
	cvt.s64.s32 	%rd427, %r889;
	cvt.u64.u32 	%rd428, %r888;
	selp.b64 	%rd429, %rd3, %rd327, %p293;
	selp.b64 	%rd430, %rd428, %rd427, %p293;
	add.s64 	%rd431, %rd430, %rd429;
	shl.b64 	%rd432, %rd431, 2;
	add.s64 	%rd433, %rd333, %rd432;
	ld.global.u32 	%r1159, [%rd433];
	add.s32 	%r890, %r1, 3840;
	setp.lt.s32 	%p294, %r890, %r2;
	sub.s32 	%r891, %r890, %r2;
	cvt.s64.s32 	%rd434, %r891;
	cvt.u64.u32 	%rd435, %r890;
	selp.b64 	%rd436, %rd3, %rd327, %p294;
	selp.b64 	%rd437, %rd435, %rd434, %p294;
	add.s64 	%rd438, %rd437, %rd436;
	shl.b64 	%rd439, %rd438, 2;
	add.s64 	%rd440, %rd333, %rd439;
	ld.global.u32 	%r1158, [%rd440];
	or.b32  	%r892, %r1, 4096;
	setp.lt.s32 	%p295, %r892, %r2;
	sub.s32 	%r893, %r892, %r2;
	cvt.s64.s32 	%rd441, %r893;
	cvt.u64.u32 	%rd442, %r892;
	selp.b64 	%rd443, %rd3, %rd327, %p295;
	selp.b64 	%rd444, %rd442, %rd441, %p295;
	add.s64 	%rd445, %rd444, %rd443;
	shl.b64 	%rd446, %rd445, 2;
	add.s64 	%rd447, %rd333, %rd446;
	ld.global.u32 	%r1157, [%rd447];
$L__BB6_54:
	shl.b32 	%r894, %r1, 2;
	mov.u32 	%r895, _ZZN3cub18CUB_300001_SM_10006detail10merge_sort26DeviceMergeSortMergeKernelINS2_10policy_hubIN6thrust24THRUST_300001_SM_1000_NS6detail15normal_iteratorINS6_10device_ptrIiEEEEE9Policy600ESB_PNS0_8NullTypeESB_SF_m17CompareCandMemberiSE_EEvbT2_T3_T4_PT6_PT7_T5_PSJ_SJ_NS1_7vsmem_tEE19static_temp_storage;
	add.s32 	%r896, %r895, %r894;
	st.shared.u32 	[%r896], %r1173;
	st.shared.u32 	[%r896+1024], %r1172;
	st.shared.u32 	[%r896+2048], %r1171;
	st.shared.u32 	[%r896+3072], %r1170;
	st.shared.u32 	[%r896+4096], %r1169;
	st.shared.u32 	[%r896+5120], %r1168;
	st.shared.u32 	[%r896+6144], %r1167;
	st.shared.u32 	[%r896+7168], %r1166;
	st.shared.u32 	[%r896+8192], %r1165;
	st.shared.u32 	[%r896+9216], %r1164;
	st.shared.u32 	[%r896+10240], %r1163;
	st.shared.u32 	[%r896+11264], %r1162;
	st.shared.u32 	[%r896+12288], %r1161;
	st.shared.u32 	[%r896+13312], %r1160;
	st.shared.u32 	[%r896+14336], %r1159;
	st.shared.u32 	[%r896+15360], %r1158;
	st.shared.u32 	[%r896+16384], %r1157;
	bar.sync 	0;
	// begin inline asm
	griddepcontrol.launch_dependents;
	// end inline asm
	add.s32 	%r88, %r3, %r2;
	mul.lo.s32 	%r897, %r1, 17;
	min.s32 	%r89, %r897, %r88;
	shl.b32 	%r898, %r2, 2;
	add.s32 	%r90, %r895, %r898;
	setp.lt.s32 	%p296, %r89, %r3;
	sub.s32 	%r899, %r89, %r3;
	selp.b32 	%r1176, 0, %r899, %p296;
	min.s32 	%r1174, %r89, %r2;
	setp.ge.s32 	%p297, %r1176, %r1174;
	cvt.s64.s32 	%rd448, %r512;
	cvta.to.global.u64 	%rd449, %rd23;
	add.s64 	%rd9, %rd449, %rd448;
	@%p297 bra 	$L__BB6_56;
$L__BB6_55:
	sub.s32 	%r900, %r1174, %r1176;
	shr.u32 	%r901, %r900, 31;
	add.s32 	%r902, %r900, %r901;
	shr.s32 	%r903, %r902, 1;
	add.s32 	%r904, %r903, %r1176;
	shl.b32 	%r905, %r904, 2;
	add.s32 	%r907, %r895, %r905;
	ld.shared.u32 	%r908, [%r907];
	not.b32 	%r909, %r904;
	add.s32 	%r910, %r89, %r909;
	shl.b32 	%r911, %r910, 2;
	add.s32 	%r912, %r90, %r911;
	ld.shared.u32 	%r913, [%r912];
	mul.wide.s32 	%rd450, %r913, 16;
	add.s64 	%rd451, %rd9, %rd450;
	ld.global.u32 	%r914, [%rd451];
	mul.wide.s32 	%rd452, %r908, 16;
	add.s64 	%rd453, %rd9, %rd452;
	ld.global.u32 	%r915, [%rd453];
	setp.lt.s32 	%p298, %r914, %r915;
	add.s32 	%r916, %r904, 1;
	selp.b32 	%r1176, %r1176, %r916, %p298;
	selp.b32 	%r1174, %r904, %r1174, %p298;
	setp.lt.s32 	%p299, %r1176, %r1174;
	@%p299 bra 	$L__BB6_55;
$L__BB6_56:
	sub.s32 	%r917, %r89, %r1176;
	add.s32 	%r98, %r917, %r2;
	shl.b32 	%r918, %r917, 2;
	add.s32 	%r99, %r90, %r918;
	ld.shared.u32 	%r1177, [%r99];
	shl.b32 	%r919, %r1176, 2;
	add.s32 	%r101, %r895, %r919;
	ld.shared.u32 	%r1180, [%r101];
	setp.ge.s32 	%p301, %r98, %r88;
	mov.pred 	%p384, 0;
	@%p301 bra 	$L__BB6_59;
	setp.ge.s32 	%p303, %r1176, %r2;
	mov.pred 	%p384, -1;
	@%p303 bra 	$L__BB6_59;
	mul.wide.s32 	%rd454, %r1177, 16;
	add.s64 	%rd455, %rd9, %rd454;
	ld.global.u32 	%r921, [%rd455];
	mul.wide.s32 	%rd456, %r1180, 16;
	add.s64 	%rd457, %rd9, %rd456;
	ld.global.u32 	%r922, [%rd457];
	setp.lt.s32 	%p384, %r921, %r922;
$L__BB6_59:
	selp.b32 	%r103, %r1177, %r1180, %p384;
	selp.u32 	%r923, 1, 0, %p384;
	add.s32 	%r104, %r98, %r923;
	not.pred 	%p304, %p384;
	selp.u32 	%r924, 1, 0, %p304;
	add.s32 	%r105, %r1176, %r924;
	@%p304 bra 	$L__BB6_61;
	ld.shared.u32 	%r1177, [%r99+4];
	bra.uni 	$L__BB6_62;
$L__BB6_61:
	ld.shared.u32 	%r1180, [%r101+4];
$L__BB6_62:
	setp.ge.s32 	%p306, %r104, %r88;
	mov.pred 	%p385, 0;
	@%p306 bra 	$L__BB6_65;
	setp.ge.s32 	%p308, %r105, %r2;
	mov.pred 	%p385, -1;
	@%p308 bra 	$L__BB6_65;
	mul.wide.s32 	%rd458, %r1177, 16;
	add.s64 	%rd459, %rd9, %rd458;
	ld.global.u32 	%r925, [%rd459];
	mul.wide.s32 	%rd460, %r1180, 16;
	add.s64 	%rd461, %rd9, %rd460;
	ld.global.u32 	%r926, [%rd461];
	setp.lt.s32 	%p385, %r925, %r926;
$L__BB6_65:
	selp.b32 	%r110, %r1177, %r1180, %p385;
	selp.u32 	%r927, 1, 0, %p385;
	add.s32 	%r111, %r104, %r927;
	not.pred 	%p309, %p385;
	selp.u32 	%r928, 1, 0, %p309;
	add.s32 	%r112, %r105, %r928;
	@%p385 bra 	$L__BB6_67;
	shl.b32 	%r929, %r112, 2;
	add.s32 	%r931, %r895, %r929;
	ld.shared.u32 	%r1180, [%r931];
	bra.uni 	$L__BB6_68;
$L__BB6_67:
	shl.b32 	%r932, %r111, 2;
	add.s32 	%r934, %r895, %r932;
	ld.shared.u32 	%r1177, [%r934];
$L__BB6_68:
	setp.ge.s32 	%p311, %r111, %r88;
	mov.pred 	%p386, 0;
	@%p311 bra 	$L__BB6_71;
	setp.ge.s32 	%p313, %r112, %r2;
	mov.pred 	%p386, -1;
	@%p313 bra 	$L__BB6_71;
	mul.wide.s32 	%rd462, %r1177, 16;
	add.s64 	%rd463, %rd9, %rd462;
	ld.global.u32 	%r935, [%rd463];
	mul.wide.s32 	%rd464, %r1180, 16;
	add.s64 	%rd465, %rd9, %rd464;
	ld.global.u32 	%r936, [%rd465];
	setp.lt.s32 	%p386, %r935, %r936;
$L__BB6_71:
	selp.b32 	%r117, %r1177, %r1180, %p386;
	selp.u32 	%r937, 1, 0, %p386;
	add.s32 	%r118, %r111, %r937;
	not.pred 	%p314, %p386;
	selp.u32 	%r938, 1, 0, %p314;
	add.s32 	%r119, %r112, %r938;
	@%p386 bra 	$L__BB6_73;
	shl.b32 	%r939, %r119, 2;
	add.s32 	%r941, %r895, %r939;
	ld.shared.u32 	%r1180, [%r941];
	bra.uni 	$L__BB6_74;
$L__BB6_73:
	shl.b32 	%r942, %r118, 2;
	add.s32 	%r944, %r895, %r942;
	ld.shared.u32 	%r1177, [%r944];
$L__BB6_74:
	setp.ge.s32 	%p316, %r118, %r88;
	mov.pred 	%p387, 0;
	@%p316 bra 	$L__BB6_77;
	setp.ge.s32 	%p318, %r119, %r2;
	mov.pred 	%p387, -1;
	@%p318 bra 	$L__BB6_77;
	mul.wide.s32 	%rd466, %r1177, 16;
	add.s64 	%rd467, %rd9, %rd466;
	ld.global.u32 	%r945, [%rd467];
	mul.wide.s32 	%rd468, %r1180, 16;
	add.s64 	%rd469, %rd9, %rd468;
	ld.global.u32 	%r946, [%rd469];
	setp.lt.s32 	%p387, %r945, %r946;
$L__BB6_77:
	selp.b32 	%r124, %r1177, %r1180, %p387;
	selp.u32 	%r947, 1, 0, %p387;
	add.s32 	%r125, %r118, %r947;
	not.pred 	%p319, %p387;
	selp.u32 	%r948, 1, 0, %p319;
	add.s32 	%r126, %r119, %r948;
	@%p387 bra 	$L__BB6_79;
	shl.b32 	%r949, %r126, 2;
	add.s32 	%r951, %r895, %r949;
	ld.shared.u32 	%r1180, [%r951];
	bra.uni 	$L__BB6_80;
$L__BB6_79:
	shl.b32 	%r952, %r125, 2;
	add.s32 	%r954, %r895, %r952;
	ld.shared.u32 	%r1177, [%r954];
$L__BB6_80:
	setp.ge.s32 	%p321, %r125, %r88;
	mov.pred 	%p388, 0;
	@%p321 bra 	$L__BB6_83;
	setp.ge.s32 	%p323, %r126, %r2;
	mov.pred 	%p388, -1;
	@%p323 bra 	$L__BB6_83;
	mul.wide.s32 	%rd470, %r1177, 16;
	add.s64 	%rd471, %rd9, %rd470;
	ld.global.u32 	%r955, [%rd471];
	mul.wide.s32 	%rd472, %r1180, 16;
	add.s64 	%rd473, %rd9, %rd472;
	ld.global.u32 	%r956, [%rd473];
	setp.lt.s32 	%p388, %r955, %r956;
$L__BB6_83:
	selp.b32 	%r131, %r1177, %r1180, %p388;
	selp.u32 	%r957, 1, 0, %p388;
	add.s32 	%r132, %r125, %r957;
	not.pred 	%p324, %p388;
	selp.u32 	%r958, 1, 0, %p324;
	add.s32 	%r133, %r126, %r958;
	@%p388 bra 	$L__BB6_85;
	shl.b32 	%r959, %r133, 2;
	add.s32 	%r961, %r895, %r959;
	ld.shared.u32 	%r1180, [%r961];
	bra.uni 	$L__BB6_86;
$L__BB6_85:
	shl.b32 	%r962, %r132, 2;
	add.s32 	%r964, %r895, %r962;
	ld.shared.u32 	%r1177, [%r964];
$L__BB6_86:
	setp.ge.s32 	%p326, %r132, %r88;
	mov.pred 	%p389, 0;
	@%p326 bra 	$L__BB6_89;
	setp.ge.s32 	%p328, %r133, %r2;
	mov.pred 	%p389, -1;
	@%p328 bra 	$L__BB6_89;
	mul.wide.s32 	%rd474, %r1177, 16;
	add.s64 	%rd475, %rd9, %rd474;
	ld.global.u32 	%r965, [%rd475];
	mul.wide.s32 	%rd476, %r1180, 16;
	add.s64 	%rd477, %rd9, %rd476;
	ld.global.u32 	%r966, [%rd477];
	setp.lt.s32 	%p389, %r965, %r966;
$L__BB6_89:
	selp.b32 	%r138, %r1177, %r1180, %p389;
	selp.u32 	%r967, 1, 0, %p389;
	add.s32 	%r139, %r132, %r967;
	not.pred 	%p329, %p389;
	selp.u32 	%r968, 1, 0, %p329;
	add.s32 	%r140, %r133, %r968;
	@%p389 bra 	$L__BB6_91;
	shl.b32 	%r969, %r140, 2;
	add.s32 	%r971, %r895, %r969;
	ld.shared.u32 	%r1180, [%r971];
	bra.uni 	$L__BB6_92;
$L__BB6_91:
	shl.b32 	%r972, %r139, 2;
	add.s32 	%r974, %r895, %r972;
	ld.shared.u32 	%r1177, [%r974];
$L__BB6_92:
	setp.ge.s32 	%p331, %r139, %r88;
	mov.pred 	%p390, 0;
	@%p331 bra 	$L__BB6_95;
	setp.ge.s32 	%p333, %r140, %r2;
	mov.pred 	%p390, -1;
	@%p333 bra 	$L__BB6_95;
	mul.wide.s32 	%rd478, %r1177, 16;
	add.s64 	%rd479, %rd9, %rd478;
	ld.global.u32 	%r975, [%rd479];
	mul.wide.s32 	%rd480, %r1180, 16;
	add.s64 	%rd481, %rd9, %rd480;
	ld.global.u32 	%r976, [%rd481];
	setp.lt.s32 	%p390, %r975, %r976;
$L__BB6_95:
	selp.b32 	%r145, %r1177, %r1180, %p390;
	selp.u32 	%r977, 1, 0, %p390;
	add.s32 	%r146, %r139, %r977;
	not.pred 	%p334, %p390;
	selp.u32 	%r978, 1, 0, %p334;
	add.s32 	%r147, %r140, %r978;
	@%p390 bra 	$L__BB6_97;
	shl.b32 	%r979, %r147, 2;
	add.s32 	%r981, %r895, %r979;
	ld.shared.u32 	%r1180, [%r981];
	bra.uni 	$L__BB6_98;
$L__BB6_97:
	shl.b32 	%r982, %r146, 2;
	add.s32 	%r984, %r895, %r982;
	ld.shared.u32 	%r1177, [%r984];
$L__BB6_98:
	setp.ge.s32 	%p336, %r146, %r88;
	mov.pred 	%p391, 0;
	@%p336 bra 	$L__BB6_101;
	setp.ge.s32 	%p338, %r147, %r2;
	mov.pred 	%p391, -1;
	@%p338 bra 	$L__BB6_101;
	mul.wide.s32 	%rd482, %r1177, 16;
	add.s64 	%rd483, %rd9, %rd482;
	ld.global.u32 	%r985, [%rd483];
	mul.wide.s32 	%rd484, %r1180, 16;
	add.s64 	%rd485, %rd9, %rd484;
	ld.global.u32 	%r986, [%rd485];
	setp.lt.s32 	%p391, %r985, %r986;
$L__BB6_101:
	selp.b32 	%r152, %r1177, %r1180, %p391;
	selp.u32 	%r987, 1, 0, %p391;
	add.s32 	%r153, %r146, %r987;
	not.pred 	%p339, %p391;
	selp.u32 	%r988, 1, 0, %p339;
	add.s32 	%r154, %r147, %r988;
	@%p391 bra 	$L__BB6_103;
	shl.b32 	%r989, %r154, 2;
	add.s32 	%r991, %r895, %r989;
	ld.shared.u32 	%r1180, [%r991];
	bra.uni 	$L__BB6_104;
$L__BB6_103:
	shl.b32 	%r992, %r153, 2;
	add.s32 	%r994, %r895, %r992;
	ld.shared.u32 	%r1177, [%r994];
$L__BB6_104:
	setp.ge.s32 	%p341, %r153, %r88;
	mov.pred 	%p392, 0;
	@%p341 bra 	$L__BB6_107;
	setp.ge.s32 	%p343, %r154, %r2;
	mov.pred 	%p392, -1;
	@%p343 bra 	$L__BB6_107;
	mul.wide.s32 	%rd486, %r1177, 16;
	add.s64 	%rd487, %rd9, %rd486;
	ld.global.u32 	%r995, [%rd487];
	mul.wide.s32 	%rd488, %r1180, 16;
	add.s64 	%rd489, %rd9, %rd488;
	ld.global.u32 	%r996, [%rd489];
	setp.lt.s32 	%p392, %r995, %r996;
$L__BB6_107:
	selp.b32 	%r159, %r1177, %r1180, %p392;
	selp.u32 	%r997, 1, 0, %p392;
	add.s32 	%r160, %r153, %r997;
	not.pred 	%p344, %p392;
	selp.u32 	%r998, 1, 0, %p344;
	add.s32 	%r161, %r154, %r998;
	@%p392 bra 	$L__BB6_109;
	shl.b32 	%r999, %r161, 2;
	add.s32 	%r1001, %r895, %r999;
	ld.shared.u32 	%r1180, [%r1001];
	bra.uni 	$L__BB6_110;
$L__BB6_109:
	shl.b32 	%r1002, %r160, 2;
	add.s32 	%r1004, %r895, %r1002;
	ld.shared.u32 	%r1177, [%r1004];
$L__BB6_110:
	setp.ge.s32 	%p346, %r160, %r88;
	mov.pred 	%p393, 0;
	@%p346 bra 	$L__BB6_113;
	setp.ge.s32 	%p348, %r161, %r2;
	mov.pred 	%p393, -1;
	@%p348 bra 	$L__BB6_113;
	mul.wide.s32 	%rd490, %r1177, 16;
	add.s64 	%rd491, %rd9, %rd490;
	ld.global.u32 	%r1005, [%rd491];
	mul.wide.s32 	%rd492, %r1180, 16;
	add.s64 	%rd493, %rd9, %rd492;
	ld.global.u32 	%r1006, [%rd493];
	setp.lt.s32 	%p393, %r1005, %r1006;
$L__BB6_113:
	selp.b32 	%r166, %r1177, %r1180, %p393;
	selp.u32 	%r1007, 1, 0, %p393;
	add.s32 	%r167, %r160, %r1007;
	not.pred 	%p349, %p393;
	selp.u32 	%r1008, 1, 0, %p349;
	add.s32 	%r168, %r161, %r1008;
	@%p393 bra 	$L__BB6_115;
	shl.b32 	%r1009, %r168, 2;
	add.s32 	%r1011, %r895, %r1009;
	ld.shared.u32 	%r1180, [%r1011];
	bra.uni 	$L__BB6_116;
$L__BB6_115:
	shl.b32 	%r1012, %r167, 2;
	add.s32 	%r1014, %r895, %r1012;
	ld.shared.u32 	%r1177, [%r1014];
$L__BB6_116:
	setp.ge.s32 	%p351, %r167, %r88;
	mov.pred 	%p394, 0;
	@%p351 bra 	$L__BB6_119;
	setp.ge.s32 	%p353, %r168, %r2;
	mov.pred 	%p394, -1;
	@%p353 bra 	$L__BB6_119;
	cvta.to.global.u64 	%rd494, %rd23;
	add.s64 	%rd496, %rd494, %rd448;
	mul.wide.s32 	%rd497, %r1177, 16;
	add.s64 	%rd498, %rd496, %rd497;
	ld.global.u32 	%r1015, [%rd498];
	mul.wide.s32 	%rd499, %r1180, 16;
	add.s64 	%rd500, %rd496, %rd499;
	ld.global.u32 	%r1016, [%rd500];
	setp.lt.s32 	%p394, %r1015, %r1016;
$L__BB6_119:
	selp.b32 	%r173, %r1177, %r1180, %p394;
	selp.u32 	%r1017, 1, 0, %p394;
	add.s32 	%r174, %r167, %r1017;
	not.pred 	%p354, %p394;
	selp.u32 	%r1018, 1, 0, %p354;
	add.s32 	%r175, %r168, %r1018;
	@%p394 bra 	$L__BB6_121;
	shl.b32 	%r1019, %r175, 2;
	add.s32 	%r1021, %r895, %r1019;
	ld.shared.u32 	%r1180, [%r1021];
	bra.uni 	$L__BB6_122;
$L__BB6_121:
	shl.b32 	%r1022, %r174, 2;
	add.s32 	%r1024, %r895, %r1022;
	ld.shared.u32 	%r1177, [%r1024];
$L__BB6_122:
	setp.ge.s32 	%p356, %r174, %r88;
	mov.pred 	%p395, 0;
	@%p356 bra 	$L__BB6_125;
	setp.ge.s32 	%p358, %r175, %r2;
	mov.pred 	%p395, -1;
	@%p358 bra 	$L__BB6_125;
	cvta.to.global.u64 	%rd501, %rd23;
	add.s64 	%rd503, %rd501, %rd448;
	mul.wide.s32 	%rd504, %r1177, 16;
	add.s64 	%rd505, %rd503, %rd504;
	ld.global.u32 	%r1025, [%rd505];
	mul.wide.s32 	%rd506, %r1180, 16;
	add.s64 	%rd507, %rd503, %rd506;
	ld.global.u32 	%r1026, [%rd507];
	setp.lt.s32 	%p395, %r1025, %r1026;
$L__BB6_125:
	selp.b32 	%r180, %r1177, %r1180, %p395;
	selp.u32 	%r1027, 1, 0, %p395;
	add.s32 	%r181, %r174, %r1027;
	not.pred 	%p359, %p395;
	selp.u32 	%r1028, 1, 0, %p359;
	add.s32 	%r182, %r175, %r1028;
	@%p395 bra 	$L__BB6_127;
	shl.b32 	%r1029, %r182, 2;
	add.s32 	%r1031, %r895, %r1029;
	ld.shared.u32 	%r1180, [%r1031];
	bra.uni 	$L__BB6_128;
$L__BB6_127:
	shl.b32 	%r1032, %r181, 2;
	add.s32 	%r1034, %r895, %r1032;
	ld.shared.u32 	%r1177, [%r1034];
$L__BB6_128:
	setp.ge.s32 	%p361, %r181, %r88;
	mov.pred 	%p396, 0;
	@%p361 bra 	$L__BB6_131;
	setp.ge.s32 	%p363, %r182, %r2;
	mov.pred 	%p396, -1;
	@%p363 bra 	$L__BB6_131;
	cvta.to.global.u64 	%rd508, %rd23;
	cvt.s64.s32 	%rd509, %r512;
	add.s64 	%rd510, %rd508, %rd509;
	mul.wide.s32 	%rd511, %r1177, 16;
	add.s64 	%rd512, %rd510, %rd511;
	ld.global.u32 	%r1035, [%rd512];
	mul.wide.s32 	%rd513, %r1180, 16;
	add.s64 	%rd514, %rd510, %rd513;
	ld.global.u32 	%r1036, [%rd514];
	setp.lt.s32 	%p396, %r1035, %r1036;
$L__BB6_131:
	selp.b32 	%r187, %r1177, %r1180, %p396;
	selp.u32 	%r1037, 1, 0, %p396;
	add.s32 	%r188, %r181, %r1037;
	not.pred 	%p364, %p396;
	selp.u32 	%r1038, 1, 0, %p364;
	add.s32 	%r189, %r182, %r1038;
	@%p396 bra 	$L__BB6_133;
	shl.b32 	%r1039, %r189, 2;
	add.s32 	%r1041, %r895, %r1039;
	ld.shared.u32 	%r1180, [%r1041];
	bra.uni 	$L__BB6_134;
$L__BB6_133:
	shl.b32 	%r1042, %r188, 2;
	add.s32 	%r1044, %r895, %r1042;
	ld.shared.u32 	%r1177, [%r1044];
$L__BB6_134:
	setp.ge.s32 	%p366, %r188, %r88;
	mov.pred 	%p397, 0;
	@%p366 bra 	$L__BB6_137;
	setp.ge.s32 	%p368, %r189, %r2;
	mov.pred 	%p397, -1;
	@%p368 bra 	$L__BB6_137;
	cvta.to.global.u64 	%rd515, %rd23;
	cvt.s64.s32 	%rd516, %r512;
	add.s64 	%rd517, %rd515, %rd516;
	mul.wide.s32 	%rd518, %r1177, 16;
	add.s64 	%rd519, %rd517, %rd518;
	ld.global.u32 	%r1045, [%rd519];
	mul.wide.s32 	%rd520, %r1180, 16;
	add.s64 	%rd521, %rd517, %rd520;
	ld.global.u32 	%r1046, [%rd521];
	setp.lt.s32 	%p397, %r1045, %r1046;
$L__BB6_137:
	selp.b32 	%r194, %r1177, %r1180, %p397;
	selp.u32 	%r1047, 1, 0, %p397;
	add.s32 	%r195, %r188, %r1047;
	not.pred 	%p369, %p397;
	selp.u32 	%r1048, 1, 0, %p369;
	add.s32 	%r196, %r189, %r1048;
	@%p397 bra 	$L__BB6_139;
	shl.b32 	%r1049, %r196, 2;
	mov.u32 	%r1050, _ZZN3cub18CUB_300001_SM_10006detail10merge_sort26DeviceMergeSortMergeKernelINS2_10policy_hubIN6thrust24THRUST_300001_SM_1000_NS6detail15normal_iteratorINS6_10device_ptrIiEEEEE9Policy600ESB_PNS0_8NullTypeESB_SF_m17CompareCandMemberiSE_EEvbT2_T3_T4_PT6_PT7_T5_PSJ_SJ_NS1_7vsmem_tEE19static_temp_storage;
	add.s32 	%r1051, %r1050, %r1049;
	ld.shared.u32 	%r1180, [%r1051];
	bra.uni 	$L__BB6_140;
$L__BB6_139:
	shl.b32 	%r1052, %r195, 2;
	mov.u32 	%r1053, _ZZN3cub18CUB_300001_SM_10006detail10merge_sort26DeviceMergeSortMergeKernelINS2_10policy_hubIN6thrust24THRUST_300001_SM_1000_NS6detail15normal_iteratorINS6_10device_ptrIiEEEEE9Policy600ESB_PNS0_8NullTypeESB_SF_m17CompareCandMemberiSE_EEvbT2_T3_T4_PT6_PT7_T5_PSJ_SJ_NS1_7vsmem_tEE19static_temp_storage;
	add.s32 	%r1054, %r1053, %r1052;
	ld.shared.u32 	%r1177, [%r1054];
$L__BB6_140:
	setp.ge.s32 	%p371, %r195, %r88;
	mov.pred 	%p398, 0;
	@%p371 bra 	$L__BB6_143;
	setp.ge.s32 	%p373, %r196, %r2;
	mov.pred 	%p398, -1;
	@%p373 bra 	$L__BB6_143;
	cvta.to.global.u64 	%rd522, %rd23;
	cvt.s64.s32 	%rd523, %r512;
	add.s64 	%rd524, %rd522, %rd523;
	mul.wide.s32 	%rd525, %r1177, 16;
	add.s64 	%rd526, %rd524, %rd525;
	ld.global.u32 	%r1055, [%rd526];
	mul.wide.s32 	%rd527, %r1180, 16;
	add.s64 	%rd528, %rd524, %rd527;
	ld.global.u32 	%r1056, [%rd528];
	setp.lt.s32 	%p398, %r1055, %r1056;
$L__BB6_143:
	selp.b32 	%r201, %r1177, %r1180, %p398;
	selp.u32 	%r1057, 1, 0, %p398;
	add.s32 	%r202, %r195, %r1057;
	not.pred 	%p374, %p398;
	selp.u32 	%r1058, 1, 0, %p374;
	add.s32 	%r203, %r196, %r1058;
	@%p398 bra 	$L__BB6_145;
	shl.b32 	%r1059, %r203, 2;
	mov.u32 	%r1060, _ZZN3cub18CUB_300001_SM_10006detail10merge_sort26DeviceMergeSortMergeKernelINS2_10policy_hubIN6thrust24THRUST_300001_SM_1000_NS6detail15normal_iteratorINS6_10device_ptrIiEEEEE9Policy600ESB_PNS0_8NullTypeESB_SF_m17CompareCandMemberiSE_EEvbT2_T3_T4_PT6_PT7_T5_PSJ_SJ_NS1_7vsmem_tEE19static_temp_storage;
	add.s32 	%r1061, %r1060, %r1059;
	ld.shared.u32 	%r1180, [%r1061];
	bra.uni 	$L__BB6_146;
$L__BB6_145:
	shl.b32 	%r1062, %r202, 2;
	mov.u32 	%r1063, _ZZN3cub18CUB_300001_SM_10006detail10merge_sort26DeviceMergeSortMergeKernelINS2_10policy_hubIN6thrust24THRUST_300001_SM_1000_NS6detail15normal_iteratorINS6_10device_ptrIiEEEEE9Policy600ESB_PNS0_8NullTypeESB_SF_m17CompareCandMemberiSE_EEvbT2_T3_T4_PT6_PT7_T5_PSJ_SJ_NS1_7vsmem_tEE19static_temp_storage;
	add.s32 	%r1064, %r1063, %r1062;
	ld.shared.u32 	%r1177, [%r1064];
$L__BB6_146:
	setp.ge.s32 	%p376, %r202, %r88;
	mov.pred 	%p399, 0;
	@%p376 bra 	$L__BB6_149;
	setp.ge.s32 	%p378, %r203, %r2;
	mov.pred 	%p399, -1;
	@%p378 bra 	$L__BB6_149;
	cvta.to.global.u64 	%rd529, %rd23;
	cvt.s64.s32 	%rd530, %r512;
	add.s64 	%rd531, %rd529, %rd530;
	mul.wide.s32 	%rd532, %r1177, 16;
	add.s64 	%rd533, %rd531, %rd532;
	ld.global.u32 	%r1065, [%rd533];
	mul.wide.s32 	%rd534, %r1180, 16;
	add.s64 	%rd535, %rd531, %rd534;
	ld.global.u32 	%r1066, [%rd535];
	setp.lt.s32 	%p399, %r1065, %r1066;
$L__BB6_149:
	selp.b32 	%r208, %r1177, %r1180, %p399;
	selp.u32 	%r1067, 1, 0, %p399;
	add.s32 	%r209, %r202, %r1067;
	not.pred 	%p379, %p399;
	selp.u32 	%r1068, 1, 0, %p379;
	add.s32 	%r210, %r203, %r1068;
	@%p399 bra 	$L__BB6_151;
	shl.b32 	%r1069, %r210, 2;
	mov.u32 	%r1070, _ZZN3cub18CUB_300001_SM_10006detail10merge_sort26DeviceMergeSortMergeKernelINS2_10policy_hubIN6thrust24THRUST_300001_SM_1000_NS6detail15normal_iteratorINS6_10device_ptrIiEEEEE9Policy600ESB_PNS0_8NullTypeESB_SF_m17CompareCandMemberiSE_EEvbT2_T3_T4_PT6_PT7_T5_PSJ_SJ_NS1_7vsmem_tEE19static_temp_storage;
	add.s32 	%r1071, %r1070, %r1069;
	ld.shared.u32 	%r1180, [%r1071];
	bra.uni 	$L__BB6_152;
$L__BB6_151:
	shl.b32 	%r1072, %r209, 2;
	mov.u32 	%r1073, _ZZN3cub18CUB_300001_SM_10006detail10merge_sort26DeviceMergeSortMergeKernelINS2_10policy_hubIN6thrust24THRUST_300001_SM_1000_NS6detail15normal_iteratorINS6_10device_ptrIiEEEEE9Policy600ESB_PNS0_8NullTypeESB_SF_m17CompareCandMemberiSE_EEvbT2_T3_T4_PT6_PT7_T5_PSJ_SJ_NS1_7vsmem_tEE19static_temp_storage;
	add.s32 	%r1074, %r1073, %r1072;
	ld.shared.u32 	%r1177, [%r1074];
$L__BB6_152:
	setp.ge.s32 	%p380, %r209, %r88;
	mov.u32 	%r1209, %r1180;
	@%p380 bra 	$L__BB6_155;
	setp.ge.s32 	%p381, %r210, %r2;
	mov.u32 	%r1209, %r1177;
	@%p381 bra 	$L__BB6_155;
	cvta.to.global.u64 	%rd536, %rd23;
	cvt.s64.s32 	%rd537, %r512;
	add.s64 	%rd538, %rd536, %rd537;
	mul.wide.s32 	%rd539, %r1177, 16;
	add.s64 	%rd540, %rd538, %rd539;
	ld.global.u32 	%r1075, [%rd540];
	mul.wide.s32 	%rd541, %r1180, 16;
	add.s64 	%rd542, %rd538, %rd541;
	ld.global.u32 	%r1076, [%rd542];
	setp.lt.s32 	%p382, %r1075, %r1076;
	selp.b32 	%r1209, %r1177, %r1180, %p382;
$L__BB6_155:
	ld.param.s8 	%rs9, [_ZN3cub18CUB_300001_SM_10006detail10merge_sort26DeviceMergeSortMergeKernelINS2_10policy_hubIN6thrust24THRUST_300001_SM_1000_NS6detail15normal_iteratorINS6_10device_ptrIiEEEEE9Policy600ESB_PNS0_8NullTypeESB_SF_m17CompareCandMemberiSE_EEvbT2_T3_T4_PT6_PT7_T5_PSJ_SJ_NS1_7vsmem_tE_param_0];
	mov.u32 	%r1077, %ctaid.x;
	mul.wide.u32 	%rd10, %r1077, 4352;
	setp.eq.s16 	%p383, %rs9, 0;
	bar.sync 	0;
	@%p383 bra 	$L__BB6_157;
	ld.param.u64 	%rd565, [_ZN3cub18CUB_300001_SM_10006detail10merge_sort26DeviceMergeSortMergeKernelINS2_10policy_hubIN6thrust24THRUST_300001_SM_1000_NS6detail15normal_iteratorINS6_10device_ptrIiEEEEE9Policy600ESB_PNS0_8NullTypeESB_SF_m17CompareCandMemberiSE_EEvbT2_T3_T4_PT6_PT7_T5_PSJ_SJ_NS1_7vsmem_tE_param_4];
	// begin inline asm
	mov.u32 %r1078, %laneid;
	// end inline asm
	shr.u32 	%r1079, %r1, 5;
	mul.lo.s32 	%r1080, %r1079, 544;
	mad.lo.s32 	%r1081, %r1078, 17, %r1080;
	shl.b32 	%r1082, %r1081, 2;
	mov.u32 	%r1083, _ZZN3cub18CUB_300001_SM_10006detail10merge_sort26DeviceMergeSortMergeKernelINS2_10policy_hubIN6thrust24THRUST_300001_SM_1000_NS6detail15normal_iteratorINS6_10device_ptrIiEEEEE9Policy600ESB_PNS0_8NullTypeESB_SF_m17CompareCandMemberiSE_EEvbT2_T3_T4_PT6_PT7_T5_PSJ_SJ_NS1_7vsmem_tEE19static_temp_storage;
	add.s32 	%r1084, %r1083, %r1082;
	st.shared.u32 	[%r1084], %r103;
	st.shared.u32 	[%r1084+4], %r110;
	st.shared.u32 	[%r1084+8], %r117;
	st.shared.u32 	[%r1084+12], %r124;
	st.shared.u32 	[%r1084+16], %r131;
	st.shared.u32 	[%r1084+20], %r138;
	st.shared.u32 	[%r1084+24], %r145;
	st.shared.u32 	[%r1084+28], %r152;
	st.shared.u32 	[%r1084+32], %r159;
	st.shared.u32 	[%r1084+36], %r166;
	st.shared.u32 	[%r1084+40], %r173;
	st.shared.u32 	[%r1084+44], %r180;
	st.shared.u32 	[%r1084+48], %r187;
	st.shared.u32 	[%r1084+52], %r194;
	st.shared.u32 	[%r1084+56], %r201;
	st.shared.u32 	[%r1084+60], %r208;
	st.shared.u32 	[%r1084+64], %r1209;
	bar.warp.sync 	-1;
	shl.b32 	%r1085, %r1078, 4;
	sub.s32 	%r1086, %r1081, %r1085;
	shl.b32 	%r1087, %r1086, 2;
	add.s32 	%r1088, %r1083, %r1087;
	ld.shared.u32 	%r1089, [%r1088];
	ld.shared.u32 	%r1090, [%r1088+128];
	ld.shared.u32 	%r1091, [%r1088+256];
	ld.shared.u32 	%r1092, [%r1088+384];
	ld.shared.u32 	%r1093, [%r1088+512];
	ld.shared.u32 	%r1094, [%r1088+640];
	ld.shared.u32 	%r1095, [%r1088+768];
	ld.shared.u32 	%r1096, [%r1088+896];
	ld.shared.u32 	%r1097, [%r1088+1024];
	ld.shared.u32 	%r1098, [%r1088+1152];
	ld.shared.u32 	%r1099, [%r1088+1280];
	ld.shared.u32 	%r1100, [%r1088+1408];
	ld.shared.u32 	%r1101, [%r1088+1536];
	ld.shared.u32 	%r1102, [%r1088+1664];
	ld.shared.u32 	%r1103, [%r1088+1792];
	ld.shared.u32 	%r1104, [%r1088+1920];
	ld.shared.u32 	%r1105, [%r1088+2048];
	and.b32  	%r1106, %r1, 31;
	and.b32  	%r1107, %r1, 992;
	mul.lo.s32 	%r1108, %r1107, 17;
	or.b32  	%r1109, %r1108, %r1106;
	cvt.u64.u32 	%rd543, %r1109;
	add.s64 	%rd544, %rd10, %rd543;
	cvta.to.global.u64 	%rd545, %rd565;
	shl.b64 	%rd546, %rd544, 2;
	add.s64 	%rd547, %rd545, %rd546;
	st.global.u32 	[%rd547], %r1089;
	st.global.u32 	[%rd547+128], %r1090;
	st.global.u32 	[%rd547+256], %r1091;
	st.global.u32 	[%rd547+384], %r1092;
	st.global.u32 	[%rd547+512], %r1093;
	st.global.u32 	[%rd547+640], %r1094;
	st.global.u32 	[%rd547+768], %r1095;
	st.global.u32 	[%rd547+896], %r1096;
	st.global.u32 	[%rd547+1024], %r1097;
	st.global.u32 	[%rd547+1152], %r1098;
	st.global.u32 	[%rd547+1280], %r1099;
	st.global.u32 	[%rd547+1408], %r1100;
	st.global.u32 	[%rd547+1536], %r1101;
	st.global.u32 	[%rd547+1664], %r1102;
	st.global.u32 	[%rd547+1792], %r1103;
	st.global.u32 	[%rd547+1920], %r1104;
	st.global.u32 	[%rd547+2048], %r1105;
	bra.uni 	$L__BB6_435;
$L__BB6_157:
	// begin inline asm
	mov.u32 %r1110, %laneid;
	// end inline asm
	shr.u32 	%r1111, %r1, 5;
	mul.lo.s32 	%r1112, %r1111, 544;
	mad.lo.s32 	%r1113, %r1110, 17, %r1112;
	shl.b32 	%r1114, %r1113, 2;
	mov.u32 	%r1115, _ZZN3cub18CUB_300001_SM_10006detail10merge_sort26DeviceMergeSortMergeKernelINS2_10policy_hubIN6thrust24THRUST_300001_SM_1000_NS6detail15normal_iteratorINS6_10device_ptrIiEEEEE9Policy600ESB_PNS0_8NullTypeESB_SF_m17CompareCandMemberiSE_EEvbT2_T3_T4_PT6_PT7_T5_PSJ_SJ_NS1_7vsmem_tEE19static_temp_storage;
	add.s32 	%r1116, %r1115, %r1114;
	st.shared.u32 	[%r1116], %r103;
	st.shared.u32 	[%r1116+4], %r110;
	st.shared.u32 	[%r1116+8], %r117;
	st.shared.u32 	[%r1116+12], %r124;
	st.shared.u32 	[%r1116+16], %r131;
	st.shared.u32 	[%r1116+20], %r138;
	st.shared.u32 	[%r1116+24], %r145;
	st.shared.u32 	[%r1116+28], %r152;
	st.shared.u32 	[%r1116+32], %r159;
	st.shared.u32 	[%r1116+36], %r166;
	st.shared.u32 	[%r1116+40], %r173;
	st.shared.u32 	[%r1116+44], %r180;
	st.shared.u32 	[%r1116+48], %r187;
	st.shared.u32 	[%r1116+52], %r194;
	st.shared.u32 	[%r1116+56], %r201;
	st.shared.u32 	[%r1116+60], %r208;
	st.shared.u32 	[%r1116+64], %r1209;
	bar.warp.sync 	-1;
	shl.b32 	%r1117, %r1110, 4;
	sub.s32 	%r1118, %r1113, %r1117;
	shl.b32 	%r1119, %r1118, 2;
	add.s32 	%r1120, %r1115, %r1119;
	ld.shared.u32 	%r1121, [%r1120];
	ld.shared.u32 	%r1122, [%r1120+128];
	ld.shared.u32 	%r1123, [%r1120+256];
	ld.shared.u32 	%r1124, [%r1120+384];
	ld.shared.u32 	%r1125, [%r1120+512];
	ld.shared.u32 	%r1126, [%r1120+640];
	ld.shared.u32 	%r1127, [%r1120+768];
	ld.shared.u32 	%r1128, [%r1120+896];
	ld.shared.u32 	%r1129, [%r1120+1024];
	ld.shared.u32 	%r1130, [%r1120+1152];
	ld.shared.u32 	%r1131, [%r1120+1280];
	ld.shared.u32 	%r1132, [%r1120+1408];
	ld.shared.u32 	%r1133, [%r1120+1536];
	ld.shared.u32 	%r1134, [%r1120+1664];
	ld.shared.u32 	%r1135, [%r1120+1792];
	ld.shared.u32 	%r1136, [%r1120+1920];
	ld.shared.u32 	%r1137, [%r1120+2048];
	and.b32  	%r1138, %r1, 31;
	and.b32  	%r1139, %r1, 992;
	mul.lo.s32 	%r1140, %r1139, 17;
	cvt.u64.u32 	%rd548, %r1140;
	cvt.u64.u32 	%rd549, %r1138;
	add.s64 	%rd550, %rd10, %rd549;
	add.s64 	%rd551, %rd550, %rd548;
	shl.b64 	%rd552, %rd551, 2;
	add.s64 	%rd553, %rd2, %rd552;
	st.global.u32 	[%rd553], %r1121;
	st.global.u32 	[%rd553+128], %r1122;
	st.global.u32 	[%rd553+256], %r1123;
	st.global.u32 	[%rd553+384], %r1124;
	st.global.u32 	[%rd553+512], %r1125;
	st.global.u32 	[%rd553+640], %r1126;
	st.global.u32 	[%rd553+768], %r1127;
	st.global.u32 	[%rd553+896], %r1128;
	st.global.u32 	[%rd553+1024], %r1129;
	st.global.u32 	[%rd553+1152], %r1130;
	st.global.u32 	[%rd553+1280], %r1131;
	st.global.u32 	[%rd553+1408], %r1132;
	st.global.u32 	[%rd553+1536], %r1133;
	st.global.u32 	[%rd553+1664], %r1134;
	st.global.u32 	[%rd553+1792], %r1135;
	st.global.u32 	[%rd553+1920], %r1136;
	st.global.u32 	[%rd553+2048], %r1137;
	bra.uni 	$L__BB6_435;
$L__BB6_158:
	ld.param.u64 	%rd568, [_ZN3cub18CUB_300001_SM_10006detail10merge_sort26DeviceMergeSortMergeKernelINS2_10policy_hubIN6thrust24THRUST_300001_SM_1000_NS6detail15normal_iteratorINS6_10device_ptrIiEEEEE9Policy600ESB_PNS0_8NullTypeESB_SF_m17CompareCandMemberiSE_EEvbT2_T3_T4_PT6_PT7_T5_PSJ_SJ_NS1_7vsmem_tE_param_8];
	ld.param.u64 	%rd566, [_ZN3cub18CUB_300001_SM_10006detail10merge_sort26DeviceMergeSortMergeKernelINS2_10policy_hubIN6thrust24THRUST_300001_SM_1000_NS6detail15normal_iteratorINS6_10device_ptrIiEEEEE9Policy600ESB_PNS0_8NullTypeESB_SF_m17CompareCandMemberiSE_EEvbT2_T3_T4_PT6_PT7_T5_PSJ_SJ_NS1_7vsmem_tE_param_7];
	ld.param.u64 	%rd554, [_ZN3cub18CUB_300001_SM_10006detail10merge_sort26DeviceMergeSortMergeKernelINS2_10policy_hubIN6thrust24THRUST_300001_SM_1000_NS6detail15normal_iteratorINS6_10device_ptrIiEEEEE9Policy600ESB_PNS0_8NullTypeESB_SF_m17CompareCandMemberiSE_EEvbT2_T3_T4_PT6_PT7_T5_PSJ_SJ_NS1_7vsmem_tE_param_3];
	ld.param.s8 	%rs6, [_ZN3cub18CUB_300001_SM_10006detail10merge_sort26DeviceMergeSortMergeKernelINS2_10policy_hubIN6thrust24THRUST_300001_SM_1000_NS6detail15normal_iteratorINS6_10device_ptrIiEEEEE9Policy600ESB_PNS0_8NullTypeESB_SF_m17CompareCandMemberiSE_EEvbT2_T3_T4_PT6_PT7_T5_PSJ_SJ_NS1_7vsmem_tE_param_0];
	cvta.to.global.u64 	%rd27, %rd566;
	mov.u32 	%r521, %ctaid.x;
	cvt.u64.u32 	%rd28, %r521;
	mul.wide.u32 	%rd29, %r521, 8;
	add.s64 	%rd30, %rd27, %rd29;
	ld.global.u64 	%rd11, [%rd30];
	ld.global.u64 	%rd31, [%rd30+8];
	shr.u64 	%rd32, %rd568, 1;
	neg.s64 	%rd33, %rd568;
	and.b64  	%rd34, %rd33, %rd28;
	mul.lo.s64 	%rd12, %rd34, 4352;
	mul.lo.s64 	%rd13, %rd32, 4352;
	sub.s64 	%rd35, %rd28, %rd34;
	mul.lo.s64 	%rd36, %rd35, 4352;
	sub.s64 	%rd37, %rd11, %rd12;
	sub.s64 	%rd38, %rd31, %rd12;
	sub.s64 	%rd39, %rd554, %rd12;
	max.u64 	%rd40, %rd39, %rd13;
	sub.s64 	%rd41, %rd40, %rd13;
	sub.s64 	%rd42, %rd36, %rd37;
	min.u64 	%rd14, %rd42, %rd41;
	max.u64 	%rd43, %rd36, -4353;
	not.b64 	%rd44, %rd43;
	add.s64 	%rd45, %rd36, %rd44;
	sub.s64 	%rd46, %rd45, %rd38;
	or.b64  	%rd47, %rd33, %rd28;
	setp.eq.s64 	%p66, %rd47, -1;
	min.u64 	%rd48, %rd13, %rd39;
	selp.b64 	%rd49, %rd48, %rd38, %p66;
	selp.b64 	%rd50, %rd13, %rd46, %p66;
	min.u64 	%rd51, %rd50, %rd41;
	cvt.u32.u64 	%r522, %rd37;
	cvt.u32.u64 	%r523, %rd49;
	sub.s32 	%r217, %r523, %r522;
	cvt.u32.u64 	%r524, %rd51;
	cvt.u32.u64 	%r525, %rd14;
	sub.s32 	%r218, %r524, %r525;
	// begin inline asm
	griddepcontrol.wait;
	// end inline asm
	setp.eq.s16 	%p67, %rs6, 0;
	@%p67 bra 	$L__BB6_227;
	add.s64 	%rd52, %rd12, %rd13;
	add.s64 	%rd53, %rd52, %rd14;
	add.s32 	%r219, %r218, %r217;
	setp.ge.s32 	%p68, %r1, %r219;
	cvt.u64.u32 	%rd54, %r1;
	add.s64 	%rd55, %rd11, %rd54;
	shl.b64 	%rd56, %rd55, 2;
	add.s64 	%rd15, %rd2, %rd56;
	sub.s32 	%r527, %r1, %r217;
	cvt.s64.s32 	%rd57, %r527;
	add.s64 	%rd58, %rd53, %rd57;
	shl.b64 	%rd59, %rd58, 2;
	add.s64 	%rd16, %rd2, %rd59;
	@%p68 bra 	$L__BB6_163;
	setp.ge.s32 	%p69, %r1, %r217;
	@%p69 bra 	$L__BB6_162;
	ld.global.u32 	%r1258, [%rd15];
	bra.uni 	$L__BB6_163;
$L__BB6_162:
	ld.global.u32 	%r1258, [%rd16];
$L__BB6_163:
	add.s32 	%r223, %r1, 256;
	setp.ge.s32 	%p70, %r223, %r219;
	@%p70 bra 	$L__BB6_167;
	setp.lt.s32 	%p71, %r223, %r217;
	@%p71 bra 	$L__BB6_166;
	ld.global.u32 	%r1257, [%rd16+1024];
	bra.uni 	$L__BB6_167;
$L__BB6_166:
	ld.global.u32 	%r1257, [%rd15+1024];
$L__BB6_167:
	add.s32 	%r227, %r1, 512;
	setp.ge.s32 	%p72, %r227, %r219;
	@%p72 bra 	$L__BB6_171;
	setp.lt.s32 	%p73, %r227, %r217;
	@%p73 bra 	$L__BB6_170;
	ld.global.u32 	%r1256, [%rd16+2048];
	bra.uni 	$L__BB6_171;
$L__BB6_170:
	ld.global.u32 	%r1256, [%rd15+2048];
$L__BB6_171:
	add.s32 	%r231, %r1, 768;
	setp.ge.s32 	%p74, %r231, %r219;
	@%p74 bra 	$L__BB6_175;
	setp.lt.s32 	%p75, %r231, %r217;
	@%p75 bra 	$L__BB6_174;
	ld.global.u32 	%r1255, [%rd16+3072];
	bra.uni 	$L__BB6_175;
$L__BB6_174:
	ld.global.u32 	%r1255, [%rd15+3072];
$L__BB6_175:
	or.b32  	%r235, %r1, 1024;
	setp.ge.s32 	%p76, %r235, %r219;
	@%p76 bra 	$L__BB6_179;
	setp.lt.s32 	%p77, %r235, %r217;
	@%p77 bra 	$L__BB6_178;
	ld.global.u32 	%r1254, [%rd16+4096];
	bra.uni 	$L__BB6_179;
$L__BB6_178:
	ld.global.u32 	%r1254, [%rd15+4096];
$L__BB6_179:
	add.s32 	%r239, %r1, 1280;
	setp.ge.s32 	%p78, %r239, %r219;
	@%p78 bra 	$L__BB6_183;
	setp.lt.s32 	%p79, %r239, %r217;
	@%p79 bra 	$L__BB6_182;
	ld.global.u32 	%r1253, [%rd16+5120];
	bra.uni 	$L__BB6_183;
$L__BB6_182:
	ld.global.u32 	%r1253, [%rd15+5120];
$L__BB6_183:
	add.s32 	%r243, %r1, 1536;
	setp.ge.s32 	%p80, %r243, %r219;
	@%p80 bra 	$L__BB6_187;
	setp.lt.s32 	%p81, %r243, %r217;
	@%p81 bra 	$L__BB6_186;
	ld.global.u32 	%r1252, [%rd16+6144];
	bra.uni 	$L__BB6_187;
$L__BB6_186:
	ld.global.u32 	%r1252, [%rd15+6144];
$L__BB6_187:
	add.s32 	%r247, %r1, 1792;
	setp.ge.s32 	%p82, %r247, %r219;
	@%p82 bra 	$L__BB6_191;
	setp.lt.s32 	%p83, %r247, %r217;
	@%p83 bra 	$L__BB6_190;
	ld.global.u32 	%r1251, [%rd16+7168];
	bra.uni 	$L__BB6_191;
$L__BB6_190:
	ld.global.u32 	%r1251, [%rd15+7168];
$L__BB6_191:
	or.b32  	%r251, %r1, 2048;
	setp.ge.s32 	%p84, %r251, %r219;
	@%p84 bra 	$L__BB6_195;
	setp.lt.s32 	%p85, %r251, %r217;
	@%p85 bra 	$L__BB6_194;
	ld.global.u32 	%r1250, [%rd16+8192];
	bra.uni 	$L__BB6_195;
$L__BB6_194:
	ld.global.u32 	%r1250, [%rd15+8192];
$L__BB6_195:
	add.s32 	%r255, %r1, 2304;
	setp.ge.s32 	%p86, %r255, %r219;
	@%p86 bra 	$L__BB6_199;
	setp.lt.s32 	%p87, %r255, %r217;
	@%p87 bra 	$L__BB6_198;
	ld.global.u32 	%r1249, [%rd16+9216];
	bra.uni 	$L__BB6_199;
$L__BB6_198:
	ld.global.u32 	%r1249, [%rd15+9216];
$L__BB6_199:
	add.s32 	%r259, %r1, 2560;
	setp.ge.s32 	%p88, %r259, %r219;
	@%p88 bra 	$L__BB6_203;
	setp.lt.s32 	%p89, %r259, %r217;
	@%p89 bra 	$L__BB6_202;
	ld.global.u32 	%r1248, [%rd16+10240];
	bra.uni 	$L__BB6_203;
$L__BB6_202:
	ld.global.u32 	%r1248, [%rd15+10240];
$L__BB6_203:
	add.s32 	%r263, %r1, 2816;
	setp.ge.s32 	%p90, %r263, %r219;
	@%p90 bra 	$L__BB6_207;
	setp.lt.s32 	%p91, %r263, %r217;
	@%p91 bra 	$L__BB6_206;
	ld.global.u32 	%r1247, [%rd16+11264];
	bra.uni 	$L__BB6_207;
$L__BB6_206:
	ld.global.u32 	%r1247, [%rd15+11264];
$L__BB6_207:
	or.b32  	%r267, %r1, 3072;
	setp.ge.s32 	%p92, %r267, %r219;
	@%p92 bra 	$L__BB6_211;
	setp.lt.s32 	%p93, %r267, %r217;
	@%p93 bra 	$L__BB6_210;
	ld.global.u32 	%r1246, [%rd16+12288];
	bra.uni 	$L__BB6_211;
$L__BB6_210:
	ld.global.u32 	%r1246, [%rd15+12288];
$L__BB6_211:
	add.s32 	%r271, %r1, 3328;
	setp.ge.s32 	%p94, %r271, %r219;
	@%p94 bra 	$L__BB6_215;
	setp.lt.s32 	%p95, %r271, %r217;
	@%p95 bra 	$L__BB6_214;
	ld.global.u32 	%r1245, [%rd16+13312];
	bra.uni 	$L__BB6_215;
$L__BB6_214:
	ld.global.u32 	%r1245, [%rd15+13312];
$L__BB6_215:
	add.s32 	%r275, %r1, 3584;
	setp.ge.s32 	%p96, %r275, %r219;
	@%p96 bra 	$L__BB6_219;
	setp.lt.s32 	%p97, %r275, %r217;
	@%p97 bra 	$L__BB6_218;
	ld.global.u32 	%r1244, [%rd16+14336];
	bra.uni 	$L__BB6_219;
$L__BB6_218:
	ld.global.u32 	%r1244, [%rd15+14336];
$L__BB6_219:
	add.s32 	%r279, %r1, 3840;
	setp.ge.s32 	%p98, %r279, %r219;
	@%p98 bra 	$L__BB6_223;
	setp.lt.s32 	%p99, %r279, %r217;
	@%p99 bra 	$L__BB6_222;
	ld.global.u32 	%r1243, [%rd16+15360];
	bra.uni 	$L__BB6_223;
$L__BB6_222:
	ld.global.u32 	%r1243, [%rd15+15360];
$L__BB6_223:
	or.b32  	%r283, %r1, 4096;
	setp.ge.s32 	%p100, %r283, %r219;
	@%p100 bra 	$L__BB6_261;
	setp.lt.s32 	%p101, %r283, %r217;
	@%p101 bra 	$L__BB6_226;
	ld.global.u32 	%r1242, [%rd16+16384];
	bra.uni 	$L__BB6_261;
$L__BB6_226:
	ld.global.u32 	%r1242, [%rd15+16384];
	bra.uni 	$L__BB6_261;
$L__BB6_227:
	add.s64 	%rd60, %rd12, %rd13;
	add.s64 	%rd17, %rd60, %rd14;
	add.s32 	%r286, %r218, %r217;
	setp.ge.s32 	%p102, %r1, %r286;
	@%p102 bra 	$L__BB6_229;
	setp.lt.s32 	%p103, %r1, %r217;
	sub.s32 	%r545, %r1, %r217;
	cvt.s64.s32 	%rd61, %r545;
	cvt.u64.u32 	%rd62, %r1;
	selp.b64 	%rd63, %rd11, %rd17, %p103;
	selp.b64 	%rd64, %rd62, %rd61, %p103;
	add.s64 	%rd65, %rd64, %rd63;
	shl.b64 	%rd66, %rd65, 2;
	add.s64 	%rd67, %rd1, %rd66;
	ld.global.u32 	%r1258, [%rd67];
$L__BB6_229:
	add.s32 	%r289, %r1, 256;
	setp.ge.s32 	%p104, %r289, %r286;
	@%p104 bra 	$L__BB6_231;
	setp.lt.s32 	%p105, %r289, %r217;
	sub.s32 	%r547, %r289, %r217;
	cvt.s64.s32 	%rd68, %r547;
	cvt.u64.u32 	%rd69, %r289;
	selp.b64 	%rd70, %rd11, %rd17, %p105;
	selp.b64 	%rd71, %rd69, %rd68, %p105;
	add.s64 	%rd72, %rd71, %rd70;
	shl.b64 	%rd73, %rd72, 2;
	add.s64 	%rd74, %rd1, %rd73;
	ld.global.u32 	%r1257, [%rd74];
$L__BB6_231:
	add.s32 	%r292, %r1, 512;
	setp.ge.s32 	%p106, %r292, %r286;
	@%p106 bra 	$L__BB6_233;
	setp.lt.s32 	%p107, %r292, %r217;
	sub.s32 	%r549, %r292, %r217;
	cvt.s64.s32 	%rd75, %r549;
	cvt.u64.u32 	%rd76, %r292;
	selp.b64 	%rd77, %rd11, %rd17, %p107;
	selp.b64 	%rd78, %rd76, %rd75, %p107;
	add.s64 	%rd79, %rd78, %rd77;
	shl.b64 	%rd80, %rd79, 2;
	add.s64 	%rd81, %rd1, %rd80;
	ld.global.u32 	%r1256, [%rd81];
$L__BB6_233:
	add.s32 	%r295, %r1, 768;
	setp.ge.s32 	%p108, %r295, %r286;
	@%p108 bra 	$L__BB6_235;
	setp.lt.s32 	%p109, %r295, %r217;
	sub.s32 	%r551, %r295, %r217;
	cvt.s64.s32 	%rd82, %r551;
	cvt.u64.u32 	%rd83, %r295;
	selp.b64 	%rd84, %rd11, %rd17, %p109;
	selp.b64 	%rd85, %rd83, %rd82, %p109;
	add.s64 	%rd86, %rd85, %rd84;
	shl.b64 	%rd87, %rd86, 2;
	add.s64 	%rd88, %rd1, %rd87;
	ld.global.u32 	%r1255, [%rd88];
$L__BB6_235:
	or.b32  	%r298, %r1, 1024;
	setp.ge.s32 	%p110, %r298, %r286;
	@%p110 bra 	$L__BB6_237;
	setp.lt.s32 	%p111, %r298, %r217;
	sub.s32 	%r553, %r298, %r217;
	cvt.s64.s32 	%rd89, %r553;
	cvt.u64.u32 	%rd90, %r298;
	selp.b64 	%rd91, %rd11, %rd17, %p111;
	selp.b64 	%rd92, %rd90, %rd89, %p111;
	add.s64 	%rd93, %rd92, %rd91;
	shl.b64 	%rd94, %rd93, 2;
	add.s64 	%rd95, %rd1, %rd94;
	ld.global.u32 	%r1254, [%rd95];
$L__BB6_237:
	add.s32 	%r301, %r1, 1280;
	setp.ge.s32 	%p112, %r301, %r286;
	@%p112 bra 	$L__BB6_239;
	setp.lt.s32 	%p113, %r301, %r217;
	sub.s32 	%r555, %r301, %r217;
	cvt.s64.s32 	%rd96, %r555;
	cvt.u64.u32 	%rd97, %r301;
	selp.b64 	%rd98, %rd11, %rd17, %p113;
	selp.b64 	%rd99, %rd97, %rd96, %p113;
	add.s64 	%rd100, %rd99, %rd98;
	shl.b64 	%rd101, %rd100, 2;
	add.s64 	%rd102, %rd1, %rd101;
	ld.global.u32 	%r1253, [%rd102];
$L__BB6_239:
	add.s32 	%r304, %r1, 1536;
	setp.ge.s32 	%p114, %r304, %r286;
	@%p114 bra 	$L__BB6_241;
	setp.lt.s32 	%p115, %r304, %r217;
	sub.s32 	%r557, %r304, %r217;
	cvt.s64.s32 	%rd103, %r557;
	cvt.u64.u32 	%rd104, %r304;
	selp.b64 	%rd105, %rd11, %rd17, %p115;
	selp.b64 	%rd106, %rd104, %rd103, %p115;
	add.s64 	%rd107, %rd106, %rd105;
	shl.b64 	%rd108, %rd107, 2;
	add.s64 	%rd109, %rd1, %rd108;
	ld.global.u32 	%r1252, [%rd109];
$L__BB6_241:
	add.s32 	%r307, %r1, 1792;
	setp.ge.s32 	%p116, %r307, %r286;
	@%p116 bra 	$L__BB6_243;
	setp.lt.s32 	%p117, %r307, %r217;
	sub.s32 	%r559, %r307, %r217;
	cvt.s64.s32 	%rd110, %r559;
	cvt.u64.u32 	%rd111, %r307;
	selp.b64 	%rd112, %rd11, %rd17, %p117;
	selp.b64 	%rd113, %rd111, %rd110, %p117;
	add.s64 	%rd114, %rd113, %rd112;
	shl.b64 	%rd115, %rd114, 2;
	add.s64 	%rd116, %rd1, %rd115;
	ld.global.u32 	%r1251, [%rd116];
$L__BB6_243:
	or.b32  	%r310, %r1, 2048;
	setp.ge.s32 	%p118, %r310, %r286;
	@%p118 bra 	$L__BB6_245;
	setp.lt.s32 	%p119, %r310, %r217;
	sub.s32 	%r561, %r310, %r217;
	cvt.s64.s32 	%rd117, %r561;
	cvt.u64.u32 	%rd118, %r310;
	selp.b64 	%rd119, %rd11, %rd17, %p119;
	selp.b64 	%rd120, %rd118, %rd117, %p119;
	add.s64 	%rd121, %rd120, %rd119;
	shl.b64 	%rd122, %rd121, 2;
	add.s64 	%rd123, %rd1, %rd122;
	ld.global.u32 	%r1250, [%rd123];
$L__BB6_245:
	add.s32 	%r563, %r1, 2304;
	setp.ge.s32 	%p120, %r563, %r286;
	@%p120 bra 	$L__BB6_247;
	add.s32 	%r564, %r1, 2304;
	setp.lt.s32 	%p121, %r564, %r217;
	sub.s32 	%r565, %r564, %r217;
	cvt.s64.s32 	%rd124, %r565;
	cvt.u64.u32 	%rd125, %r564;
	selp.b64 	%rd126, %rd11, %rd17, %p121;
	selp.b64 	%rd127, %rd125, %rd124, %p121;
	add.s64 	%rd128, %rd127, %rd126;
	shl.b64 	%rd129, %rd128, 2;
	add.s64 	%rd130, %rd1, %rd129;
	ld.global.u32 	%r1249, [%rd130];
$L__BB6_247:
	add.s32 	%r567, %r1, 2560;
	setp.ge.s32 	%p122, %r567, %r286;
	@%p122 bra 	$L__BB6_249;
	ld.param.u64 	%rd556, [_ZN3cub18CUB_300001_SM_10006detail10merge_sort26DeviceMergeSortMergeKernelINS2_10policy_hubIN6thrust24THRUST_300001_SM_1000_NS6detail15normal_iteratorINS6_10device_ptrIiEEEEE9Policy600ESB_PNS0_8NullTypeESB_SF_m17CompareCandMemberiSE_EEvbT2_T3_T4_PT6_PT7_T5_PSJ_SJ_NS1_7vsmem_tE_param_4];
	add.s32 	%r568, %r1, 2560;
	setp.lt.s32 	%p123, %r568, %r217;
	sub.s32 	%r569, %r568, %r217;
	cvt.s64.s32 	%rd131, %r569;
	cvt.u64.u32 	%rd132, %r568;
	selp.b64 	%rd133, %rd11, %rd17, %p123;
	selp.b64 	%rd134, %rd132, %rd131, %p123;
	add.s64 	%rd135, %rd134, %rd133;
	cvta.to.global.u64 	%rd136, %rd556;
	shl.b64 	%rd137, %rd135, 2;
	add.s64 	%rd138, %rd136, %rd137;
	ld.global.u32 	%r1248, [%rd138];
$L__BB6_249:
	add.s32 	%r571, %r1, 2816;
	setp.ge.s32 	%p124, %r571, %r286;
	@%p124 bra 	$L__BB6_251;
	ld.param.u64 	%rd557, [_ZN3cub18CUB_300001_SM_10006detail10merge_sort26DeviceMergeSortMergeKernelINS2_10policy_hubIN6thrust24THRUST_300001_SM_1000_NS6detail15normal_iteratorINS6_10device_ptrIiEEEEE9Policy600ESB_PNS0_8NullTypeESB_SF_m17CompareCandMemberiSE_EEvbT2_T3_T4_PT6_PT7_T5_PSJ_SJ_NS1_7vsmem_tE_param_4];
	add.s32 	%r572, %r1, 2816;
	setp.lt.s32 	%p125, %r572, %r217;
	sub.s32 	%r573, %r572, %r217;
	cvt.s64.s32 	%rd139, %r573;
	cvt.u64.u32 	%rd140, %r572;
	selp.b64 	%rd141, %rd11, %rd17, %p125;
	selp.b64 	%rd142, %rd140, %rd139, %p125;
	add.s64 	%rd143, %rd142, %rd141;
	cvta.to.global.u64 	%rd144, %rd557;
	shl.b64 	%rd145, %rd143, 2;
	add.s64 	%rd146, %rd144, %rd145;
	ld.global.u32 	%r1247, [%rd146];
$L__BB6_251:
	or.b32  	%r575, %r1, 3072;
	setp.ge.s32 	%p126, %r575, %r286;
	@%p126 bra 	$L__BB6_253;
	ld.param.u64 	%rd558, [_ZN3cub18CUB_300001_SM_10006detail10merge_sort26DeviceMergeSortMergeKernelINS2_10policy_hubIN6thrust24THRUST_300001_SM_1000_NS6detail15normal_iteratorINS6_10device_ptrIiEEEEE9Policy600ESB_PNS0_8NullTypeESB_SF_m17CompareCandMemberiSE_EEvbT2_T3_T4_PT6_PT7_T5_PSJ_SJ_NS1_7vsmem_tE_param_4];
	or.b32  	%r576, %r1, 3072;
	setp.lt.s32 	%p127, %r576, %r217;
	sub.s32 	%r577, %r576, %r217;
	cvt.s64.s32 	%rd147, %r577;
	cvt.u64.u32 	%rd148, %r576;
	selp.b64 	%rd149, %rd11, %rd17, %p127;
	selp.b64 	%rd150, %rd148, %rd147, %p127;
	add.s64 	%rd151, %rd150, %rd149;
	cvta.to.global.u64 	%rd152, %rd558;
	shl.b64 	%rd153, %rd151, 2;
	add.s64 	%rd154, %rd152, %rd153;
	ld.global.u32 	%r1246, [%rd154];
$L__BB6_253:
	add.s32 	%r579, %r1, 3328;
	setp.ge.s32 	%p128, %r579, %r286;
	@%p128 bra 	$L__BB6_255;
	ld.param.u64 	%rd559, [_ZN3cub18CUB_300001_SM_10006detail10merge_sort26DeviceMergeSortMergeKernelINS2_10policy_hubIN6thrust24THRUST_300001_SM_1000_NS6detail15normal_iteratorINS6_10device_ptrIiEEEEE9Policy600ESB_PNS0_8NullTypeESB_SF_m17CompareCandMemberiSE_EEvbT2_T3_T4_PT6_PT7_T5_PSJ_SJ_NS1_7vsmem_tE_param_4];
	add.s32 	%r580, %r1, 3328;
	setp.lt.s32 	%p129, %r580, %r217;
	sub.s32 	%r581, %r580, %r217;
	cvt.s64.s32 	%rd155, %r581;
	cvt.u64.u32 	%rd156, %r580;
	selp.b64 	%rd157, %rd11, %rd17, %p129;
	selp.b64 	%rd158, %rd156, %rd155, %p129;
	add.s64 	%rd159, %rd158, %rd157;
	cvta.to.global.u64 	%rd160, %rd559;
	shl.b64 	%rd161, %rd159, 2;
	add.s64 	%rd162, %rd160, %rd161;
	ld.global.u32 	%r1245, [%rd162];
$L__BB6_255:
	add.s32 	%r583, %r1, 3584;
	setp.ge.s32 	%p130, %r583, %r286;
	@%p130 bra 	$L__BB6_257;
	ld.param.u64 	%rd560, [_ZN3cub18CUB_300001_SM_10006detail10merge_sort26DeviceMergeSortMergeKernelINS2_10policy_hubIN6thrust24THRUST_300001_SM_1000_NS6detail15normal_iteratorINS6_10device_ptrIiEEEEE9Policy600ESB_PNS0_8NullTypeESB_SF_m17CompareCandMemberiSE_EEvbT2_T3_T4_PT6_PT7_T5_PSJ_SJ_NS1_7vsmem_tE_param_4];
	add.s32 	%r584, %r1, 3584;
	setp.lt.s32 	%p131, %r584, %r217;
	sub.s32 	%r585, %r584, %r217;
	cvt.s64.s32 	%rd163, %r585;
	cvt.u64.u32 	%rd164, %r584;
	selp.b64 	%rd165, %rd11, %rd17, %p131;
	selp.b64 	%rd166, %rd164, %rd163, %p131;
	add.s64 	%rd167, %rd166, %rd165;
	cvta.to.global.u64 	%rd168, %rd560;
	shl.b64 	%rd169, %rd167, 2;
	add.s64 	%rd170, %rd168, %rd169;
	ld.global.u32 	%r1244, [%rd170];
$L__BB6_257:
	add.s32 	%r587, %r1, 3840;
	setp.ge.s32 	%p132, %r587, %r286;
	@%p132 bra 	$L__BB6_259;
	ld.param.u64 	%rd561, [_ZN3cub18CUB_300001_SM_10006detail10merge_sort26DeviceMergeSortMergeKernelINS2_10policy_hubIN6thrust24THRUST_300001_SM_1000_NS6detail15normal_iteratorINS6_10device_ptrIiEEEEE9Policy600ESB_PNS0_8NullTypeESB_SF_m17CompareCandMemberiSE_EEvbT2_T3_T4_PT6_PT7_T5_PSJ_SJ_NS1_7vsmem_tE_param_4];
	add.s32 	%r588, %r1, 3840;
	setp.lt.s32 	%p133, %r588, %r217;
	sub.s32 	%r589, %r588, %r217;
	cvt.s64.s32 	%rd171, %r589;
	cvt.u64.u32 	%rd172, %r588;
	selp.b64 	%rd173, %rd11, %rd17, %p133;
	selp.b64 	%rd174, %rd172, %rd171, %p133;
	add.s64 	%rd175, %rd174, %rd173;
	cvta.to.global.u64 	%rd176, %rd561;
	shl.b64 	%rd177, %rd175, 2;
	add.s64 	%rd178, %rd176, %rd177;
	ld.global.u32 	%r1243, [%rd178];
$L__BB6_259:
	or.b32  	%r591, %r1, 4096;
	setp.ge.s32 	%p134, %r591, %r286;
	@%p134 bra 	$L__BB6_261;
	ld.param.u64 	%rd562, [_ZN3cub18CUB_300001_SM_10006detail10merge_sort26DeviceMergeSortMergeKernelINS2_10policy_hubIN6thrust24THRUST_300001_SM_1000_NS6detail15normal_iteratorINS6_10device_ptrIiEEEEE9Policy600ESB_PNS0_8NullTypeESB_SF_m17CompareCandMemberiSE_EEvbT2_T3_T4_PT6_PT7_T5_PSJ_SJ_NS1_7vsmem_tE_param_4];
	or.b32  	%r592, %r1, 4096;
	setp.lt.s32 	%p135, %r592, %r217;
	sub.s32 	%r593, %r592, %r217;
	cvt.s64.s32 	%rd179, %r593;
	cvt.u64.u32 	%rd180, %r592;
	selp.b64 	%rd181, %rd11, %rd17, %p135;
	selp.b64 	%rd182, %rd180, %rd179, %p135;
	add.s64 	%rd183, %rd182, %rd181;
	cvta.to.global.u64 	%rd184, %rd562;
	shl.b64 	%rd185, %rd183, 2;
	add.s64 	%rd186, %rd184, %rd185;
	ld.global.u32 	%r1242, [%rd186];
$L__BB6_261:
	shl.b32 	%r594, %r1, 2;
	mov.u32 	%r595, _ZZN3cub18CUB_300001_SM_10006detail10merge_sort26DeviceMergeSortMergeKernelINS2_10policy_hubIN6thrust24THRUST_300001_SM_1000_NS6detail15normal_iteratorINS6_10device_ptrIiEEEEE9Policy600ESB_PNS0_8NullTypeESB_SF_m17CompareCandMemberiSE_EEvbT2_T3_T4_PT6_PT7_T5_PSJ_SJ_NS1_7vsmem_tEE19static_temp_storage;
	add.s32 	%r596, %r595, %r594;
	st.shared.u32 	[%r596], %r1258;
	st.shared.u32 	[%r596+1024], %r1257;
	st.shared.u32 	[%r596+2048], %r1256;
	st.shared.u32 	[%r596+3072], %r1255;
	st.shared.u32 	[%r596+4096], %r1254;
	st.shared.u32 	[%r596+5120], %r1253;
	st.shared.u32 	[%r596+6144], %r1252;
	st.shared.u32 	[%r596+7168], %r1251;
	st.shared.u32 	[%r596+8192], %r1250;
	st.shared.u32 	[%r596+9216], %r1249;
	st.shared.u32 	[%r596+10240], %r1248;
	st.shared.u32 	[%r596+11264], %r1247;
	st.shared.u32 	[%r596+12288], %r1246;
	st.shared.u32 	[%r596+13312], %r1245;
	st.shared.u32 	[%r596+14336], %r1244;
	st.shared.u32 	[%r596+15360], %r1243;
	st.shared.u32 	[%r596+16384], %r1242;
	bar.sync 	0;
	// begin inline asm
	griddepcontrol.launch_dependents;
	// end inline asm
	add.s32 	%r345, %r218, %r217;
	mul.lo.s32 	%r597, %r1, 17;
	min.s32 	%r346, %r597, %r345;
	shl.b32 	%r598, %r217, 2;
	add.s32 	%r347, %r595, %r598;
	setp.lt.s32 	%p136, %r346, %r218;
	sub.s32 	%r599, %r346, %r218;
	selp.b32 	%r1261, 0, %r599, %p136;
	min.s32 	%r1259, %r346, %r217;
	setp.ge.s32 	%p137, %r1261, %r1259;
	cvt.s64.s32 	%rd187, %r512;
	cvta.to.global.u64 	%rd188, %rd23;
	add.s64 	%rd18, %rd188, %rd187;
	@%p137 bra 	$L__BB6_263;
$L__BB6_262:
	sub.s32 	%r600, %r1259, %r1261;
	shr.u32 	%r601, %r600, 31;
	add.s32 	%r602, %r600, %r601;
	shr.s32 	%r603, %r602, 1;
	add.s32 	%r604, %r603, %r1261;
	shl.b32 	%r605, %r604, 2;
	add.s32 	%r607, %r595, %r605;
	ld.shared.u32 	%r608, [%r607];
	not.b32 	%r609, %r604;
	add.s32 	%r610, %r346, %r609;
	shl.b32 	%r611, %r610, 2;
	add.s32 	%r612, %r347, %r611;
	ld.shared.u32 	%r613, [%r612];
	mul.wide.s32 	%rd189, %r613, 16;
	add.s64 	%rd190, %rd18, %rd189;
	ld.global.u32 	%r614, [%rd190];
	mul.wide.s32 	%rd191, %r608, 16;
	add.s64 	%rd192, %rd18, %rd191;
	ld.global.u32 	%r615, [%rd192];
	setp.lt.s32 	%p138, %r614, %r615;
	add.s32 	%r616, %r604, 1;
	selp.b32 	%r1261, %r1261, %r616, %p138;
	selp.b32 	%r1259, %r604, %r1259, %p138;
	setp.lt.s32 	%p139, %r1261, %r1259;
	@%p139 bra 	$L__BB6_262;
$L__BB6_263:
	sub.s32 	%r617, %r346, %r1261;
	add.s32 	%r355, %r617, %r217;
	shl.b32 	%r618, %r617, 2;
	add.s32 	%r356, %r347, %r618;
	ld.shared.u32 	%r1262, [%r356];
	shl.b32 	%r619, %r1261, 2;
	add.s32 	%r358, %r595, %r619;
	ld.shared.u32 	%r1265, [%r358];
	setp.ge.s32 	%p141, %r355, %r345;
	mov.pred 	%p400, 0;
	@%p141 bra 	$L__BB6_266;
	setp.ge.s32 	%p143, %r1261, %r217;
	mov.pred 	%p400, -1;
	@%p143 bra 	$L__BB6_266;
	mul.wide.s32 	%rd193, %r1262, 16;
	add.s64 	%rd194, %rd18, %rd193;
	ld.global.u32 	%r621, [%rd194];
	mul.wide.s32 	%rd195, %r1265, 16;
	add.s64 	%rd196, %rd18, %rd195;
	ld.global.u32 	%r622, [%rd196];
	setp.lt.s32 	%p400, %r621, %r622;
$L__BB6_266:
	selp.b32 	%r360, %r1262, %r1265, %p400;
	selp.u32 	%r623, 1, 0, %p400;
	add.s32 	%r361, %r355, %r623;
	not.pred 	%p144, %p400;
	selp.u32 	%r624, 1, 0, %p144;
	add.s32 	%r362, %r1261, %r624;
	@%p144 bra 	$L__BB6_268;
	ld.shared.u32 	%r1262, [%r356+4];
	bra.uni 	$L__BB6_269;
$L__BB6_268:
	ld.shared.u32 	%r1265, [%r358+4];
$L__BB6_269:
	setp.ge.s32 	%p146, %r361, %r345;
	mov.pred 	%p401, 0;
	@%p146 bra 	$L__BB6_272;
	setp.ge.s32 	%p148, %r362, %r217;
	mov.pred 	%p401, -1;
	@%p148 bra 	$L__BB6_272;
	mul.wide.s32 	%rd197, %r1262, 16;
	add.s64 	%rd198, %rd18, %rd197;
	ld.global.u32 	%r625, [%rd198];
	mul.wide.s32 	%rd199, %r1265, 16;
	add.s64 	%rd200, %rd18, %rd199;
	ld.global.u32 	%r626, [%rd200];
	setp.lt.s32 	%p401, %r625, %r626;
$L__BB6_272:
	selp.b32 	%r367, %r1262, %r1265, %p401;
	selp.u32 	%r627, 1, 0, %p401;
	add.s32 	%r368, %r361, %r627;
	not.pred 	%p149, %p401;
	selp.u32 	%r628, 1, 0, %p149;
	add.s32 	%r369, %r362, %r628;
	@%p401 bra 	$L__BB6_274;
	shl.b32 	%r629, %r369, 2;
	add.s32 	%r631, %r595, %r629;
	ld.shared.u32 	%r1265, [%r631];
	bra.uni 	$L__BB6_275;
$L__BB6_274:
	shl.b32 	%r632, %r368, 2;
	add.s32 	%r634, %r595, %r632;
	ld.shared.u32 	%r1262, [%r634];
$L__BB6_275:
	setp.ge.s32 	%p151, %r368, %r345;
	mov.pred 	%p402, 0;
	@%p151 bra 	$L__BB6_278;
	setp.ge.s32 	%p153, %r369, %r217;
	mov.pred 	%p402, -1;
	@%p153 bra 	$L__BB6_278;
	mul.wide.s32 	%rd201, %r1262, 16;
	add.s64 	%rd202, %rd18, %rd201;
	ld.global.u32 	%r635, [%rd202];
	mul.wide.s32 	%rd203, %r1265, 16;
	add.s64 	%rd204, %rd18, %rd203;
	ld.global.u32 	%r636, [%rd204];
	setp.lt.s32 	%p402, %r635, %r636;
$L__BB6_278:
	selp.b32 	%r374, %r1262, %r1265, %p402;
	selp.u32 	%r637, 1, 0, %p402;
	add.s32 	%r375, %r368, %r637;
	not.pred 	%p154, %p402;
	selp.u32 	%r638, 1, 0, %p154;
	add.s32 	%r376, %r369, %r638;
	@%p402 bra 	$L__BB6_280;
	shl.b32 	%r639, %r376, 2;
	add.s32 	%r641, %r595, %r639;
	ld.shared.u32 	%r1265, [%r641];
	bra.uni 	$L__BB6_281;
$L__BB6_280:
	shl.b32 	%r642, %r375, 2;
	add.s32 	%r644, %r595, %r642;
	ld.shared.u32 	%r1262, [%r644];
$L__BB6_281:
	setp.ge.s32 	%p156, %r375, %r345;
	mov.pred 	%p403, 0;
	@%p156 bra 	$L__BB6_284;
	setp.ge.s32 	%p158, %r376, %r217;
	mov.pred 	%p403, -1;
	@%p158 bra 	$L__BB6_284;
	mul.wide.s32 	%rd205, %r1262, 16;
	add.s64 	%rd206, %rd18, %rd205;
	ld.global.u32 	%r645, [%rd206];
	mul.wide.s32 	%rd207, %r1265, 16;
	add.s64 	%rd208, %rd18, %rd207;
	ld.global.u32 	%r646, [%rd208];
	setp.lt.s32 	%p403, %r645, %r646;
$L__BB6_284:
	selp.b32 	%r381, %r1262, %r1265, %p403;
	selp.u32 	%r647, 1, 0, %p403;
	add.s32 	%r382, %r375, %r647;
	not.pred 	%p159, %p403;
	selp.u32 	%r648, 1, 0, %p159;
	add.s32 	%r383, %r376, %r648;
	@%p403 bra 	$L__BB6_286;
	shl.b32 	%r649, %r383, 2;
	add.s32 	%r651, %r595, %r649;
	ld.shared.u32 	%r1265, [%r651];
	bra.uni 	$L__BB6_287;
$L__BB6_286:
	shl.b32 	%r652, %r382, 2;
	add.s32 	%r654, %r595, %r652;
	ld.shared.u32 	%r1262, [%r654];
$L__BB6_287:
	setp.ge.s32 	%p161, %r382, %r345;
	mov.pred 	%p404, 0;
	@%p161 bra 	$L__BB6_290;
	setp.ge.s32 	%p163, %r383, %r217;
	mov.pred 	%p404, -1;
	@%p163 bra 	$L__BB6_290;
	mul.wide.s32 	%rd209, %r1262, 16;
	add.s64 	%rd210, %rd18, %rd209;
	ld.global.u32 	%r655, [%rd210];
	mul.wide.s32 	%rd211, %r1265, 16;
	add.s64 	%rd212, %rd18, %rd211;
	ld.global.u32 	%r656, [%rd212];
	setp.lt.s32 	%p404, %r655, %r656;
$L__BB6_290:
	selp.b32 	%r388, %r1262, %r1265, %p404;
	selp.u32 	%r657, 1, 0, %p404;
	add.s32 	%r389, %r382, %r657;
	not.pred 	%p164, %p404;
	selp.u32 	%r658, 1, 0, %p164;
	add.s32 	%r390, %r383, %r658;
	@%p404 bra 	$L__BB6_292;
	shl.b32 	%r659, %r390, 2;
	add.s32 	%r661, %r595, %r659;
	ld.shared.u32 	%r1265, [%r661];
	bra.uni 	$L__BB6_293;
$L__BB6_292:
	shl.b32 	%r662, %r389, 2;
	add.s32 	%r664, %r595, %r662;
	ld.shared.u32 	%r1262, [%r664];
$L__BB6_293:
	setp.ge.s32 	%p166, %r389, %r345;
	mov.pred 	%p405, 0;
	@%p166 bra 	$L__BB6_296;
	setp.ge.s32 	%p168, %r390, %r217;
	mov.pred 	%p405, -1;
	@%p168 bra 	$L__BB6_296;
	mul.wide.s32 	%rd213, %r1262, 16;
	add.s64 	%rd214, %rd18, %rd213;
	ld.global.u32 	%r665, [%rd214];
	mul.wide.s32 	%rd215, %r1265, 16;
	add.s64 	%rd216, %rd18, %rd215;
	ld.global.u32 	%r666, [%rd216];
	setp.lt.s32 	%p405, %r665, %r666;
$L__BB6_296:
	selp.b32 	%r395, %r1262, %r1265, %p405;
	selp.u32 	%r667, 1, 0, %p405;
	add.s32 	%r396, %r389, %r667;
	not.pred 	%p169, %p405;
	selp.u32 	%r668, 1, 0, %p169;
	add.s32 	%r397, %r390, %r668;
	@%p405 bra 	$L__BB6_298;
	shl.b32 	%r669, %r397, 2;
	add.s32 	%r671, %r595, %r669;
	ld.shared.u32 	%r1265, [%r671];
	bra.uni 	$L__BB6_299;
$L__BB6_298:
	shl.b32 	%r672, %r396, 2;
	add.s32 	%r674, %r595, %r672;
	ld.shared.u32 	%r1262, [%r674];
$L__BB6_299:
	setp.ge.s32 	%p171, %r396, %r345;
	mov.pred 	%p406, 0;
	@%p171 bra 	$L__BB6_302;
	setp.ge.s32 	%p173, %r397, %r217;
	mov.pred 	%p406, -1;
	@%p173 bra 	$L__BB6_302;
	mul.wide.s32 	%rd217, %r1262, 16;
	add.s64 	%rd218, %rd18, %rd217;
	ld.global.u32 	%r675, [%rd218];
	mul.wide.s32 	%rd219, %r1265, 16;
	add.s64 	%rd220, %rd18, %rd219;
	ld.global.u32 	%r676, [%rd220];
	setp.lt.s32 	%p406, %r675, %r676;
$L__BB6_302:
	selp.b32 	%r402, %r1262, %r1265, %p406;
	selp.u32 	%r677, 1, 0, %p406;
	add.s32 	%r403, %r396, %r677;
	not.pred 	%p174, %p406;
	selp.u32 	%r678, 1, 0, %p174;
	add.s32 	%r404, %r397, %r678;
	@%p406 bra 	$L__BB6_304;
	shl.b32 	%r679, %r404, 2;
	add.s32 	%r681, %r595, %r679;
	ld.shared.u32 	%r1265, [%r681];
	bra.uni 	$L__BB6_305;
$L__BB6_304:
	shl.b32 	%r682, %r403, 2;
	add.s32 	%r684, %r595, %r682;
	ld.shared.u32 	%r1262, [%r684];
$L__BB6_305:
	setp.ge.s32 	%p176, %r403, %r345;
	mov.pred 	%p407, 0;
	@%p176 bra 	$L__BB6_308;
	setp.ge.s32 	%p178, %r404, %r217;
	mov.pred 	%p407, -1;
	@%p178 bra 	$L__BB6_308;
	mul.wide.s32 	%rd221, %r1262, 16;
	add.s64 	%rd222, %rd18, %rd221;
	ld.global.u32 	%r685, [%rd222];
	mul.wide.s32 	%rd223, %r1265, 16;
	add.s64 	%rd224, %rd18, %rd223;
	ld.global.u32 	%r686, [%rd224];
	setp.lt.s32 	%p407, %r685, %r686;
$L__BB6_308:
	selp.b32 	%r409, %r1262, %r1265, %p407;
	selp.u32 	%r687, 1, 0, %p407;
	add.s32 	%r410, %r403, %r687;
	not.pred 	%p179, %p407;
	selp.u32 	%r688, 1, 0, %p179;
	add.s32 	%r411, %r404, %r688;
	@%p407 bra 	$L__BB6_310;
	shl.b32 	%r689, %r411, 2;
	add.s32 	%r691, %r595, %r689;
	ld.shared.u32 	%r1265, [%r691];
	bra.uni 	$L__BB6_311;
$L__BB6_310:
	shl.b32 	%r692, %r410, 2;
	add.s32 	%r694, %r595, %r692;
	ld.shared.u32 	%r1262, [%r694];
$L__BB6_311:
	setp.ge.s32 	%p181, %r410, %r345;
	mov.pred 	%p408, 0;
	@%p181 bra 	$L__BB6_314;
	setp.ge.s32 	%p183, %r411, %r217;
	mov.pred 	%p408, -1;
	@%p183 bra 	$L__BB6_314;
	mul.wide.s32 	%rd225, %r1262, 16;
	add.s64 	%rd226, %rd18, %rd225;
	ld.global.u32 	%r695, [%rd226];
	mul.wide.s32 	%rd227, %r1265, 16;
	add.s64 	%rd228, %rd18, %rd227;
	ld.global.u32 	%r696, [%rd228];
	setp.lt.s32 	%p408, %r695, %r696;
$L__BB6_314:
	selp.b32 	%r416, %r1262, %r1265, %p408;
	selp.u32 	%r697, 1, 0, %p408;
	add.s32 	%r417, %r410, %r697;
	not.pred 	%p184, %p408;
	selp.u32 	%r698, 1, 0, %p184;
	add.s32 	%r418, %r411, %r698;
	@%p408 bra 	$L__BB6_316;
	shl.b32 	%r699, %r418, 2;
	add.s32 	%r701, %r595, %r699;
	ld.shared.u32 	%r1265, [%r701];
	bra.uni 	$L__BB6_317;
$L__BB6_316:
	shl.b32 	%r702, %r417, 2;
	add.s32 	%r704, %r595, %r702;
	ld.shared.u32 	%r1262, [%r704];
$L__BB6_317:
	setp.ge.s32 	%p186, %r417, %r345;
	mov.pred 	%p409, 0;
	@%p186 bra 	$L__BB6_320;
	setp.ge.s32 	%p188, %r418, %r217;
	mov.pred 	%p409, -1;
	@%p188 bra 	$L__BB6_320;
	mul.wide.s32 	%rd229, %r1262, 16;
	add.s64 	%rd230, %rd18, %rd229;
	ld.global.u32 	%r705, [%rd230];
	mul.wide.s32 	%rd231, %r1265, 16;
	add.s64 	%rd232, %rd18, %rd231;
	ld.global.u32 	%r706, [%rd232];
	setp.lt.s32 	%p409, %r705, %r706;
$L__BB6_320:
	selp.b32 	%r423, %r1262, %r1265, %p409;
	selp.u32 	%r707, 1, 0, %p409;
	add.s32 	%r424, %r417, %r707;
	not.pred 	%p189, %p409;
	selp.u32 	%r708, 1, 0, %p189;
	add.s32 	%r425, %r418, %r708;
	@%p409 bra 	$L__BB6_322;
	shl.b32 	%r709, %r425, 2;
	add.s32 	%r711, %r595, %r709;
	ld.shared.u32 	%r1265, [%r711];
	bra.uni 	$L__BB6_323;
$L__BB6_322:
	shl.b32 	%r712, %r424, 2;
	add.s32 	%r714, %r595, %r712;
	ld.shared.u32 	%r1262, [%r714];
$L__BB6_323:
	setp.ge.s32 	%p191, %r424, %r345;
	mov.pred 	%p410, 0;
	@%p191 bra 	$L__BB6_326;
	setp.ge.s32 	%p193, %r425, %r217;
	mov.pred 	%p410, -1;
	@%p193 bra 	$L__BB6_326;
	cvta.to.global.u64 	%rd233, %rd23;
	add.s64 	%rd235, %rd233, %rd187;
	mul.wide.s32 	%rd236, %r1262, 16;
	add.s64 	%rd237, %rd235, %rd236;
	ld.global.u32 	%r715, [%rd237];
	mul.wide.s32 	%rd238, %r1265, 16;
	add.s64 	%rd239, %rd235, %rd238;
	ld.global.u32 	%r716, [%rd239];
	setp.lt.s32 	%p410, %r715, %r716;
$L__BB6_326:
	selp.b32 	%r430, %r1262, %r1265, %p410;
	selp.u32 	%r717, 1, 0, %p410;
	add.s32 	%r431, %r424, %r717;
	not.pred 	%p194, %p410;
	selp.u32 	%r718, 1, 0, %p194;
	add.s32 	%r432, %r425, %r718;
	@%p410 bra 	$L__BB6_328;
	shl.b32 	%r719, %r432, 2;
	add.s32 	%r721, %r595, %r719;
	ld.shared.u32 	%r1265, [%r721];
	bra.uni 	$L__BB6_329;
$L__BB6_328:
	shl.b32 	%r722, %r431, 2;
	add.s32 	%r724, %r595, %r722;
	ld.shared.u32 	%r1262, [%r724];
$L__BB6_329:
	setp.ge.s32 	%p196, %r431, %r345;
	mov.pred 	%p411, 0;
	@%p196 bra 	$L__BB6_332;
	setp.ge.s32 	%p198, %r432, %r217;
	mov.pred 	%p411, -1;
	@%p198 bra 	$L__BB6_332;
	cvta.to.global.u64 	%rd240, %rd23;
	add.s64 	%rd242, %rd240, %rd187;
	mul.wide.s32 	%rd243, %r1262, 16;
	add.s64 	%rd244, %rd242, %rd243;
	ld.global.u32 	%r725, [%rd244];
	mul.wide.s32 	%rd245, %r1265, 16;
	add.s64 	%rd246, %rd242, %rd245;
	ld.global.u32 	%r726, [%rd246];
	setp.lt.s32 	%p411, %r725, %r726;
$L__BB6_332:
	selp.b32 	%r437, %r1262, %r1265, %p411;
	selp.u32 	%r727, 1, 0, %p411;
	add.s32 	%r438, %r431, %r727;
	not.pred 	%p199, %p411;
	selp.u32 	%r728, 1, 0, %p199;
	add.s32 	%r439, %r432, %r728;
	@%p411 bra 	$L__BB6_334;
	shl.b32 	%r729, %r439, 2;
	add.s32 	%r731, %r595, %r729;
	ld.shared.u32 	%r1265, [%r731];
	bra.uni 	$L__BB6_335;
$L__BB6_334:
	shl.b32 	%r732, %r438, 2;
	add.s32 	%r734, %r595, %r732;
	ld.shared.u32 	%r1262, [%r734];
$L__BB6_335:
	setp.ge.s32 	%p201, %r438, %r345;
	mov.pred 	%p412, 0;
	@%p201 bra 	$L__BB6_338;
	setp.ge.s32 	%p203, %r439, %r217;
	mov.pred 	%p412, -1;
	@%p203 bra 	$L__BB6_338;
	cvta.to.global.u64 	%rd247, %rd23;
	cvt.s64.s32 	%rd248, %r512;
	add.s64 	%rd249, %rd247, %rd248;
	mul.wide.s32 	%rd250, %r1262, 16;
	add.s64 	%rd251, %rd249, %rd250;
	ld.global.u32 	%r735, [%rd251];
	mul.wide.s32 	%rd252, %r1265, 16;
	add.s64 	%rd253, %rd249, %rd252;
	ld.global.u32 	%r736, [%rd253];
	setp.lt.s32 	%p412, %r735, %r736;
$L__BB6_338:
	selp.b32 	%r444, %r1262, %r1265, %p412;
	selp.u32 	%r737, 1, 0, %p412;
	add.s32 	%r445, %r438, %r737;
	not.pred 	%p204, %p412;
	selp.u32 	%r738, 1, 0, %p204;
	add.s32 	%r446, %r439, %r738;
	@%p412 bra 	$L__BB6_340;
	shl.b32 	%r739, %r446, 2;
	add.s32 	%r741, %r595, %r739;
	ld.shared.u32 	%r1265, [%r741];
	bra.uni 	$L__BB6_341;
$L__BB6_340:
	shl.b32 	%r742, %r445, 2;
	add.s32 	%r744, %r595, %r742;
	ld.shared.u32 	%r1262, [%r744];
$L__BB6_341:
	setp.ge.s32 	%p206, %r445, %r345;
	mov.pred 	%p413, 0;
	@%p206 bra 	$L__BB6_344;
	setp.ge.s32 	%p208, %r446, %r217;
	mov.pred 	%p413, -1;
	@%p208 bra 	$L__BB6_344;
	cvta.to.global.u64 	%rd254, %rd23;
	cvt.s64.s32 	%rd255, %r512;
	add.s64 	%rd256, %rd254, %rd255;
	mul.wide.s32 	%rd257, %r1262, 16;
	add.s64 	%rd258, %rd256, %rd257;
	ld.global.u32 	%r745, [%rd258];
	mul.wide.s32 	%rd259, %r1265, 16;
	add.s64 	%rd260, %rd256, %rd259;
	ld.global.u32 	%r746, [%rd260];
	setp.lt.s32 	%p413, %r745, %r746;
$L__BB6_344:
	selp.b32 	%r451, %r1262, %r1265, %p413;
	selp.u32 	%r747, 1, 0, %p413;
	add.s32 	%r452, %r445, %r747;
	not.pred 	%p209, %p413;
	selp.u32 	%r748, 1, 0, %p209;
	add.s32 	%r453, %r446, %r748;
	@%p413 bra 	$L__BB6_346;
	shl.b32 	%r749, %r453, 2;
	mov.u32 	%r750, _ZZN3cub18CUB_300001_SM_10006detail10merge_sort26DeviceMergeSortMergeKernelINS2_10policy_hubIN6thrust24THRUST_300001_SM_1000_NS6detail15normal_iteratorINS6_10device_ptrIiEEEEE9Policy600ESB_PNS0_8NullTypeESB_SF_m17CompareCandMemberiSE_EEvbT2_T3_T4_PT6_PT7_T5_PSJ_SJ_NS1_7vsmem_tEE19static_temp_storage;
	add.s32 	%r751, %r750, %r749;
	ld.shared.u32 	%r1265, [%r751];
	bra.uni 	$L__BB6_347;
$L__BB6_346:
	shl.b32 	%r752, %r452, 2;
	mov.u32 	%r753, _ZZN3cub18CUB_300001_SM_10006detail10merge_sort26DeviceMergeSortMergeKernelINS2_10policy_hubIN6thrust24THRUST_300001_SM_1000_NS6detail15normal_iteratorINS6_10device_ptrIiEEEEE9Policy600ESB_PNS0_8NullTypeESB_SF_m17CompareCandMemberiSE_EEvbT2_T3_T4_PT6_PT7_T5_PSJ_SJ_NS1_7vsmem_tEE19static_temp_storage;
	add.s32 	%r754, %r753, %r752;
	ld.shared.u32 	%r1262, [%r754];
$L__BB6_347:
	setp.ge.s32 	%p211, %r452, %r345;
	mov.pred 	%p414, 0;
	@%p211 bra 	$L__BB6_350;
	setp.ge.s32 	%p213, %r453, %r217;
	mov.pred 	%p414, -1;
	@%p213 bra 	$L__BB6_350;
	cvta.to.global.u64 	%rd261, %rd23;
	cvt.s64.s32 	%rd262, %r512;
	add.s64 	%rd263, %rd261, %rd262;
	mul.wide.s32 	%rd264, %r1262, 16;
	add.s64 	%rd265, %rd263, %rd264;
	ld.global.u32 	%r755, [%rd265];
	mul.wide.s32 	%rd266, %r1265, 16;
	add.s64 	%rd267, %rd263, %rd266;
	ld.global.u32 	%r756, [%rd267];
	setp.lt.s32 	%p414, %r755, %r756;
$L__BB6_350:
	selp.b32 	%r458, %r1262, %r1265, %p414;
	selp.u32 	%r757, 1, 0, %p414;
	add.s32 	%r459, %r452, %r757;
	not.pred 	%p214, %p414;
	selp.u32 	%r758, 1, 0, %p214;
	add.s32 	%r460, %r453, %r758;
	@%p414 bra 	$L__BB6_352;
	shl.b32 	%r759, %r460, 2;
	mov.u32 	%r760, _ZZN3cub18CUB_300001_SM_10006detail10merge_sort26DeviceMergeSortMergeKernelINS2_10policy_hubIN6thrust24THRUST_300001_SM_1000_NS6detail15normal_iteratorINS6_10device_ptrIiEEEEE9Policy600ESB_PNS0_8NullTypeESB_SF_m17CompareCandMemberiSE_EEvbT2_T3_T4_PT6_PT7_T5_PSJ_SJ_NS1_7vsmem_tEE19static_temp_storage;
	add.s32 	%r761, %r760, %r759;
	ld.shared.u32 	%r1265, [%r761];
	bra.uni 	$L__BB6_353;
$L__BB6_352:
	shl.b32 	%r762, %r459, 2;
	mov.u32 	%r763, _ZZN3cub18CUB_300001_SM_10006detail10merge_sort26DeviceMergeSortMergeKernelINS2_10policy_hubIN6thrust24THRUST_300001_SM_1000_NS6detail15normal_iteratorINS6_10device_ptrIiEEEEE9Policy600ESB_PNS0_8NullTypeESB_SF_m17CompareCandMemberiSE_EEvbT2_T3_T4_PT6_PT7_T5_PSJ_SJ_NS1_7vsmem_tEE19static_temp_storage;
	add.s32 	%r764, %r763, %r762;
	ld.shared.u32 	%r1262, [%r764];
$L__BB6_353:
	setp.ge.s32 	%p216, %r459, %r345;
	mov.pred 	%p415, 0;
	@%p216 bra 	$L__BB6_356;
	setp.ge.s32 	%p218, %r460, %r217;
	mov.pred 	%p415, -1;
	@%p218 bra 	$L__BB6_356;
	cvta.to.global.u64 	%rd268, %rd23;
	cvt.s64.s32 	%rd269, %r512;
	add.s64 	%rd270, %rd268, %rd269;
	mul.wide.s32 	%rd271, %r1262, 16;
	add.s64 	%rd272, %rd270, %rd271;
	ld.global.u32 	%r765, [%rd272];
	mul.wide.s32 	%rd273, %r1265, 16;
	add.s64 	%rd274, %rd270, %rd273;
	ld.global.u32 	%r766, [%rd274];
	setp.lt.s32 	%p415, %r765, %r766;
$L__BB6_356:
	selp.b32 	%r465, %r1262, %r1265, %p415;
	selp.u32 	%r767, 1, 0, %p415;
	add.s32 	%r466, %r459, %r767;
	not.pred 	%p219, %p415;
	selp.u32 	%r768, 1, 0, %p219;
	add.s32 	%r467, %r460, %r768;
	@%p415 bra 	$L__BB6_358;
	shl.b32 	%r769, %r467, 2;
	mov.u32 	%r770, _ZZN3cub18CUB_300001_SM_10006detail10merge_sort26DeviceMergeSortMergeKernelINS2_10policy_hubIN6thrust24THRUST_300001_SM_1000_NS6detail15normal_iteratorINS6_10device_ptrIiEEEEE9Policy600ESB_PNS0_8NullTypeESB_SF_m17CompareCandMemberiSE_EEvbT2_T3_T4_PT6_PT7_T5_PSJ_SJ_NS1_7vsmem_tEE19static_temp_storage;
	add.s32 	%r771, %r770, %r769;
	ld.shared.u32 	%r1265, [%r771];
	bra.uni 	$L__BB6_359;
$L__BB6_358:
	shl.b32 	%r772, %r466, 2;
	mov.u32 	%r773, _ZZN3cub18CUB_300001_SM_10006detail10merge_sort26DeviceMergeSortMergeKernelINS2_10policy_hubIN6thrust24THRUST_300001_SM_1000_NS6detail15normal_iteratorINS6_10device_ptrIiEEEEE9Policy600ESB_PNS0_8NullTypeESB_SF_m17CompareCandMemberiSE_EEvbT2_T3_T4_PT6_PT7_T5_PSJ_SJ_NS1_7vsmem_tEE19static_temp_storage;
	add.s32 	%r774, %r773, %r772;
	ld.shared.u32 	%r1262, [%r774];
$L__BB6_359:
	setp.ge.s32 	%p220, %r466, %r345;
	mov.u32 	%r1294, %r1265;
	@%p220 bra 	$L__BB6_362;
	setp.ge.s32 	%p221, %r467, %r217;
	mov.u32 	%r1294, %r1262;
	@%p221 bra 	$L__BB6_362;
	cvta.to.global.u64 	%rd275, %rd23;
	cvt.s64.s32 	%rd276, %r512;
	add.s64 	%rd277, %rd275, %rd276;
	mul.wide.s32 	%rd278, %r1262, 16;
	add.s64 	%rd279, %rd277, %rd278;
	ld.global.u32 	%r775, [%rd279];
	mul.wide.s32 	%rd280, %r1265, 16;
	add.s64 	%rd281, %rd277, %rd280;
	ld.global.u32 	%r776, [%rd281];
	setp.lt.s32 	%p222, %r775, %r776;
	selp.b32 	%r1294, %r1262, %r1265, %p222;
$L__BB6_362:
	ld.param.s8 	%rs7, [_ZN3cub18CUB_300001_SM_10006detail10merge_sort26DeviceMergeSortMergeKernelINS2_10policy_hubIN6thrust24THRUST_300001_SM_1000_NS6detail15normal_iteratorINS6_10device_ptrIiEEEEE9Policy600ESB_PNS0_8NullTypeESB_SF_m17CompareCandMemberiSE_EEvbT2_T3_T4_PT6_PT7_T5_PSJ_SJ_NS1_7vsmem_tE_param_0];
	setp.eq.s16 	%p223, %rs7, 0;
	bar.sync 	0;
	@%p223 bra 	$L__BB6_399;
	// begin inline asm
	mov.u32 %r777, %laneid;
	// end inline asm
	shr.u32 	%r778, %r1, 5;
	mul.lo.s32 	%r779, %r778, 544;
	mad.lo.s32 	%r780, %r777, 17, %r779;
	shl.b32 	%r781, %r780, 2;
	mov.u32 	%r782, _ZZN3cub18CUB_300001_SM_10006detail10merge_sort26DeviceMergeSortMergeKernelINS2_10policy_hubIN6thrust24THRUST_300001_SM_1000_NS6detail15normal_iteratorINS6_10device_ptrIiEEEEE9Policy600ESB_PNS0_8NullTypeESB_SF_m17CompareCandMemberiSE_EEvbT2_T3_T4_PT6_PT7_T5_PSJ_SJ_NS1_7vsmem_tEE19static_temp_storage;
	add.s32 	%r783, %r782, %r781;
	st.shared.u32 	[%r783], %r360;
	st.shared.u32 	[%r783+4], %r367;
	st.shared.u32 	[%r783+8], %r374;
	st.shared.u32 	[%r783+12], %r381;
	st.shared.u32 	[%r783+16], %r388;
	st.shared.u32 	[%r783+20], %r395;
	st.shared.u32 	[%r783+24], %r402;
	st.shared.u32 	[%r783+28], %r409;
	st.shared.u32 	[%r783+32], %r416;
	st.shared.u32 	[%r783+36], %r423;
	st.shared.u32 	[%r783+40], %r430;
	st.shared.u32 	[%r783+44], %r437;
	st.shared.u32 	[%r783+48], %r444;
	st.shared.u32 	[%r783+52], %r451;
	st.shared.u32 	[%r783+56], %r458;
	st.shared.u32 	[%r783+60], %r465;
	st.shared.u32 	[%r783+64], %r1294;
	bar.warp.sync 	-1;
	shl.b32 	%r784, %r777, 4;
	sub.s32 	%r785, %r780, %r784;
	shl.b32 	%r786, %r785, 2;
	add.s32 	%r787, %r782, %r786;
	ld.shared.u32 	%r474, [%r787];
	ld.shared.u32 	%r475, [%r787+128];
	ld.shared.u32 	%r476, [%r787+256];
	ld.shared.u32 	%r477, [%r787+384];
	ld.shared.u32 	%r478, [%r787+512];
	ld.shared.u32 	%r479, [%r787+640];
	ld.shared.u32 	%r480, [%r787+768];
	ld.shared.u32 	%r481, [%r787+896];
	ld.shared.u32 	%r482, [%r787+1024];
	ld.shared.u32 	%r483, [%r787+1152];
	ld.shared.u32 	%r484, [%r787+1280];
	ld.shared.u32 	%r485, [%r787+1408];
	ld.shared.u32 	%r486, [%r787+1536];
	ld.shared.u32 	%r487, [%r787+1664];
	ld.shared.u32 	%r488, [%r787+1792];
	ld.shared.u32 	%r489, [%r787+1920];
	ld.shared.u32 	%r490, [%r787+2048];
	setp.ne.s32 	%p224, %r1, 0;
	@%p224 bra 	$L__BB6_365;
	st.volatile.shared.u32 	[_ZZN3cub18CUB_300001_SM_10006detail10merge_sort26DeviceMergeSortMergeKernelINS2_10policy_hubIN6thrust24THRUST_300001_SM_1000_NS6detail15normal_iteratorINS6_10device_ptrIiEEEEE9Policy600ESB_PNS0_8NullTypeESB_SF_m17CompareCandMemberiSE_EEvbT2_T3_T4_PT6_PT7_T5_PSJ_SJ_NS1_7vsmem_tEE19static_temp_storage+17408], %r345;
$L__BB6_365:
	ld.param.u64 	%rd563, [_ZN3cub18CUB_300001_SM_10006detail10merge_sort26DeviceMergeSortMergeKernelINS2_10policy_hubIN6thrust24THRUST_300001_SM_1000_NS6detail15normal_iteratorINS6_10device_ptrIiEEEEE9Policy600ESB_PNS0_8NullTypeESB_SF_m17CompareCandMemberiSE_EEvbT2_T3_T4_PT6_PT7_T5_PSJ_SJ_NS1_7vsmem_tE_param_4];
	bar.sync 	0;
	ld.volatile.shared.u32 	%r491, [_ZZN3cub18CUB_300001_SM_10006detail10merge_sort26DeviceMergeSortMergeKernelINS2_10policy_hubIN6thrust24THRUST_300001_SM_1000_NS6detail15normal_iteratorINS6_10device_ptrIiEEEEE9Policy600ESB_PNS0_8NullTypeESB_SF_m17CompareCandMemberiSE_EEvbT2_T3_T4_PT6_PT7_T5_PSJ_SJ_NS1_7vsmem_tEE19static_temp_storage+17408];
	and.b32  	%r788, %r1, 31;
	and.b32  	%r789, %r1, 992;
	mul.lo.s32 	%r790, %r789, 17;
	or.b32  	%r492, %r790, %r788;
	setp.ge.s32 	%p225, %r492, %r491;
	cvt.u64.u32 	%rd282, %r492;
	mov.u32 	%r791, %ctaid.x;
	mul.wide.u32 	%rd283, %r791, 4352;
	add.s64 	%rd284, %rd283, %rd282;
	cvta.to.global.u64 	%rd285, %rd563;
	shl.b64 	%rd286, %rd284, 2;
	add.s64 	%rd19, %rd285, %rd286;
	@%p225 bra 	$L__BB6_367;
	st.global.u32 	[%rd19], %r474;
$L__BB6_367:
	add.s32 	%r792, %r492, 32;
	setp.ge.s32 	%p226, %r792, %r491;
	@%p226 bra 	$L__BB6_369;
	st.global.u32 	[%rd19+128], %r475;
$L__BB6_369:
	add.s32 	%r793, %r492, 64;
	setp.ge.s32 	%p227, %r793, %r491;
	@%p227 bra 	$L__BB6_371;
	st.global.u32 	[%rd19+256], %r476;
$L__BB6_371:
	add.s32 	%r794, %r492, 96;
	setp.ge.s32 	%p228, %r794, %r491;
	@%p228 bra 	$L__BB6_373;
	st.global.u32 	[%rd19+384], %r477;
$L__BB6_373:
	add.s32 	%r795, %r492, 128;
	setp.ge.s32 	%p229, %r795, %r491;
	@%p229 bra 	$L__BB6_375;
	st.global.u32 	[%rd19+512], %r478;
$L__BB6_375:
	add.s32 	%r796, %r492, 160;
	setp.ge.s32 	%p230, %r796, %r491;
	@%p230 bra 	$L__BB6_377;
	st.global.u32 	[%rd19+640], %r479;
$L__BB6_377:
	add.s32 	%r797, %r492, 192;
	setp.ge.s32 	%p231, %r797, %r491;
	@%p231 bra 	$L__BB6_379;
	st.global.u32 	[%rd19+768], %r480;
$L__BB6_379:
	add.s32 	%r798, %r492, 224;
	setp.ge.s32 	%p232, %r798, %r491;
	@%p232 bra 	$L__BB6_381;
	st.global.u32 	[%rd19+896], %r481;
$L__BB6_381:
	add.s32 	%r799, %r492, 256;
	setp.ge.s32 	%p233, %r799, %r491;
	@%p233 bra 	$L__BB6_383;
	st.global.u32 	[%rd19+1024], %r482;
$L__BB6_383:
	add.s32 	%r800, %r492, 288;
	setp.ge.s32 	%p234, %r800, %r491;
	@%p234 bra 	$L__BB6_385;
	st.global.u32 	[%rd19+1152], %r483;
$L__BB6_385:
	add.s32 	%r801, %r492, 320;
	setp.ge.s32 	%p235, %r801, %r491;
	@%p235 bra 	$L__BB6_387;
	st.global.u32 	[%rd19+1280], %r484;
$L__BB6_387:
	add.s32 	%r802, %r492, 352;
	setp.ge.s32 	%p236, %r802, %r491;
	@%p236 bra 	$L__BB6_389;
	st.global.u32 	[%rd19+1408], %r485;
$L__BB6_389:
	add.s32 	%r803, %r492, 384;
	setp.ge.s32 	%p237, %r803, %r491;
	@%p237 bra 	$L__BB6_391;
	st.global.u32 	[%rd19+1536], %r486;
$L__BB6_391:
	add.s32 	%r804, %r492, 416;
	setp.ge.s32 	%p238, %r804, %r491;
	@%p238 bra 	$L__BB6_393;
	st.global.u32 	[%rd19+1664], %r487;
$L__BB6_393:
	add.s32 	%r805, %r492, 448;
	setp.ge.s32 	%p239, %r805, %r491;
	@%p239 bra 	$L__BB6_395;
	st.global.u32 	[%rd19+1792], %r488;
$L__BB6_395:
	add.s32 	%r806, %r492, 480;
	setp.ge.s32 	%p240, %r806, %r491;
	@%p240 bra 	$L__BB6_397;
	st.global.u32 	[%rd19+1920], %r489;
$L__BB6_397:
	add.s32 	%r807, %r492, 512;
	setp.ge.s32 	%p241, %r807, %r491;
	@%p241 bra 	$L__BB6_435;
	st.global.u32 	[%rd19+2048], %r490;
	bra.uni 	$L__BB6_435;
$L__BB6_399:
	// begin inline asm
	mov.u32 %r808, %laneid;
	// end inline asm
	shr.u32 	%r809, %r1, 5;
	mul.lo.s32 	%r810, %r809, 544;
	mad.lo.s32 	%r811, %r808, 17, %r810;
	shl.b32 	%r812, %r811, 2;
	mov.u32 	%r813, _ZZN3cub18CUB_300001_SM_10006detail10merge_sort26DeviceMergeSortMergeKernelINS2_10policy_hubIN6thrust24THRUST_300001_SM_1000_NS6detail15normal_iteratorINS6_10device_ptrIiEEEEE9Policy600ESB_PNS0_8NullTypeESB_SF_m17CompareCandMemberiSE_EEvbT2_T3_T4_PT6_PT7_T5_PSJ_SJ_NS1_7vsmem_tEE19static_temp_storage;
	add.s32 	%r814, %r813, %r812;
	st.shared.u32 	[%r814], %r360;
	st.shared.u32 	[%r814+4], %r367;
	st.shared.u32 	[%r814+8], %r374;
	st.shared.u32 	[%r814+12], %r381;
	st.shared.u32 	[%r814+16], %r388;
	st.shared.u32 	[%r814+20], %r395;
	st.shared.u32 	[%r814+24], %r402;
	st.shared.u32 	[%r814+28], %r409;
	st.shared.u32 	[%r814+32], %r416;
	st.shared.u32 	[%r814+36], %r423;
	st.shared.u32 	[%r814+40], %r430;
	st.shared.u32 	[%r814+44], %r437;
	st.shared.u32 	[%r814+48], %r444;
	st.shared.u32 	[%r814+52], %r451;
	st.shared.u32 	[%r814+56], %r458;
	st.shared.u32 	[%r814+60], %r465;
	st.shared.u32 	[%r814+64], %r1294;
	bar.warp.sync 	-1;
	shl.b32 	%r815, %r808, 4;
	sub.s32 	%r816, %r811, %r815;
	shl.b32 	%r817, %r816, 2;
	add.s32 	%r818, %r813, %r817;
	ld.shared.u32 	%r493, [%r818];
	ld.shared.u32 	%r494, [%r818+128];
	ld.shared.u32 	%r495, [%r818+256];
	ld.shared.u32 	%r496, [%r818+384];
	ld.shared.u32 	%r497, [%r818+512];
	ld.shared.u32 	%r498, [%r818+640];
	ld.shared.u32 	%r499, [%r818+768];
	ld.shared.u32 	%r500, [%r818+896];
	ld.shared.u32 	%r501, [%r818+1024];
	ld.shared.u32 	%r502, [%r818+1152];
	ld.shared.u32 	%r503, [%r818+1280];
	ld.shared.u32 	%r504, [%r818+1408];
	ld.shared.u32 	%r505, [%r818+1536];
	ld.shared.u32 	%r506, [%r818+1664];
	ld.shared.u32 	%r507, [%r818+1792];
	ld.shared.u32 	%r508, [%r818+1920];
	ld.shared.u32 	%r509, [%r818+2048];
	setp.ne.s32 	%p242, %r1, 0;
	@%p242 bra 	$L__BB6_401;
	st.volatile.shared.u32 	[_ZZN3cub18CUB_300001_SM_10006detail10merge_sort26DeviceMergeSortMergeKernelINS2_10policy_hubIN6thrust24THRUST_300001_SM_1000_NS6detail15normal_iteratorINS6_10device_ptrIiEEEEE9Policy600ESB_PNS0_8NullTypeESB_SF_m17CompareCandMemberiSE_EEvbT2_T3_T4_PT6_PT7_T5_PSJ_SJ_NS1_7vsmem_tEE19static_temp_storage+17408], %r345;
$L__BB6_401:
	bar.sync 	0;
	ld.volatile.shared.u32 	%r510, [_ZZN3cub18CUB_300001_SM_10006detail10merge_sort26DeviceMergeSortMergeKernelINS2_10policy_hubIN6thrust24THRUST_300001_SM_1000_NS6detail15normal_iteratorINS6_10device_ptrIiEEEEE9Policy600ESB_PNS0_8NullTypeESB_SF_m17CompareCandMemberiSE_EEvbT2_T3_T4_PT6_PT7_T5_PSJ_SJ_NS1_7vsmem_tEE19static_temp_storage+17408];
	and.b32  	%r819, %r1, 31;
	and.b32  	%r820, %r1, 992;
	mul.lo.s32 	%r821, %r820, 17;
	cvt.u64.u32 	%rd287, %r821;
	cvt.u64.u32 	%rd288, %r819;
	or.b32  	%r511, %r821, %r819;
	mov.u32 	%r822, %ctaid.x;
	mul.wide.u32 	%rd289, %r822, 4352;
	or.b64  	%rd290, %rd289, %rd288;
	add.s64 	%rd291, %rd290, %rd287;
	setp.ge.s32 	%p243, %r511, %r510;
	shl.b64 	%rd292, %rd291, 2;
	add.s64 	%rd20, %rd2, %rd292;
	@%p243 bra 	$L__BB6_403;
	st.global.u32 	[%rd20], %r493;
$L__BB6_403:
	add.s32 	%r823, %r511, 32;
	setp.ge.s32 	%p244, %r823, %r510;
	@%p244 bra 	$L__BB6_405;
	st.global.u32 	[%rd20+128], %r494;
$L__BB6_405:
	add.s32 	%r824, %r511, 64;
	setp.ge.s32 	%p245, %r824, %r510;
	@%p245 bra 	$L__BB6_407;
	st.global.u32 	[%rd20+256], %r495;
$L__BB6_407:
	add.s32 	%r825, %r511, 96;
	setp.ge.s32 	%p246, %r825, %r510;
	@%p246 bra 	$L__BB6_409;
	st.global.u32 	[%rd20+384], %r496;
$L__BB6_409:
	add.s32 	%r826, %r511, 128;
	setp.ge.s32 	%p247, %r826, %r510;
	@%p247 bra 	$L__BB6_411;
	st.global.u32 	[%rd20+512], %r497;
$L__BB6_411:
	add.s32 	%r827, %r511, 160;
	setp.ge.s32 	%p248, %r827, %r510;
	@%p248 bra 	$L__BB6_413;
	st.global.u32 	[%rd20+640], %r498;
$L__BB6_413:
	add.s32 	%r828, %r511, 192;
	setp.ge.s32 	%p249, %r828, %r510;
	@%p249 bra 	$L__BB6_415;
	st.global.u32 	[%rd20+768], %r499;
$L__BB6_415:
	add.s32 	%r829, %r511, 224;
	setp.ge.s32 	%p250, %r829, %r510;
	@%p250 bra 	$L__BB6_417;
	st.global.u32 	[%rd20+896], %r500;
$L__BB6_417:
	add.s32 	%r830, %r511, 256;
	setp.ge.s32 	%p251, %r830, %r510;
	@%p251 bra 	$L__BB6_419;
	st.global.u32 	[%rd20+1024], %r501;
$L__BB6_419:
	add.s32 	%r831, %r511, 288;
	setp.ge.s32 	%p252, %r831, %r510;
	@%p252 bra 	$L__BB6_421;
	st.global.u32 	[%rd20+1152], %r502;
$L__BB6_421:
	add.s32 	%r832, %r511, 320;
	setp.ge.s32 	%p253, %r832, %r510;
	@%p253 bra 	$L__BB6_423;
	st.global.u32 	[%rd20+1280], %r503;
$L__BB6_423:
	add.s32 	%r833, %r511, 352;
	setp.ge.s32 	%p254, %r833, %r510;
	@%p254 bra 	$L__BB6_425;
	st.global.u32 	[%rd20+1408], %r504;
$L__BB6_425:
	add.s32 	%r834, %r511, 384;
	setp.ge.s32 	%p255, %r834, %r510;
	@%p255 bra 	$L__BB6_427;
	st.global.u32 	[%rd20+1536], %r505;
$L__BB6_427:
	add.s32 	%r835, %r511, 416;
	setp.ge.s32 	%p256, %r835, %r510;
	@%p256 bra 	$L__BB6_429;
	st.global.u32 	[%rd20+1664], %r506;
$L__BB6_429:
	add.s32 	%r836, %r511, 448;
	setp.ge.s32 	%p257, %r836, %r510;
	@%p257 bra 	$L__BB6_431;
	st.global.u32 	[%rd20+1792], %r507;
$L__BB6_431:
	add.s32 	%r837, %r511, 480;
	setp.ge.s32 	%p258, %r837, %r510;
	@%p258 bra 	$L__BB6_433;
	st.global.u32 	[%rd20+1920], %r508;
$L__BB6_433:
	add.s32 	%r838, %r511, 512;
	setp.ge.s32 	%p259, %r838, %r510;
	@%p259 bra 	$L__BB6_435;
	st.global.u32 	[%rd20+2048], %r509;
$L__BB6_435:
	ret;

}


// ===== COMPILED SASS (sm_100) =====

	.target	sm_100

	.elftype	@"ET_EXEC"


//--------------------- .note.nv.tkinfo           --------------------------
	.section	.note.nv.tkinfo,"",@"SHT_NOTE"
	.sectionflags	@"SHF_NOTE_NV_TKINFO"
	.tkinfo
        /*0018*/ 	.word	0x00000002
        /*0030*/ 	.string	""
        /*0030*/ 	.string	"ptxas"
        /*0030*/ 	.string	"Cuda compilation tools, release 13.0, V13.0.88"
        /*0030*/ 	.string	"Build cuda_13.0.r13.0/compiler.36424714_0"
        /*0030*/ 	.string	"-arch sm_100 -m 64 "



//--------------------- .note.nv.cuinfo           --------------------------
	.section	.note.nv.cuinfo,"",@"SHT_NOTE"
	.sectionflags	@"SHF_NOTE_NV_CUINFO"
        /*0018*/ 	.short	0x0002
        /*001a*/ 	.short	0x0064
        /*001c*/ 	.short	0x0082
	.zero		2


//--------------------- .nv.info                  --------------------------
	.section	.nv.info,"",@"SHT_CUDA_INFO"
	.align	4


	//----- nvinfo : EIATTR_REGCOUNT
	.align		4
        /*0000*/ 	.byte	0x04, 0x2f
        /*0002*/ 	.short	(.L_46 - .L_45)
	.align		4
.L_45:
        /*0004*/ 	.word	index@(_ZN3cub18CUB_300001_SM_10006detail11EmptyKernelIvEEvv)
        /*0008*/ 	.word	0x00000004


	//----- nvinfo : EIATTR_FRAME_SIZE
	.align		4
.L_46:
        /*000c*/ 	.byte	0x04, 0x11
        /*000e*/ 	.short	(.L_48 - .L_47)
	.align		4
.L_47:
        /*0010*/ 	.word	index@(_ZN3cub18CUB_300001_SM_10006detail11EmptyKernelIvEEvv)
        /*0014*/ 	.word	0x00000000


	//----- nvinfo : EIATTR_REGCOUNT
	.align		4
.L_48:
        /*0018*/ 	.byte	0x04, 0x2f
        /*001a*/ 	.short	(.L_50 - .L_49)
	.align		4
.L_49:
        /*001c*/ 	.word	index@(_ZN3cub18CUB_300001_SM_10006detail10merge_sort30DeviceMergeSortBlockSortKernelINS2_10policy_hubIN6thrust24THRUST_300001_SM_1000_NS6detail15normal_iteratorINS6_10device_ptrIiEEEEE9Policy600ESB_PNS0_8NullTypeESB_SF_j17CompareCandMemberiSE_EEvbT0_T1_T2_T3_T4_PT6_PT7_T5_NS1_7vsmem_tE)
        /*0020*/ 	.word	0x00000030


	//----- nvinfo : EIATTR_FRAME_SIZE
	.align		4
.L_50:
        /*0024*/ 	.byte	0x04, 0x11
        /*0026*/ 	.short	(.L_52 - .L_51)
	.align		4
.L_51:
        /*0028*/ 	.word	index@(_ZN3cub18CUB_300001_SM_10006detail10merge_sort30DeviceMergeSortBlockSortKernelINS2_10policy_hubIN6thrust24THRUST_300001_SM_1000_NS6detail15normal_iteratorINS6_10device_ptrIiEEEEE9Policy600ESB_PNS0_8NullTypeESB_SF_j17CompareCandMemberiSE_EEvbT0_T1_T2_T3_T4_PT6_PT7_T5_NS1_7vsmem_tE)
        /*002c*/ 	.word	0x00000000


	//----- nvinfo : EIATTR_REGCOUNT
	.align		4
.L_52:
        /*0030*/ 	.byte	0x04, 0x2f
        /*0032*/ 	.short	(.L_54 - .L_53)
	.align		4
.L_53:
        /*0034*/ 	.word	index@(_ZN3cub18CUB_300001_SM_10006detail10merge_sort30DeviceMergeSortPartitionKernelIN6thrust24THRUST_300001_SM_1000_NS6detail15normal_iteratorINS5_10device_ptrIiEEEEj17CompareCandMemberiEEvbT_PT2_T0_SF_PSF_T1_SF_i)
        /*0038*/ 	.word	0x00000015


	//----- nvinfo : EIATTR_FRAME_SIZE
	.align		4
.L_54:
        /*003c*/ 	.byte	0x04, 0x11
        /*003e*/ 	.short	(.L_56 - .L_55)
	.align		4
.L_55:
        /*0040*/ 	.word	index@(_ZN3cub18CUB_300001_SM_10006detail10merge_sort30DeviceMergeSortPartitionKernelIN6thrust24THRUST_300001_SM_1000_NS6detail15normal_iteratorINS5_10device_ptrIiEEEEj17CompareCandMemberiEEvbT_PT2_T0_SF_PSF_T1_SF_i)
        /*0044*/ 	.word	0x00000000


	//----- nvinfo : EIATTR_REGCOUNT
	.align		4
.L_56:
        /*0048*/ 	.byte	0x04, 0x2f
        /*004a*/ 	.short	(.L_58 - .L_57)
	.align		4
.L_57:
        /*004c*/ 	.word	index@(_ZN3cub18CUB_300001_SM_10006detail10merge_sort26DeviceMergeSortMergeKernelINS2_10policy_hubIN6thrust24THRUST_300001_SM_1000_NS6detail15normal_iteratorINS6_10device_ptrIiEEEEE9Policy600ESB_PNS0_8NullTypeESB_SF_j17CompareCandMemberiSE_EEvbT2_T3_T4_PT6_PT7_T5_PSJ_SJ_NS1_7vsmem_tE)
        /*0050*/ 	.word	0x00000020


	//----- nvinfo : EIATTR_FRAME_SIZE
	.align		4
.L_58:
        /*0054*/ 	.byte	0x04, 0x11
        /*0056*/ 	.short	(.L_60 - .L_59)
	.align		4
.L_59:
        /*0058*/ 	.word	index@(_ZN3cub18CUB_300001_SM_10006detail10merge_sort26DeviceMergeSortMergeKernelINS2_10policy_hubIN6thrust24THRUST_300001_SM_1000_NS6detail15normal_iteratorINS6_10device_ptrIiEEEEE9Policy600ESB_PNS0_8NullTypeESB_SF_j17CompareCandMemberiSE_EEvbT2_T3_T4_PT6_PT7_T5_PSJ_SJ_NS1_7vsmem_tE)
        /*005c*/ 	.word	0x00000000


	//----- nvinfo : EIATTR_REGCOUNT
	.align		4
.L_60:
        /*0060*/ 	.byte	0x04, 0x2f
        /*0062*/ 	.short	(.L_62 - .L_61)
	.align		4
.L_61:
        /*0064*/ 	.word	index@(_ZN3cub18CUB_300001_SM_10006detail10merge_sort30DeviceMergeSortBlockSortKernelINS2_10policy_hubIN6thrust24THRUST_300001_SM_1000_NS6detail15normal_iteratorINS6_10device_ptrIiEEEEE9Policy600ESB_PNS0_8NullTypeESB_SF_m17CompareCandMemberiSE_EEvbT0_T1_T2_T3_T4_PT6_PT7_T5_NS1_7vsmem_tE)
        /*0068*/ 	.word	0x00000030


	//----- nvinfo : EIATTR_FRAME_SIZE
	.align		4
.L_62:
        /*006c*/ 	.byte	0x04, 0x11
        /*006e*/ 	.short	(.L_64 - .L_63)
	.align		4
.L_63:
        /*0070*/ 	.word	index@(_ZN3cub18CUB_300001_SM_10006detail10merge_sort30DeviceMergeSortBlockSortKernelINS2_10policy_hubIN6thrust24THRUST_300001_SM_1000_NS6detail15normal_iteratorINS6_10device_ptrIiEEEEE9Policy600ESB_PNS0_8NullTypeESB_SF_m17CompareCandMemberiSE_EEvbT0_T1_T2_T3_T4_PT6_PT7_T5_NS1_7vsmem_tE)
        /*0074*/ 	.word	0x00000000


	//----- nvinfo : EIATTR_REGCOUNT
	.align		4
.L_64:
        /*0078*/ 	.byte	0x04, 0x2f
        /*007a*/ 	.short	(.L_66 - .L_65)
	.align		4
.L_65:
        /*007c*/ 	.word	index@(_ZN3cub18CUB_300001_SM_10006detail10merge_sort30DeviceMergeSortPartitionKernelIN6thrust24THRUST_300001_SM_1000_NS6detail15normal_iteratorINS5_10device_ptrIiEEEEm17CompareCandMemberiEEvbT_PT2_T0_SF_PSF_T1_SF_i)
        /*0080*/ 	.word	0x0000001a


	//----- nvinfo : EIATTR_FRAME_SIZE
	.align		4
.L_66:
        /*0084*/ 	.byte	0x04, 0x11
        /*0086*/ 	.short	(.L_68 - .L_67)
	.align		4
.L_67:
        /*0088*/ 	.word	index@(_ZN3cub18CUB_300001_SM_10006detail10merge_sort30DeviceMergeSortPartitionKernelIN6thrust24THRUST_300001_SM_1000_NS6detail15normal_iteratorINS5_10device_ptrIiEEEEm17CompareCandMemberiEEvbT_PT2_T0_SF_PSF_T1_SF_i)
        /*008c*/ 	.word	0x00000000


	//----- nvinfo : EIATTR_REGCOUNT
	.align		4
.L_68:
        /*0090*/ 	.byte	0x04, 0x2f
        /*0092*/ 	.short	(.L_70 - .L_69)
	.align		4
.L_69:
        /*0094*/ 	.word	index@(_ZN3cub18CUB_300001_SM_10006detail10merge_sort26DeviceMergeSortMergeKernelINS2_10policy_hubIN6thrust24THRUST_300001_SM_1000_NS6detail15normal_iteratorINS6_10device_ptrIiEEEEE9Policy600ESB_PNS0_8NullTypeESB_SF_m17CompareCandMemberiSE_EEvbT2_T3_T4_PT6_PT7_T5_PSJ_SJ_NS1_7vsmem_tE)
        /*0098*/ 	.word	0x00000028


	//----- nvinfo : EIATTR_FRAME_SIZE
	.align		4
.L_70:
        /*009c*/ 	.byte	0x04, 0x11
        /*009e*/ 	.short	(.L_72 - .L_71)
	.align		4
.L_71:
        /*00a0*/ 	.word	index@(_ZN3cub18CUB_300001_SM_10006detail10merge_sort26DeviceMergeSortMergeKernelINS2_10policy_hubIN6thrust24THRUST_300001_SM_1000_NS6detail15normal_iteratorINS6_10device_ptrIiEEEEE9Policy600ESB_PNS0_8NullTypeESB_SF_m17CompareCandMemberiSE_EEvbT2_T3_T4_PT6_PT7_T5_PSJ_SJ_NS1_7vsmem_tE)
        /*00a4*/ 	.word	0x00000000


	//----- nvinfo : EIATTR_MIN_STACK_SIZE
	.align		4
.L_72:
        /*00a8*/ 	.byte	0x04, 0x12
        /*00aa*/ 	.short	(.L_74 - .L_73)
	.align		4
.L_73:
        /*00ac*/ 	.word	index@(_ZN3cub18CUB_300001_SM_10006detail10merge_sort26DeviceMergeSortMergeKernelINS2_10policy_hubIN6thrust24THRUST_300001_SM_1000_NS6detail15normal_iteratorINS6_10device_ptrIiEEEEE9Policy600ESB_PNS0_8NullTypeESB_SF_m17CompareCandMemberiSE_EEvbT2_T3_T4_PT6_PT7_T5_PSJ_SJ_NS1_7vsmem_tE)
        /*00b0*/ 	.word	0x00000000


	//----- nvinfo : EIATTR_MIN_STACK_SIZE
	.align		4
.L_74:
        /*00b4*/ 	.byte	0x04, 0x12
        /*00b6*/ 	.short	(.L_76 - .L_75)
	.align		4
.L_75:
        /*00b8*/ 	.word	index@(_ZN3cub18CUB_300001_SM_10006detail10merge_sort30DeviceMergeSortPartitionKernelIN6thrust24THRUST_300001_SM_1000_NS6detail15normal_iteratorINS5_10device_ptrIiEEEEm17CompareCandMemberiEEvbT_PT2_T0_SF_PSF_T1_SF_i)
        /*00bc*/ 	.word	0x00000000


	//----- nvinfo : EIATTR_MIN_STACK_SIZE
	.align		4
.L_76:
        /*00c0*/ 	.byte	0x04, 0x12
        /*00c2*/ 	.short	(.L_78 - .L_77)
	.align		4
.L_77:
        /*00c4*/ 	.word	index@(_ZN3cub18CUB_300001_SM_10006detail10merge_sort30DeviceMergeSortBlockSortKernelINS2_10policy_hubIN6thrust24THRUST_300001_SM_1000_NS6detail15normal_iteratorINS6_10device_ptrIiEEEEE9Policy600ESB_PNS0_8NullTypeESB_SF_m17CompareCandMemberiSE_EEvbT0_T1_T2_T3_T4_PT6_PT7_T5_NS1_7vsmem_tE)
        /*00c8*/ 	.word	0x00000000


	//----- nvinfo : EIATTR_MIN_STACK_SIZE
	.align		4
.L_78:
        /*00cc*/ 	.byte	0x04, 0x12
        /*00ce*/ 	.short	(.L_80 - .L_79)
	.align		4
.L_79:
        /*00d0*/ 	.word	index@(_ZN3cub18CUB_300001_SM_10006detail10merge_sort26DeviceMergeSortMergeKernelINS2_10policy_hubIN6thrust24THRUST_300001_SM_1000_NS6detail15normal_iteratorINS6_10device_ptrIiEEEEE9Policy600ESB_PNS0_8NullTypeESB_SF_j17CompareCandMemberiSE_EEvbT2_T3_T4_PT6_PT7_T5_PSJ_SJ_NS1_7vsmem_tE)
        /*00d4*/ 	.word	0x00000000


	//----- nvinfo : EIATTR_MIN_STACK_SIZE
	.align		4
.L_80:
        /*00d8*/ 	.byte	0x04, 0x12
        /*00da*/ 	.short	(.L_82 - .L_81)
	.align		4
.L_81:
        /*00dc*/ 	.word	index@(_ZN3cub18CUB_300001_SM_10006detail10merge_sort30DeviceMergeSortPartitionKernelIN6thrust24THRUST_300001_SM_1000_NS6detail15normal_iteratorINS5_10device_ptrIiEEEEj17CompareCandMemberiEEvbT_PT2_T0_SF_PSF_T1_SF_i)
        /*00e0*/ 	.word	0x00000000


	//----- nvinfo : EIATTR_MIN_STACK_SIZE
	.align		4
.L_82:
        /*00e4*/ 	.byte	0x04, 0x12
        /*00e6*/ 	.short	(.L_84 - .L_83)
	.align		4
.L_83:
        /*00e8*/ 	.word	index@(_ZN3cub18CUB_300001_SM_10006detail10merge_sort30DeviceMergeSortBlockSortKernelINS2_10policy_hubIN6thrust24THRUST_300001_SM_1000_NS6detail15normal_iteratorINS6_10device_ptrIiEEEEE9Policy600ESB_PNS0_8NullTypeESB_SF_j17CompareCandMemberiSE_EEvbT0_T1_T2_T3_T4_PT6_PT7_T5_NS1_7vsmem_tE)
        /*00ec*/ 	.word	0x00000000


	//----- nvinfo : EIATTR_MIN_STACK_SIZE
	.align		4
.L_84:
        /*00f0*/ 	.byte	0x04, 0x12
        /*00f2*/ 	.short	(.L_86 - .L_85)
	.align		4
.L_85:
        /*00f4*/ 	.word	index@(_ZN3cub18CUB_300001_SM_10006detail11EmptyKernelIvEEvv)
        /*00f8*/ 	.word	0x00000000
.L_86:


//--------------------- .nv.compat                --------------------------
	.section	.nv.compat,"",@"SHT_CUDA_COMPAT_INFO"
	.align	4
        /*0000*/ 	.byte	0x02, 0x09, 0x00, 0x00, 0x02, 0x02, 0x01, 0x00, 0x02, 0x05, 0x05, 0x00, 0x03, 0x07, 0x01, 0x01
        /*0010*/ 	.byte	0x02, 0x03, 0x00, 0x00, 0x02, 0x06, 0x01, 0x00, 0x04, 0x0b, 0x08, 0x00, 0x09, 0x00, 0x00, 0x00
        /*0020*/ 	.byte	0x00, 0x00, 0x00, 0x00


//--------------------- .nv.info._ZN3cub18CUB_300001_SM_10006detail10merge_sort26DeviceMergeSortMergeKernelINS2_10policy_hubIN6thrust24THRUST_300001_SM_1000_NS6detail15normal_iteratorINS6_10device_ptrIiEEEEE9Policy600ESB_PNS0_8NullTypeESB_SF_m17CompareCandMemberiSE_EEvbT2_T3_T4_PT6_PT7_T5_PSJ_SJ_NS1_7vsmem_tE --------------------------
	.section	.nv.info._ZN3cub18CUB_300001_SM_10006detail10merge_sort26DeviceMergeSortMergeKernelINS2_10policy_hubIN6thrust24THRUST_300001_SM_1000_NS6detail15normal_iteratorINS6_10device_ptrIiEEEEE9Policy600ESB_PNS0_8NullTypeESB_SF_m17CompareCandMemberiSE_EEvbT2_T3_T4_PT6_PT7_T5_PSJ_SJ_NS1_7vsmem_tE,"",@"SHT_CUDA_INFO"
	.sectionflags	@""
	.align	4


	//----- nvinfo : EIATTR_CUDA_API_VERSION
	.align		4
        /*0000*/ 	.byte	0x04, 0x37
        /*0002*/ 	.short	(.L_88 - .L_87)
.L_87:
        /*0004*/ 	.word	0x00000082


	//----- nvinfo : EIATTR_KPARAM_INFO
	.align		4
.L_88:
        /*0008*/ 	.byte	0x04, 0x17
        /*000a*/ 	.short	(.L_90 - .L_89)
.L_89:
        /*000c*/ 	.word	0x00000000
        /*0010*/ 	.short	0x0009
        /*0012*/ 	.short	0x0050
        /*0014*/ 	.byte	0x00, 0xf0, 0x21, 0x00


	//----- nvinfo : EIATTR_KPARAM_INFO
	.align		4
.L_90:
        /*0018*/ 	.byte	0x04, 0x17
        /*001a*/ 	.short	(.L_92 - .L_91)
.L_91:
        /*001c*/ 	.word	0x00000000
        /*0020*/ 	.short	0x0008
        /*0022*/ 	.short	0x0048
        /*0024*/ 	.byte	0x00, 0xf0, 0x21, 0x00


	//----- nvinfo : EIATTR_KPARAM_INFO
	.align		4
.L_92:
        /*0028*/ 	.byte	0x04, 0x17
        /*002a*/ 	.short	(.L_94 - .L_93)
.L_93:
        /*002c*/ 	.word	0x00000000
        /*0030*/ 	.short	0x0007
        /*0032*/ 	.short	0x0040
        /*0034*/ 	.byte	0x00, 0xf5, 0x21, 0x00


	//----- nvinfo : EIATTR_KPARAM_INFO
	.align		4
.L_94:
        /*0038*/ 	.byte	0x04, 0x17
        /*003a*/ 	.short	(.L_96 - .L_95)
.L_95:
        /*003c*/ 	.word	0x00000000
        /*0040*/ 	.short	0x0006
        /*0042*/ 	.short	0x0030
        /*0044*/ 	.byte	0x00, 0xf0, 0x41, 0x00


	//----- nvinfo : EIATTR_KPARAM_INFO
	.align		4
.L_96:
        /*0048*/ 	.byte	0x04, 0x17
        /*004a*/ 	.short	(.L_98 - .L_97)
.L_97:
        /*004c*/ 	.word	0x00000000
        /*0050*/ 	.short	0x0005
        /*0052*/ 	.short	0x0028
        /*0054*/ 	.byte	0x00, 0xf5, 0x21, 0x00


	//----- nvinfo : EIATTR_KPARAM_INFO
	.align		4
.L_98:
        /*0058*/ 	.byte	0x04, 0x17
        /*005a*/ 	.short	(.L_100 - .L_99)
.L_99:
        /*005c*/ 	.word	0x00000000
        /*0060*/ 	.short	0x0004
        /*0062*/ 	.short	0x0020
        /*0064*/ 	.byte	0x00, 0xf5, 0x21, 0x00


	//----- nvinfo : EIATTR_KPARAM_INFO
	.align		4
.L_100:
        /*0068*/ 	.byte	0x04, 0x17
        /*006a*/ 	.short	(.L_102 - .L_101)
.L_101:
        /*006c*/ 	.word	0x00000000
        /*0070*/ 	.short	0x0003
        /*0072*/ 	.short	0x0018
        /*0074*/ 	.byte	0x00, 0xf0, 0x21, 0x00


	//----- nvinfo : EIATTR_KPARAM_INFO
	.align		4
.L_102:
        /*0078*/ 	.byte	0x04, 0x17
        /*007a*/ 	.short	(.L_104 - .L_103)
.L_103:
        /*007c*/ 	.word	0x00000000
        /*0080*/ 	.short	0x0002
        /*0082*/ 	.short	0x0010
        /*0084*/ 	.byte	0x00, 0xf5, 0x21, 0x00


	//----- nvinfo : EIATTR_KPARAM_INFO
	.align		4
.L_104:
        /*0088*/ 	.byte	0x04, 0x17
        /*008a*/ 	.short	(.L_106 - .L_105)
.L_105:
        /*008c*/ 	.word	0x00000000
        /*0090*/ 	.short	0x0001
        /*0092*/ 	.short	0x0008
        /*0094*/ 	.byte	0x00, 0xf0, 0x21, 0x00


	//----- nvinfo : EIATTR_KPARAM_INFO
	.align		4
.L_106:
        /*0098*/ 	.byte	0x04, 0x17
        /*009a*/ 	.short	(.L_108 - .L_107)
.L_107:
        /*009c*/ 	.word	0x00000000
        /*00a0*/ 	.short	0x0000
        /*00a2*/ 	.short	0x0000
        /*00a4*/ 	.byte	0x00, 0xf0, 0x05, 0x00


	//----- nvinfo : EIATTR_SPARSE_MMA_MASK
	.align		4
.L_108:
        /*00a8*/ 	.byte	0x03, 0x50
        /*00aa*/ 	.short	0x0000


	//----- nvinfo : EIATTR_MAXREG_COUNT
	.align		4
        /*00ac*/ 	.byte	0x03, 0x1b
        /*00ae*/ 	.short	0x00ff


	//----- nvinfo : EIATTR_NUM_BARRIERS
	.align		4
        /*00b0*/ 	.byte	0x02, 0x4c
        /*00b2*/ 	.byte	0x01
	.zero		1


	//----- nvinfo : EIATTR_MERCURY_ISA_VERSION
	.align		4
        /*00b4*/ 	.byte	0x03, 0x5f
        /*00b6*/ 	.short	0x0101


	//----- nvinfo : EIATTR_COOP_GROUP_MASK_REGIDS
	.align		4
        /*00b8*/ 	.byte	0x04, 0x29
        /*00ba*/ 	.short	(.L_110 - .L_109)


	//   ....[0]....
.L_109:
        /*00bc*/ 	.word	0xffffffff


	//   ....[1]....
        /*00c0*/ 	.word	0xffffffff


	//   ....[2]....
        /*00c4*/ 	.word	0xffffffff


	//   ....[3]....
        /*00c8*/ 	.word	0xffffffff


	//----- nvinfo : EIATTR_COOP_GROUP_INSTR_OFFSETS
	.align		4
.L_110:
        /*00cc*/ 	.byte	0x04, 0x28
        /*00ce*/ 	.short	(.L_112 - .L_111)


	//   ....[0]....
.L_111:
        /*00d0*/ 	.word	0x000034b0


	//   ....[1]....
        /*00d4*/ 	.word	0x00003930


	//   ....[2]....
        /*00d8*/ 	.word	0x00007630


	//   ....[3]....
        /*00dc*/ 	.word	0x00007c80


	//----- nvinfo : EIATTR_VRC_CTA_INIT_COUNT
	.align		4
.L_112:
        /*00e0*/ 	.byte	0x02, 0x4a
	.zero		1
	.zero		1


	//----- nvinfo : EIATTR_EXIT_INSTR_OFFSETS
	.align		4
        /*00e4*/ 	.byte	0x04, 0x1c
        /*00e6*/ 	.short	(.L_114 - .L_113)


	//   ....[0]....
.L_113:
        /*00e8*/ 	.word	0x00003700


	//   ....[1]....
        /*00ec*/ 	.word	0x00003b60


	//   ....[2]....
        /*00f0*/ 	.word	0x00007a90


	//   ....[3]....
        /*00f4*/ 	.word	0x00007ab0


	//   ....[4]....
        /*00f8*/ 	.word	0x00008150


	//   ....[5]....
        /*00fc*/ 	.word	0x00008170


	//----- nvinfo : EIATTR_MAX_THREADS
	.align		4
.L_114:
        /*0100*/ 	.byte	0x04, 0x05
        /*0102*/ 	.short	(.L_116 - .L_115)
.L_115:
        /*0104*/ 	.word	0x00000100
        /*0108*/ 	.word	0x00000001
        /*010c*/ 	.word	0x00000001


	//----- nvinfo : EIATTR_CRS_STACK_SIZE
	.align		4
.L_116:
        /*0110*/ 	.byte	0x04, 0x1e
        /*0112*/ 	.short	(.L_118 - .L_117)
.L_117:
        /*0114*/ 	.word	0x00000000


	//----- nvinfo : EIATTR_CBANK_PARAM_SIZE
	.align		4
.L_118:
        /*0118*/ 	.byte	0x03, 0x19
        /*011a*/ 	.short	0x0058


	//----- nvinfo : EIATTR_PARAM_CBANK
	.align		4
        /*011c*/ 	.byte	0x04, 0x0a
        /*011e*/ 	.short	(.L_120 - .L_119)
	.align		4
.L_119:
        /*0120*/ 	.word	index@(.nv.constant0._ZN3cub18CUB_300001_SM_10006detail10merge_sort26DeviceMergeSortMergeKernelINS2_10policy_hubIN6thrust24THRUST_300001_SM_1000_NS6detail15normal_iteratorINS6_10device_ptrIiEEEEE9Policy600ESB_PNS0_8NullTypeESB_SF_m17CompareCandMemberiSE_EEvbT2_T3_T4_PT6_PT7_T5_PSJ_SJ_NS1_7vsmem_tE)
        /*0124*/ 	.short	0x0380
        /*0126*/ 	.short	0x0058


	//----- nvinfo : EIATTR_SW_WAR
	.align		4
.L_120:
        /*0128*/ 	.byte	0x04, 0x36
        /*012a*/ 	.short	(.L_122 - .L_121)
.L_121:
        /*012c*/ 	.word	0x00000008
.L_122:


//--------------------- .nv.info._ZN3cub18CUB_300001_SM_10006detail10merge_sort30DeviceMergeSortPartitionKernelIN6thrust24THRUST_300001_SM_1000_NS6detail15normal_iteratorINS5_10device_ptrIiEEEEm17CompareCandMemberiEEvbT_PT2_T0_SF_PSF_T1_SF_i --------------------------
	.section	.nv.info._ZN3cub18CUB_300001_SM_10006detail10merge_sort30DeviceMergeSortPartitionKernelIN6thrust24THRUST_300001_SM_1000_NS6detail15normal_iteratorINS5_10device_ptrIiEEEEm17CompareCandMemberiEEvbT_PT2_T0_SF_PSF_T1_SF_i,"",@"SHT_CUDA_INFO"
	.sectionflags	@""
	.align	4


	//----- nvinfo : EIATTR_CUDA_API_VERSION
	.align		4
        /*0000*/ 	.byte	0x04, 0x37
        /*0002*/ 	.short	(.L_124 - .L_123)
.L_123:
        /*0004*/ 	.word	0x00000082


	//----- nvinfo : EIATTR_KPARAM_INFO
	.align		4
.L_124:
        /*0008*/ 	.byte	0x04, 0x17
        /*000a*/ 	.short	(.L_126 - .L_125)
.L_125:
        /*000c*/ 	.word	0x00000000
        /*0010*/ 	.short	0x0008
        /*0012*/ 	.short	0x0048
        /*0014*/ 	.byte	0x00, 0xf0, 0x11, 0x00


	//----- nvinfo : EIATTR_KPARAM_INFO
	.align		4
.L_126:
        /*0018*/ 	.byte	0x04, 0x17
        /*001a*/ 	.short	(.L_128 - .L_127)
.L_127:
        /*001c*/ 	.word	0x00000000
        /*0020*/ 	.short	0x0007
        /*0022*/ 	.short	0x0040
        /*0024*/ 	.byte	0x00, 0xf0, 0x21, 0x00


	//----- nvinfo : EIATTR_KPARAM_INFO
	.align		4
.L_128:
        /*0028*/ 	.byte	0x04, 0x17
        /*002a*/ 	.short	(.L_130 - .L_129)
.L_129:
        /*002c*/ 	.word	0x00000000
        /*0030*/ 	.short	0x0006
        /*0032*/ 	.short	0x0030
        /*0034*/ 	.byte	0x00, 0xf0, 0x41, 0x00


	//----- nvinfo : EIATTR_KPARAM_INFO
	.align		4
.L_130:
        /*0038*/ 	.byte	0x04, 0x17
        /*003a*/ 	.short	(.L_132 - .L_131)
.L_131:
        /*003c*/ 	.word	0x00000000
        /*0040*/ 	.short	0x0005
        /*0042*/ 	.short	0x0028
        /*0044*/ 	.byte	0x00, 0xf5, 0x21, 0x00


	//----- nvinfo : EIATTR_KPARAM_INFO
	.align		4
.L_132:
        /*0048*/ 	.byte	0x04, 0x17
        /*004a*/ 	.short	(.L_134 - .L_133)
.L_133:
        /*004c*/ 	.word	0x00000000
        /*0050*/ 	.short	0x0004
        /*0052*/ 	.short	0x0020
        /*0054*/ 	.byte	0x00, 0xf0, 0x21, 0x00


	//----- nvinfo : EIATTR_KPARAM_INFO
	.align		4
.L_134:
        /*0058*/ 	.byte	0x04, 0x17
        /*005a*/ 	.short	(.L_136 - .L_135)
.L_135:
        /*005c*/ 	.word	0x00000000
        /*0060*/ 	.short	0x0003
        /*0062*/ 	.short	0x0018
        /*0064*/ 	.byte	0x00, 0xf0, 0x21, 0x00


	//----- nvinfo : EIATTR_KPARAM_INFO
	.align		4
.L_136:
        /*0068*/ 	.byte	0x04, 0x17
        /*006a*/ 	.short	(.L_138 - .L_137)
.L_137:
        /*006c*/ 	.word	0x00000000
        /*0070*/ 	.short	0x0002
        /*0072*/ 	.short	0x0010
        /*0074*/ 	.byte	0x00, 0xf5, 0x21, 0x00


	//----- nvinfo : EIATTR_KPARAM_INFO
	.align		4
.L_138:
        /*0078*/ 	.byte	0x04, 0x17
        /*007a*/ 	.short	(.L_140 - .L_139)
.L_139:
        /*007c*/ 	.word	0x00000000
        /*0080*/ 	.short	0x0001
        /*0082*/ 	.short	0x0008
        /*0084*/ 	.byte	0x00, 0xf0, 0x21, 0x00


	//----- nvinfo : EIATTR_KPARAM_INFO
	.align		4
.L_140:
        /*0088*/ 	.byte	0x04, 0x17
        /*008a*/ 	.short	(.L_142 - .L_141)
.L_141:
        /*008c*/ 	.word	0x00000000
        /*0090*/ 	.short	0x0000
        /*0092*/ 	.short	0x0000
        /*0094*/ 	.byte	0x00, 0xf0, 0x05, 0x00


	//----- nvinfo : EIATTR_SPARSE_MMA_MASK
	.align		4
.L_142:
        /*0098*/ 	.byte	0x03, 0x50
        /*009a*/ 	.short	0x0000


	//----- nvinfo : EIATTR_MAXREG_COUNT
	.align		4
        /*009c*/ 	.byte	0x03, 0x1b
        /*009e*/ 	.short	0x00ff


	//----- nvinfo : EIATTR_MERCURY_ISA_VERSION
	.align		4
        /*00a0*/ 	.byte	0x03, 0x5f
        /*00a2*/ 	.short	0x0101


	//----- nvinfo : EIATTR_VRC_CTA_INIT_COUNT
	.align		4
        /*00a4*/ 	.byte	0x02, 0x4a
	.zero		1
	.zero		1


	//----- nvinfo : EIATTR_EXIT_INSTR_OFFSETS
	.align		4
        /*00a8*/ 	.byte	0x04, 0x1c
        /*00aa*/ 	.short	(.L_144 - .L_143)


	//   ....[0]....
.L_143:
        /*00ac*/ 	.word	0x00000080


	//   ....[1]....
        /*00b0*/ 	.word	0x000003d0


	//   ....[2]....
        /*00b4*/ 	.word	0x00000cb0


	//----- nvinfo : EIATTR_CRS_STACK_SIZE
	.align		4
.L_144:
        /*00b8*/ 	.byte	0x04, 0x1e
        /*00ba*/ 	.short	(.L_146 - .L_145)
.L_145:
        /*00bc*/ 	.word	0x00000000


	//----- nvinfo : EIATTR_CBANK_PARAM_SIZE
	.align		4
.L_146:
        /*00c0*/ 	.byte	0x03, 0x19
        /*00c2*/ 	.short	0x004c


	//----- nvinfo : EIATTR_PARAM_CBANK
	.align		4
        /*00c4*/ 	.byte	0x04, 0x0a
        /*00c6*/ 	.short	(.L_148 - .L_147)
	.align		4
.L_147:
        /*00c8*/ 	.word	index@(.nv.constant0._ZN3cub18CUB_300001_SM_10006detail10merge_sort30DeviceMergeSortPartitionKernelIN6thrust24THRUST_300001_SM_1000_NS6detail15normal_iteratorINS5_10device_ptrIiEEEEm17CompareCandMemberiEEvbT_PT2_T0_SF_PSF_T1_SF_i)
        /*00cc*/ 	.short	0x0380
        /*00ce*/ 	.short	0x004c


	//----- nvinfo : EIATTR_SW_WAR
	.align		4
.L_148:
        /*00d0*/ 	.byte	0x04, 0x36
        /*00d2*/ 	.short	(.L_150 - .L_149)
.L_149:
        /*00d4*/ 	.word	0x00000008
.L_150:


//--------------------- .nv.info._ZN3cub18CUB_300001_SM_10006detail10merge_sort30DeviceMergeSortBlockSortKernelINS2_10policy_hubIN6thrust24THRUST_300001_SM_1000_NS6detail15normal_iteratorINS6_10device_ptrIiEEEEE9Policy600ESB_PNS0_8NullTypeESB_SF_m17CompareCandMemberiSE_EEvbT0_T1_T2_T3_T4_PT6_PT7_T5_NS1_7vsmem_tE --------------------------
	.section	.nv.info._ZN3cub18CUB_300001_SM_10006detail10merge_sort30DeviceMergeSortBlockSortKernelINS2_10policy_hubIN6thrust24THRUST_300001_SM_1000_NS6detail15normal_iteratorINS6_10device_ptrIiEEEEE9Policy600ESB_PNS0_8NullTypeESB_SF_m17CompareCandMemberiSE_EEvbT0_T1_T2_T3_T4_PT6_PT7_T5_NS1_7vsmem_tE,"",@"SHT_CUDA_INFO"
	.sectionflags	@""
	.align	4


	//----- nvinfo : EIATTR_CUDA_API_VERSION
	.align		4
        /*0000*/ 	.byte	0x04, 0x37
        /*0002*/ 	.short	(.L_152 - .L_151)
.L_151:
        /*0004*/ 	.word	0x00000082


	//----- nvinfo : EIATTR_KPARAM_INFO
	.align		4
.L_152:
        /*0008*/ 	.byte	0x04, 0x17
        /*000a*/ 	.short	(.L_154 - .L_153)
.L_153:
        /*000c*/ 	.word	0x00000000
        /*0010*/ 	.short	0x0009
        /*0012*/ 	.short	0x0050
        /*0014*/ 	.byte	0x00, 0xf0, 0x21, 0x00


	//----- nvinfo : EIATTR_KPARAM_INFO
	.align		4
.L_154:
        /*0018*/ 	.byte	0x04, 0x17
        /*001a*/ 	.short	(.L_156 - .L_155)
.L_155:
        /*001c*/ 	.word	0x00000000
        /*0020*/ 	.short	0x0008
        /*0022*/ 	.short	0x0040
        /*0024*/ 	.byte	0x00, 0xf0, 0x41, 0x00


	//----- nvinfo : EIATTR_KPARAM_INFO
	.align		4
.L_156:
        /*0028*/ 	.byte	0x04, 0x17
        /*002a*/ 	.short	(.L_158 - .L_157)
.L_157:
        /*002c*/ 	.word	0x00000000
        /*0030*/ 	.short	0x0007
        /*0032*/ 	.short	0x0038
        /*0034*/ 	.byte	0x00, 0xf5, 0x21, 0x00


	//----- nvinfo : EIATTR_KPARAM_INFO
	.align		4
.L_158:
        /*0038*/ 	.byte	0x04, 0x17
        /*003a*/ 	.short	(.L_160 - .L_159)
.L_159:
        /*003c*/ 	.word	0x00000000
        /*0040*/ 	.short	0x0006
        /*0042*/ 	.short	0x0030
        /*0044*/ 	.byte	0x00, 0xf5, 0x21, 0x00


	//----- nvinfo : EIATTR_KPARAM_INFO
	.align		4
.L_160:
        /*0048*/ 	.byte	0x04, 0x17
        /*004a*/ 	.short	(.L_162 - .L_161)
.L_161:
        /*004c*/ 	.word	0x00000000
        /*0050*/ 	.short	0x0005
        /*0052*/ 	.short	0x0028
        /*0054*/ 	.byte	0x00, 0xf0, 0x21, 0x00


	//----- nvinfo : EIATTR_KPARAM_INFO
	.align		4
.L_162:
        /*0058*/ 	.byte	0x04, 0x17
        /*005a*/ 	.short	(.L_164 - .L_163)
.L_163:
        /*005c*/ 	.word	0x00000000
        /*0060*/ 	.short	0x0004
        /*0062*/ 	.short	0x0020
        /*0064*/ 	.byte	0x00, 0xf5, 0x21, 0x00


	//----- nvinfo : EIATTR_KPARAM_INFO
	.align		4
.L_164:
        /*0068*/ 	.byte	0x04, 0x17
        /*006a*/ 	.short	(.L_166 - .L_165)
.L_165:
        /*006c*/ 	.word	0x00000000
        /*0070*/ 	.short	0x0003
        /*0072*/ 	.short	0x0018
        /*0074*/ 	.byte	0x00, 0xf0, 0x21, 0x00


	//----- nvinfo : EIATTR_KPARAM_INFO
	.align		4
.L_166:
        /*0078*/ 	.byte	0x04, 0x17
        /*007a*/ 	.short	(.L_168 - .L_167)
.L_167:
        /*007c*/ 	.word	0x00000000
        /*0080*/ 	.short	0x0002
        /*0082*/ 	.short	0x0010
        /*0084*/ 	.byte	0x00, 0xf5, 0x21, 0x00


	//----- nvinfo : EIATTR_KPARAM_INFO
	.align		4
.L_168:
        /*0088*/ 	.byte	0x04, 0x17
        /*008a*/ 	.short	(.L_170 - .L_169)
.L_169:
        /*008c*/ 	.word	0x00000000
        /*0090*/ 	.short	0x0001
        /*0092*/ 	.short	0x0008
        /*0094*/ 	.byte	0x00, 0xf0, 0x21, 0x00


	//----- nvinfo : EIATTR_KPARAM_INFO
	.align		4
.L_170:
        /*0098*/ 	.byte	0x04, 0x17
        /*009a*/ 	.short	(.L_172 - .L_171)
.L_171:
        /*009c*/ 	.word	0x00000000
        /*00a0*/ 	.short	0x0000
        /*00a2*/ 	.short	0x0000
        /*00a4*/ 	.byte	0x00, 0xf0, 0x05, 0x00


	//----- nvinfo : EIATTR_SPARSE_MMA_MASK
	.align		4
.L_172:
        /*00a8*/ 	.byte	0x03, 0x50
        /*00aa*/ 	.short	0x0000


	//----- nvinfo : EIATTR_MAXREG_COUNT
	.align		4
        /*00ac*/ 	.byte	0x03, 0x1b
        /*00ae*/ 	.short	0x00ff


	//----- nvinfo : EIATTR_NUM_BARRIERS
	.align		4
        /*00b0*/ 	.byte	0x02, 0x4c
        /*00b2*/ 	.byte	0x01
	.zero		1


	//----- nvinfo : EIATTR_MERCURY_ISA_VERSION
	.align		4
        /*00b4*/ 	.byte	0x03, 0x5f
        /*00b6*/ 	.short	0x0101


	//----- nvinfo : EIATTR_COOP_GROUP_MASK_REGIDS
	.align		4
        /*00b8*/ 	.byte	0x04, 0x29
        /*00ba*/ 	.short	(.L_174 - .L_173)


	//   ....[0]....
.L_173:
        /*00bc*/ 	.word	0xffffffff


	//   ....[1]....
        /*00c0*/ 	.word	0xffffffff


	//   ....[2]....
        /*00c4*/ 	.word	0xffffffff


	//   ....[3]....
        /*00c8*/ 	.word	0xffffffff


	//   ....[4]....
        /*00cc*/ 	.word	0xffffffff


	//   ....[5]....
        /*00d0*/ 	.word	0xffffffff


	//----- nvinfo : EIATTR_COOP_GROUP_INSTR_OFFSETS
	.align		4
.L_174:
        /*00d4*/ 	.byte	0x04, 0x28
        /*00d6*/ 	.short	(.L_176 - .L_175)


	//   ....[0]....
.L_175:
        /*00d8*/ 	.word	0x00000410


	//   ....[1]....
        /*00dc*/ 	.word	0x00005f70


	//   ....[2]....
        /*00e0*/ 	.word	0x00006300


	//   ....[3]....
        /*00e4*/ 	.word	0x00007110


	//   ....[4]....
        /*00e8*/ 	.word	0x0000d5a0


	//   ....[5]....
        /*00ec*/ 	.word	0x0000dbf0


	//----- nvinfo : EIATTR_VRC_CTA_INIT_COUNT
	.align		4
.L_176:
        /*00f0*/ 	.byte	0x02, 0x4a
	.zero		1
	.zero		1


	//----- nvinfo : EIATTR_EXIT_INSTR_OFFSETS
	.align		4
        /*00f4*/ 	.byte	0x04, 0x1c
        /*00f6*/ 	.short	(.L_178 - .L_177)


	//   ....[0]....
.L_177:
        /*00f8*/ 	.word	0x000061b0


	//   ....[1]....
        /*00fc*/ 	.word	0x00006530


	//   ....[2]....
        /*0100*/ 	.word	0x0000da90


	//   ....[3]....
        /*0104*/ 	.word	0x0000dab0


	//   ....[4]....
        /*0108*/ 	.word	0x0000e560


	//   ....[5]....
        /*010c*/ 	.word	0x0000e5d0


	//----- nvinfo : EIATTR_MAX_THREADS
	.align		4
.L_178:
        /*0110*/ 	.byte	0x04, 0x05
        /*0112*/ 	.short	(.L_180 - .L_179)
.L_179:
        /*0114*/ 	.word	0x00000100
        /*0118*/ 	.word	0x00000001
        /*011c*/ 	.word	0x00000001


	//----- nvinfo : EIATTR_CRS_STACK_SIZE
	.align		4
.L_180:
        /*0120*/ 	.byte	0x04, 0x1e
        /*0122*/ 	.short	(.L_182 - .L_181)
.L_181:
        /*0124*/ 	.word	0x00000000


	//----- nvinfo : EIATTR_CBANK_PARAM_SIZE
	.align		4
.L_182:
        /*0128*/ 	.byte	0x03, 0x19
        /*012a*/ 	.short	0x0058


	//----- nvinfo : EIATTR_PARAM_CBANK
	.align		4
        /*012c*/ 	.byte	0x04, 0x0a
        /*012e*/ 	.short	(.L_184 - .L_183)
	.align		4
.L_183:
        /*0130*/ 	.word	index@(.nv.constant0._ZN3cub18CUB_300001_SM_10006detail10merge_sort30DeviceMergeSortBlockSortKernelINS2_10policy_hubIN6thrust24THRUST_300001_SM_1000_NS6detail15normal_iteratorINS6_10device_ptrIiEEEEE9Policy600ESB_PNS0_8NullTypeESB_SF_m17CompareCandMemberiSE_EEvbT0_T1_T2_T3_T4_PT6_PT7_T5_NS1_7vsmem_tE)
        /*0134*/ 	.short	0x0380
        /*0136*/ 	.short	0x0058


	//----- nvinfo : EIATTR_SW_WAR
	.align		4
.L_184:
        /*0138*/ 	.byte	0x04, 0x36
        /*013a*/ 	.short	(.L_186 - .L_185)
.L_185:
        /*013c*/ 	.word	0x00000008
.L_186:


//--------------------- .nv.info._ZN3cub18CUB_300001_SM_10006detail10merge_sort26DeviceMergeSortMergeKernelINS2_10policy_hubIN6thrust24THRUST_300001_SM_1000_NS6detail15normal_iteratorINS6_10device_ptrIiEEEEE9Policy600ESB_PNS0_8NullTypeESB_SF_j17CompareCandMemberiSE_EEvbT2_T3_T4_PT6_PT7_T5_PSJ_SJ_NS1_7vsmem_tE --------------------------
	.section	.nv.info._ZN3cub18CUB_300001_SM_10006detail10merge_sort26DeviceMergeSortMergeKernelINS2_10policy_hubIN6thrust24THRUST_300001_SM_1000_NS6detail15normal_iteratorINS6_10device_ptrIiEEEEE9Policy600ESB_PNS0_8NullTypeESB_SF_j17CompareCandMemberiSE_EEvbT2_T3_T4_PT6_PT7_T5_PSJ_SJ_NS1_7vsmem_tE,"",@"SHT_CUDA_INFO"
	.sectionflags	@""
	.align	4


	//----- nvinfo : EIATTR_CUDA_API_VERSION
	.align		4
        /*0000*/ 	.byte	0x04, 0x37
        /*0002*/ 	.short	(.L_188 - .L_187)
.L_187:
        /*0004*/ 	.word	0x00000082


	//----- nvinfo : EIATTR_KPARAM_INFO
	.align		4
.L_188:
        /*0008*/ 	.byte	0x04, 0x17
        /*000a*/ 	.short	(.L_190 - .L_189)
.L_189:
        /*000c*/ 	.word	0x00000000
        /*0010*/ 	.short	0x0009
        /*0012*/ 	.short	0x0050
        /*0014*/ 	.byte	0x00, 0xf0, 0x21, 0x00


	//----- nvinfo : EIATTR_KPARAM_INFO
	.align		4
.L_190:
        /*0018*/ 	.byte	0x04, 0x17
        /*001a*/ 	.short	(.L_192 - .L_191)
.L_191:
        /*001c*/ 	.word	0x00000000
        /*0020*/ 	.short	0x0008
        /*0022*/ 	.short	0x0048
        /*0024*/ 	.byte	0x00, 0xf0, 0x11, 0x00


	//----- nvinfo : EIATTR_KPARAM_INFO
	.align		4
.L_192:
        /*0028*/ 	.byte	0x04, 0x17
        /*002a*/ 	.short	(.L_194 - .L_193)
.L_193:
        /*002c*/ 	.word	0x00000000
        /*0030*/ 	.short	0x0007
        /*0032*/ 	.short	0x0040
        /*0034*/ 	.byte	0x00, 0xf5, 0x21, 0x00


	//----- nvinfo : EIATTR_KPARAM_INFO
	.align		4
.L_194:
        /*0038*/ 	.byte	0x04, 0x17
        /*003a*/ 	.short	(.L_196 - .L_195)
.L_195:
        /*003c*/ 	.word	0x00000000
        /*0040*/ 	.short	0x0006
        /*0042*/ 	.short	0x0030
        /*0044*/ 	.byte	0x00, 0xf0, 0x41, 0x00


	//----- nvinfo : EIATTR_KPARAM_INFO
	.align		4
.L_196:
        /*0048*/ 	.byte	0x04, 0x17
        /*004a*/ 	.short	(.L_198 - .L_197)
.L_197:
        /*004c*/ 	.word	0x00000000
        /*0050*/ 	.short	0x0005
        /*0052*/ 	.short	0x0028
        /*0054*/ 	.byte	0x00, 0xf5, 0x21, 0x00


	//----- nvinfo : EIATTR_KPARAM_INFO
	.align		4
.L_198:
        /*0058*/ 	.byte	0x04, 0x17
        /*005a*/ 	.short	(.L_200 - .L_199)
.L_199:
        /*005c*/ 	.word	0x00000000
        /*0060*/ 	.short	0x0004
        /*0062*/ 	.short	0x0020
        /*0064*/ 	.byte	0x00, 0xf5, 0x21, 0x00


	//----- nvinfo : EIATTR_KPARAM_INFO
	.align		4
.L_200:
        /*0068*/ 	.byte	0x04, 0x17
        /*006a*/ 	.short	(.L_202 - .L_201)
.L_201:
        /*006c*/ 	.word	0x00000000
        /*0070*/ 	.short	0x0003
        /*0072*/ 	.short	0x0018
        /*0074*/ 	.byte	0x00, 0xf0, 0x11, 0x00


	//----- nvinfo : EIATTR_KPARAM_INFO
	.align		4
.L_202:
        /*0078*/ 	.byte	0x04, 0x17
        /*007a*/ 	.short	(.L_204 - .L_203)
.L_203:
        /*007c*/ 	.word	0x00000000
        /*0080*/ 	.short	0x0002
        /*0082*/ 	.short	0x0010
        /*0084*/ 	.byte	0x00, 0xf5, 0x21, 0x00


	//----- nvinfo : EIATTR_KPARAM_INFO
	.align		4
.L_204:
        /*0088*/ 	.byte	0x04, 0x17
        /*008a*/ 	.short	(.L_206 - .L_205)
.L_205:
        /*008c*/ 	.word	0x00000000
        /*0090*/ 	.short	0x0001
        /*0092*/ 	.short	0x0008
        /*0094*/ 	.byte	0x00, 0xf0, 0x21, 0x00


	//----- nvinfo : EIATTR_KPARAM_INFO
	.align		4
.L_206:
        /*0098*/ 	.byte	0x04, 0x17
        /*009a*/ 	.short	(.L_208 - .L_207)
.L_207:
        /*009c*/ 	.word	0x00000000
        /*00a0*/ 	.short	0x0000
        /*00a2*/ 	.short	0x0000
        /*00a4*/ 	.byte	0x00, 0xf0, 0x05, 0x00


	//----- nvinfo : EIATTR_SPARSE_MMA_MASK
	.align		4
.L_208:
        /*00a8*/ 	.byte	0x03, 0x50
        /*00aa*/ 	.short	0x0000


	//----- nvinfo : EIATTR_MAXREG_COUNT
	.align		4
        /*00ac*/ 	.byte	0x03, 0x1b
        /*00ae*/ 	.short	0x00ff


	//----- nvinfo : EIATTR_NUM_BARRIERS
	.align		4
        /*00b0*/ 	.byte	0x02, 0x4c
        /*00b2*/ 	.byte	0x01
	.zero		1


	//----- nvinfo : EIATTR_MERCURY_ISA_VERSION
	.align		4
        /*00b4*/ 	.byte	0x03, 0x5f
        /*00b6*/ 	.short	0x0101


	//----- nvinfo : EIATTR_COOP_GROUP_MASK_REGIDS
	.align		4
        /*00b8*/ 	.byte	0x04, 0x29
        /*00ba*/ 	.short	(.L_210 - .L_209)


	//   ....[0]....
.L_209:
        /*00bc*/ 	.word	0xffffffff


	//   ....[1]....
        /*00c0*/ 	.word	0xffffffff


	//   ....[2]....
        /*00c4*/ 	.word	0xffffffff


	//   ....[3]....
        /*00c8*/ 	.word	0xffffffff


	//----- nvinfo : EIATTR_COOP_GROUP_INSTR_OFFSETS
	.align		4
.L_210:
        /*00cc*/ 	.byte	0x04, 0x28
        /*00ce*/ 	.short	(.L_212 - .L_211)


	//   ....[0]....
.L_211:
        /*00d0*/ 	.word	0x00003310


	//   ....[1]....
        /*00d4*/ 	.word	0x00003760


	//   ....[2]....
        /*00d8*/ 	.word	0x00007280


	//   ....[3]....
        /*00dc*/ 	.word	0x00007950


	//----- nvinfo : EIATTR_VRC_CTA_INIT_COUNT
	.align		4
.L_212:
        /*00e0*/ 	.byte	0x02, 0x4a
	.zero		1
	.zero		1


	//----- nvinfo : EIATTR_EXIT_INSTR_OFFSETS
	.align		4
        /*00e4*/ 	.byte	0x04, 0x1c
        /*00e6*/ 	.short	(.L_214 - .L_213)


	//   ....[0]....
.L_213:
        /*00e8*/ 	.word	0x00003560


	//   ....[1]....
        /*00ec*/ 	.word	0x000039b0


	//   ....[2]....
        /*00f0*/ 	.word	0x00007710


	//   ....[3]....
        /*00f4*/ 	.word	0x00007730


	//   ....[4]....
        /*00f8*/ 	.word	0x00007de0


	//   ....[5]....
        /*00fc*/ 	.word	0x00007e00


	//----- nvinfo : EIATTR_MAX_THREADS
	.align		4
.L_214:
        /*0100*/ 	.byte	0x04, 0x05
        /*0102*/ 	.short	(.L_216 - .L_215)
.L_215:
        /*0104*/ 	.word	0x00000100
        /*0108*/ 	.word	0x00000001
        /*010c*/ 	.word	0x00000001


	//----- nvinfo : EIATTR_CRS_STACK_SIZE
	.align		4
.L_216:
        /*0110*/ 	.byte	0x04, 0x1e
        /*0112*/ 	.short	(.L_218 - .L_217)
.L_217:
        /*0114*/ 	.word	0x00000000


	//----- nvinfo : EIATTR_CBANK_PARAM_SIZE
	.align		4
.L_218:
        /*0118*/ 	.byte	0x03, 0x19
        /*011a*/ 	.short	0x0058


	//----- nvinfo : EIATTR_PARAM_CBANK
	.align		4
        /*011c*/ 	.byte	0x04, 0x0a
        /*011e*/ 	.short	(.L_220 - .L_219)
	.align		4
.L_219:
        /*0120*/ 	.word	index@(.nv.constant0._ZN3cub18CUB_300001_SM_10006detail10merge_sort26DeviceMergeSortMergeKernelINS2_10policy_hubIN6thrust24THRUST_300001_SM_1000_NS6detail15normal_iteratorINS6_10device_ptrIiEEEEE9Policy600ESB_PNS0_8NullTypeESB_SF_j17CompareCandMemberiSE_EEvbT2_T3_T4_PT6_PT7_T5_PSJ_SJ_NS1_7vsmem_tE)
        /*0124*/ 	.short	0x0380
        /*0126*/ 	.short	0x0058


	//----- nvinfo : EIATTR_SW_WAR
	.align		4
.L_220:
        /*0128*/ 	.byte	0x04, 0x36
        /*012a*/ 	.short	(.L_222 - .L_221)
.L_221:
        /*012c*/ 	.word	0x00000008
.L_222:


//--------------------- .nv.info._ZN3cub18CUB_300001_SM_10006detail10merge_sort30DeviceMergeSortPartitionKernelIN6thrust24THRUST_300001_SM_1000_NS6detail15normal_iteratorINS5_10device_ptrIiEEEEj17CompareCandMemberiEEvbT_PT2_T0_SF_PSF_T1_SF_i --------------------------
	.section	.nv.info._ZN3cub18CUB_300001_SM_10006detail10merge_sort30DeviceMergeSortPartitionKernelIN6thrust24THRUST_300001_SM_1000_NS6detail15normal_iteratorINS5_10device_ptrIiEEEEj17CompareCandMemberiEEvbT_PT2_T0_SF_PSF_T1_SF_i,"",@"SHT_CUDA_INFO"
	.sectionflags	@""
	.align	4


	//----- nvinfo : EIATTR_CUDA_API_VERSION
	.align		4
        /*0000*/ 	.byte	0x04, 0x37
        /*0002*/ 	.short	(.L_224 - .L_223)
.L_223:
        /*0004*/ 	.word	0x00000082


	//----- nvinfo : EIATTR_KPARAM_INFO
	.align		4
.L_224:
        /*0008*/ 	.byte	0x04, 0x17
        /*000a*/ 	.short	(.L_226 - .L_225)
.L_225:
        /*000c*/ 	.word	0x00000000
        /*0010*/ 	.short	0x0008
        /*0012*/ 	.short	0x003c
        /*0014*/ 	.byte	0x00, 0xf0, 0x11, 0x00


	//----- nvinfo : EIATTR_KPARAM_INFO
	.align		4
.L_226:
        /*0018*/ 	.byte	0x04, 0x17
        /*001a*/ 	.short	(.L_228 - .L_227)
.L_227:
        /*001c*/ 	.word	0x00000000
        /*0020*/ 	.short	0x0007
        /*0022*/ 	.short	0x0038
        /*0024*/ 	.byte	0x00, 0xf0, 0x11, 0x00


	//----- nvinfo : EIATTR_KPARAM_INFO
	.align		4
.L_228:
        /*0028*/ 	.byte	0x04, 0x17
        /*002a*/ 	.short	(.L_230 - .L_229)
.L_229:
        /*002c*/ 	.word	0x00000000
        /*0030*/ 	.short	0x0006
        /*0032*/ 	.short	0x0028
        /*0034*/ 	.byte	0x00, 0xf0, 0x41, 0x00


	//----- nvinfo : EIATTR_KPARAM_INFO
	.align		4
.L_230:
        /*0038*/ 	.byte	0x04, 0x17
        /*003a*/ 	.short	(.L_232 - .L_231)
.L_231:
        /*003c*/ 	.word	0x00000000
        /*0040*/ 	.short	0x0005
        /*0042*/ 	.short	0x0020
        /*0044*/ 	.byte	0x00, 0xf5, 0x21, 0x00


	//----- nvinfo : EIATTR_KPARAM_INFO
	.align		4
.L_232:
        /*0048*/ 	.byte	0x04, 0x17
        /*004a*/ 	.short	(.L_234 - .L_233)
.L_233:
        /*004c*/ 	.word	0x00000000
        /*0050*/ 	.short	0x0004
        /*0052*/ 	.short	0x001c
        /*0054*/ 	.byte	0x00, 0xf0, 0x11, 0x00


	//----- nvinfo : EIATTR_KPARAM_INFO
	.align		4
.L_234:
        /*0058*/ 	.byte	0x04, 0x17
        /*005a*/ 	.short	(.L_236 - .L_235)
.L_235:
        /*005c*/ 	.word	0x00000000
        /*0060*/ 	.short	0x0003
        /*0062*/ 	.short	0x0018
        /*0064*/ 	.byte	0x00, 0xf0, 0x11, 0x00


	//----- nvinfo : EIATTR_KPARAM_INFO
	.align		4
.L_236:
        /*0068*/ 	.byte	0x04, 0x17
        /*006a*/ 	.short	(.L_238 - .L_237)
.L_237:
        /*006c*/ 	.word	0x00000000
        /*0070*/ 	.short	0x0002
        /*0072*/ 	.short	0x0010
        /*0074*/ 	.byte	0x00, 0xf5, 0x21, 0x00


	//----- nvinfo : EIATTR_KPARAM_INFO
	.align		4
.L_238:
        /*0078*/ 	.byte	0x04, 0x17
        /*007a*/ 	.short	(.L_240 - .L_239)
.L_239:
        /*007c*/ 	.word	0x00000000
        /*0080*/ 	.short	0x0001
        /*0082*/ 	.short	0x0008
        /*0084*/ 	.byte	0x00, 0xf0, 0x21, 0x00


	//----- nvinfo : EIATTR_KPARAM_INFO
	.align		4
.L_240:
        /*0088*/ 	.byte	0x04, 0x17
        /*008a*/ 	.short	(.L_242 - .L_241)
.L_241:
        /*008c*/ 	.word	0x00000000
        /*0090*/ 	.short	0x0000
        /*0092*/ 	.short	0x0000
        /*0094*/ 	.byte	0x00, 0xf0, 0x05, 0x00


	//----- nvinfo : EIATTR_SPARSE_MMA_MASK
	.align		4
.L_242:
        /*0098*/ 	.byte	0x03, 0x50
        /*009a*/ 	.short	0x0000


	//----- nvinfo : EIATTR_MAXREG_COUNT
	.align		4
        /*009c*/ 	.byte	0x03, 0x1b
        /*009e*/ 	.short	0x00ff


	//----- nvinfo : EIATTR_MERCURY_ISA_VERSION
	.align		4
        /*00a0*/ 	.byte	0x03, 0x5f
        /*00a2*/ 	.short	0x0101


	//----- nvinfo : EIATTR_VRC_CTA_INIT_COUNT
	.align		4
        /*00a4*/ 	.byte	0x02, 0x4a
	.zero		1
	.zero		1


	//----- nvinfo : EIATTR_EXIT_INSTR_OFFSETS
	.align		4
        /*00a8*/ 	.byte	0x04, 0x1c
        /*00aa*/ 	.short	(.L_244 - .L_243)


	//   ....[0]....
.L_243:
        /*00ac*/ 	.word	0x00000070


	//   ....[1]....
        /*00b0*/ 	.word	0x000001d0


	//   ....[2]....
        /*00b4*/ 	.word	0x00000780


	//----- nvinfo : EIATTR_CRS_STACK_SIZE
	.align		4
.L_244:
        /*00b8*/ 	.byte	0x04, 0x1e
        /*00ba*/ 	.short	(.L_246 - .L_245)
.L_245:
        /*00bc*/ 	.word	0x00000000


	//----- nvinfo : EIATTR_CBANK_PARAM_SIZE
	.align		4
.L_246:
        /*00c0*/ 	.byte	0x03, 0x19
        /*00c2*/ 	.short	0x0040


	//----- nvinfo : EIATTR_PARAM_CBANK
	.align		4
        /*00c4*/ 	.byte	0x04, 0x0a
        /*00c6*/ 	.short	(.L_248 - .L_247)
	.align		4
.L_247:
        /*00c8*/ 	.word	index@(.nv.constant0._ZN3cub18CUB_300001_SM_10006detail10merge_sort30DeviceMergeSortPartitionKernelIN6thrust24THRUST_300001_SM_1000_NS6detail15normal_iteratorINS5_10device_ptrIiEEEEj17CompareCandMemberiEEvbT_PT2_T0_SF_PSF_T1_SF_i)
        /*00cc*/ 	.short	0x0380
        /*00ce*/ 	.short	0x0040


	//----- nvinfo : EIATTR_SW_WAR
	.align		4
.L_248:
        /*00d0*/ 	.byte	0x04, 0x36
        /*00d2*/ 	.short	(.L_250 - .L_249)
.L_249:
        /*00d4*/ 	.word	0x00000008
.L_250:


//--------------------- .nv.info._ZN3cub18CUB_300001_SM_10006detail10merge_sort30DeviceMergeSortBlockSortKernelINS2_10policy_hubIN6thrust24THRUST_300001_SM_1000_NS6detail15normal_iteratorINS6_10device_ptrIiEEEEE9Policy600ESB_PNS0_8NullTypeESB_SF_j17CompareCandMemberiSE_EEvbT0_T1_T2_T3_T4_PT6_PT7_T5_NS1_7vsmem_tE --------------------------
	.section	.nv.info._ZN3cub18CUB_300001_SM_10006detail10merge_sort30DeviceMergeSortBlockSortKernelINS2_10policy_hubIN6thrust24THRUST_300001_SM_1000_NS6detail15normal_iteratorINS6_10device_ptrIiEEEEE9Policy600ESB_PNS0_8NullTypeESB_SF_j17CompareCandMemberiSE_EEvbT0_T1_T2_T3_T4_PT6_PT7_T5_NS1_7vsmem_tE,"",@"SHT_CUDA_INFO"
	.sectionflags	@""
	.align	4


	//----- nvinfo : EIATTR_CUDA_API_VERSION
	.align		4
        /*0000*/ 	.byte	0x04, 0x37
        /*0002*/ 	.short	(.L_252 - .L_251)
.L_251:
        /*0004*/ 	.word	0x00000082


	//----- nvinfo : EIATTR_KPARAM_INFO
	.align		4
.L_252:
        /*0008*/ 	.byte	0x04, 0x17
        /*000a*/ 	.short	(.L_254 - .L_253)
.L_253:
        /*000c*/ 	.word	0x00000000
        /*0010*/ 	.short	0x0009
        /*0012*/ 	.short	0x0050
        /*0014*/ 	.byte	0x00, 0xf0, 0x21, 0x00


	//----- nvinfo : EIATTR_KPARAM_INFO
	.align		4
.L_254:
        /*0018*/ 	.byte	0x04, 0x17
        /*001a*/ 	.short	(.L_256 - .L_255)
.L_255:
        /*001c*/ 	.word	0x00000000
        /*0020*/ 	.short	0x0008
        /*0022*/ 	.short	0x0040
        /*0024*/ 	.byte	0x00, 0xf0, 0x41, 0x00


	//----- nvinfo : EIATTR_KPARAM_INFO
	.align		4
.L_256:
        /*0028*/ 	.byte	0x04, 0x17
        /*002a*/ 	.short	(.L_258 - .L_257)
.L_257:
        /*002c*/ 	.word	0x00000000
        /*0030*/ 	.short	0x0007
        /*0032*/ 	.short	0x0038
        /*0034*/ 	.byte	0x00, 0xf5, 0x21, 0x00


	//----- nvinfo : EIATTR_KPARAM_INFO
	.align		4
.L_258:
        /*0038*/ 	.byte	0x04, 0x17
        /*003a*/ 	.short	(.L_260 - .L_259)
.L_259:
        /*003c*/ 	.word	0x00000000
        /*0040*/ 	.short	0x0006
        /*0042*/ 	.short	0x0030
        /*0044*/ 	.byte	0x00, 0xf5, 0x21, 0x00


	//----- nvinfo : EIATTR_KPARAM_INFO
	.align		4
.L_260:
        /*0048*/ 	.byte	0x04, 0x17
        /*004a*/ 	.short	(.L_262 - .L_261)
.L_261:
        /*004c*/ 	.word	0x00000000
        /*0050*/ 	.short	0x0005
        /*0052*/ 	.short	0x0028
        /*0054*/ 	.byte	0x00, 0xf0, 0x11, 0x00


	//----- nvinfo : EIATTR_KPARAM_INFO
	.align		4
.L_262:
        /*0058*/ 	.byte	0x04, 0x17
        /*005a*/ 	.short	(.L_264 - .L_263)
.L_263:
        /*005c*/ 	.word	0x00000000
        /*0060*/ 	.short	0x0004
        /*0062*/ 	.short	0x0020
        /*0064*/ 	.byte	0x00, 0xf5, 0x21, 0x00


	//----- nvinfo : EIATTR_KPARAM_INFO
	.align		4
.L_264:
        /*0068*/ 	.byte	0x04, 0x17
        /*006a*/ 	.short	(.L_266 - .L_265)
.L_265:
        /*006c*/ 	.word	0x00000000
        /*0070*/ 	.short	0x0003
        /*0072*/ 	.short	0x0018
        /*0074*/ 	.byte	0x00, 0xf0, 0x21, 0x00


	//----- nvinfo : EIATTR_KPARAM_INFO
	.align		4
.L_266:
        /*0078*/ 	.byte	0x04, 0x17
        /*007a*/ 	.short	(.L_268 - .L_267)
.L_267:
        /*007c*/ 	.word	0x00000000
        /*0080*/ 	.short	0x0002
        /*0082*/ 	.short	0x0010
        /*0084*/ 	.byte	0x00, 0xf5, 0x21, 0x00


	//----- nvinfo : EIATTR_KPARAM_INFO
	.align		4
.L_268:
        /*0088*/ 	.byte	0x04, 0x17
        /*008a*/ 	.short	(.L_270 - .L_269)
.L_269:
        /*008c*/ 	.word	0x00000000
        /*0090*/ 	.short	0x0001
        /*0092*/ 	.short	0x0008
        /*0094*/ 	.byte	0x00, 0xf0, 0x21, 0x00


	//----- nvinfo : EIATTR_KPARAM_INFO
	.align		4
.L_270:
        /*0098*/ 	.byte	0x04, 0x17
        /*009a*/ 	.short	(.L_272 - .L_271)
.L_271:
        /*009c*/ 	.word	0x00000000
        /*00a0*/ 	.short	0x0000
        /*00a2*/ 	.short	0x0000
        /*00a4*/ 	.byte	0x00, 0xf0, 0x05, 0x00


	//----- nvinfo : EIATTR_SPARSE_MMA_MASK
	.align		4
.L_272:
        /*00a8*/ 	.byte	0x03, 0x50
        /*00aa*/ 	.short	0x0000


	//----- nvinfo : EIATTR_MAXREG_COUNT
	.align		4
        /*00ac*/ 	.byte	0x03, 0x1b
        /*00ae*/ 	.short	0x00ff


	//----- nvinfo : EIATTR_NUM_BARRIERS
	.align		4
        /*00b0*/ 	.byte	0x02, 0x4c
        /*00b2*/ 	.byte	0x01
	.zero		1


	//----- nvinfo : EIATTR_MERCURY_ISA_VERSION
	.align		4
        /*00b4*/ 	.byte	0x03, 0x5f
        /*00b6*/ 	.short	0x0101


	//----- nvinfo : EIATTR_COOP_GROUP_MASK_REGIDS
	.align		4
        /*00b8*/ 	.byte	0x04, 0x29
        /*00ba*/ 	.short	(.L_274 - .L_273)


	//   ....[0]....
.L_273:
        /*00bc*/ 	.word	0xffffffff


	//   ....[1]....
        /*00c0*/ 	.word	0xffffffff


	//   ....[2]....
        /*00c4*/ 	.word	0xffffffff


	//   ....[3]....
        /*00c8*/ 	.word	0xffffffff


	//   ....[4]....
        /*00cc*/ 	.word	0xffffffff


	//   ....[5]....
        /*00d0*/ 	.word	0xffffffff


	//----- nvinfo : EIATTR_COOP_GROUP_INSTR_OFFSETS
	.align		4
.L_274:
        /*00d4*/ 	.byte	0x04, 0x28
        /*00d6*/ 	.short	(.L_276 - .L_275)


	//   ....[0]....
.L_275:
        /*00d8*/ 	.word	0x000003e0


	//   ....[1]....
        /*00dc*/ 	.word	0x00005f20


	//   ....[2]....
        /*00e0*/ 	.word	0x000062f0


	//   ....[3]....
        /*00e4*/ 	.word	0x000070f0


	//   ....[4]....
        /*00e8*/ 	.word	0x0000d580


	//   ....[5]....
        /*00ec*/ 	.word	0x0000dbb0


	//----- nvinfo : EIATTR_VRC_CTA_INIT_COUNT
	.align		4
.L_276:
        /*00f0*/ 	.byte	0x02, 0x4a
	.zero		1
	.zero		1


	//----- nvinfo : EIATTR_EXIT_INSTR_OFFSETS
	.align		4
        /*00f4*/ 	.byte	0x04, 0x1c
        /*00f6*/ 	.short	(.L_278 - .L_277)


	//   ....[0]....
.L_277:
        /*00f8*/ 	.word	0x000061a0


	//   ....[1]....
        /*00fc*/ 	.word	0x00006520


	//   ....[2]....
        /*0100*/ 	.word	0x0000da60


	//   ....[3]....
        /*0104*/ 	.word	0x0000da80


	//   ....[4]....
        /*0108*/ 	.word	0x0000e530


	//   ....[5]....
        /*010c*/ 	.word	0x0000e5a0


	//----- nvinfo : EIATTR_MAX_THREADS
	.align		4
.L_278:
        /*0110*/ 	.byte	0x04, 0x05
        /*0112*/ 	.short	(.L_280 - .L_279)
.L_279:
        /*0114*/ 	.word	0x00000100
        /*0118*/ 	.word	0x00000001
        /*011c*/ 	.word	0x00000001


	//----- nvinfo : EIATTR_CRS_STACK_SIZE
	.align		4
.L_280:
        /*0120*/ 	.byte	0x04, 0x1e
        /*0122*/ 	.short	(.L_282 - .L_281)
.L_281:
        /*0124*/ 	.word	0x00000000


	//----- nvinfo : EIATTR_CBANK_PARAM_SIZE
	.align		4
.L_282:
        /*0128*/ 	.byte	0x03, 0x19
        /*012a*/ 	.short	0x0058


	//----- nvinfo : EIATTR_PARAM_CBANK
	.align		4
        /*012c*/ 	.byte	0x04, 0x0a
        /*012e*/ 	.short	(.L_284 - .L_283)
	.align		4
.L_283:
        /*0130*/ 	.word	index@(.nv.constant0._ZN3cub18CUB_300001_SM_10006detail10merge_sort30DeviceMergeSortBlockSortKernelINS2_10policy_hubIN6thrust24THRUST_300001_SM_1000_NS6detail15normal_iteratorINS6_10device_ptrIiEEEEE9Policy600ESB_PNS0_8NullTypeESB_SF_j17CompareCandMemberiSE_EEvbT0_T1_T2_T3_T4_PT6_PT7_T5_NS1_7vsmem_tE)
        /*0134*/ 	.short	0x0380
        /*0136*/ 	.short	0x0058


	//----- nvinfo : EIATTR_SW_WAR
	.align		4
.L_284:
        /*0138*/ 	.byte	0x04, 0x36
        /*013a*/ 	.short	(.L_286 - .L_285)
.L_285:
        /*013c*/ 	.word	0x00000008
.L_286:


//--------------------- .nv.info._ZN3cub18CUB_300001_SM_10006detail11EmptyKernelIvEEvv --------------------------
	.section	.nv.info._ZN3cub18CUB_300001_SM_10006detail11EmptyKernelIvEEvv,"",@"SHT_CUDA_INFO"
	.sectionflags	@""
	.align	4


	//----- nvinfo : EIATTR_CUDA_API_VERSION
	.align		4
        /*0000*/ 	.byte	0x04, 0x37
        /*0002*/ 	.short	(.L_288 - .L_287)
.L_287:
        /*0004*/ 	.word	0x00000082


	//----- nvinfo : EIATTR_SPARSE_MMA_MASK
	.align		4
.L_288:
        /*0008*/ 	.byte	0x03, 0x50
        /*000a*/ 	.short	0x0000


	//----- nvinfo : EIATTR_MAXREG_COUNT
	.align		4
        /*000c*/ 	.byte	0x03, 0x1b
        /*000e*/ 	.short	0x00ff


	//----- nvinfo : EIATTR_MERCURY_ISA_VERSION
	.align		4
        /*0010*/ 	.byte	0x03, 0x5f
        /*0012*/ 	.short	0x0101


	//----- nvinfo : EIATTR_VRC_CTA_INIT_COUNT
	.align		4
        /*0014*/ 	.byte	0x02, 0x4a
	.zero		1
	.zero		1


	//----- nvinfo : EIATTR_EXIT_INSTR_OFFSETS
	.align		4
        /*0018*/ 	.byte	0x04, 0x1c
        /*001a*/ 	.short	(.L_290 - .L_289)


	//   ....[0]....
.L_289:
        /*001c*/ 	.word	0x00000010


	//----- nvinfo : EIATTR_SW_WAR
	.align		4
.L_290:
        /*0020*/ 	.byte	0x04, 0x36
        /*0022*/ 	.short	(.L_292 - .L_291)
.L_291:
        /*0024*/ 	.word	0x00000008
.L_292:


//--------------------- .nv.callgraph             --------------------------
	.section	.nv.callgraph,"",@"SHT_CUDA_CALLGRAPH"
	.align	4
	.sectionentsize	8
	.align		4
        /*0000*/ 	.word	0x00000000
	.align		4
        /*0004*/ 	.word	0xffffffff
	.align		4
        /*0008*/ 	.word	0x00000000
	.align		4
        /*000c*/ 	.word	0xfffffffe
	.align		4
        /*0010*/ 	.word	0x00000000
	.align		4
        /*0014*/ 	.word	0xfffffffd
	.align		4
        /*0018*/ 	.word	0x00000000
	.align		4
        /*001c*/ 	.word	0xfffffffc


//--------------------- .nv.constant4             --------------------------
	.section	.nv.constant4,"a",@progbits
	.align	8
	.align		8
.nv.constant4:
        /*0000*/ 	.dword	_ZN30_INTERNAL_e749d500_4_k_cu_main4cuda3std3__45__cpo5beginE
	.align		8
        /*0008*/ 	.dword	_ZN30_INTERNAL_e749d500_4_k_cu_main4cuda3std3__45__cpo3endE
	.align		8
        /*0010*/ 	.dword	_ZN30_INTERNAL_e749d500_4_k_cu_main4cuda3std3__45__cpo6cbeginE
	.align		8
        /*0018*/ 	.dword	_ZN30_INTERNAL_e749d500_4_k_cu_main4cuda3std3__45__cpo4cendE
	.align		8
        /*0020*/ 	.dword	_ZN30_INTERNAL_e749d500_4_k_cu_main4cuda3std3__45__cpo6rbeginE
	.align		8
        /*0028*/ 	.dword	_ZN30_INTERNAL_e749d500_4_k_cu_main4cuda3std3__45__cpo4rendE
	.align		8
        /*0030*/ 	.dword	_ZN30_INTERNAL_e749d500_4_k_cu_main4cuda3std3__45__cpo7crbeginE
	.align		8
        /*0038*/ 	.dword	_ZN30_INTERNAL_e749d500_4_k_cu_main4cuda3std3__45__cpo5crendE
	.align		8
        /*0040*/ 	.dword	_ZN30_INTERNAL_e749d500_4_k_cu_main4cuda3std3__432_GLOBAL__N__e749d500_4_k_cu_main6ignoreE
	.align		8
        /*0048*/ 	.dword	_ZN30_INTERNAL_e749d500_4_k_cu_main4cuda3std3__419piecewise_constructE
	.align		8
        /*0050*/ 	.dword	_ZN30_INTERNAL_e749d500_4_k_cu_main4cuda3std3__48in_placeE
	.align		8
        /*0058*/ 	.dword	_ZN30_INTERNAL_e749d500_4_k_cu_main4cuda3std3__420unreachable_sentinelE
	.align		8
        /*0060*/ 	.dword	_ZN30_INTERNAL_e749d500_4_k_cu_main4cuda3std3__47nulloptE
	.align		8
        /*0068*/ 	.dword	_ZN30_INTERNAL_e749d500_4_k_cu_main4cuda3std3__48unexpectE
	.align		8
        /*0070*/ 	.dword	_ZN30_INTERNAL_e749d500_4_k_cu_main4cuda3std6ranges3__45__cpo4swapE
	.align		8
        /*0078*/ 	.dword	_ZN30_INTERNAL_e749d500_4_k_cu_main4cuda3std6ranges3__45__cpo9iter_moveE
	.align		8
        /*0080*/ 	.dword	_ZN30_INTERNAL_e749d500_4_k_cu_main4cuda3std6ranges3__45__cpo5beginE
	.align		8
        /*0088*/ 	.dword	_ZN30_INTERNAL_e749d500_4_k_cu_main4cuda3std6ranges3__45__cpo3endE
	.align		8
        /*0090*/ 	.dword	_ZN30_INTERNAL_e749d500_4_k_cu_main4cuda3std6ranges3__45__cpo6cbeginE
	.align		8
        /*0098*/ 	.dword	_ZN30_INTERNAL_e749d500_4_k_cu_main4cuda3std6ranges3__45__cpo4cendE
	.align		8
        /*00a0*/ 	.dword	_ZN30_INTERNAL_e749d500_4_k_cu_main4cuda3std6ranges3__45__cpo7advanceE
	.align		8
        /*00a8*/ 	.dword	_ZN30_INTERNAL_e749d500_4_k_cu_main4cuda3std6ranges3__45__cpo9iter_swapE
	.align		8
        /*00b0*/ 	.dword	_ZN30_INTERNAL_e749d500_4_k_cu_main4cuda3std6ranges3__45__cpo4nextE
	.align		8
        /*00b8*/ 	.dword	_ZN30_INTERNAL_e749d500_4_k_cu_main4cuda3std6ranges3__45__cpo4prevE
	.align		8
        /*00c0*/ 	.dword	_ZN30_INTERNAL_e749d500_4_k_cu_main4cuda3std6ranges3__45__cpo4dataE
	.align		8
        /*00c8*/ 	.dword	_ZN30_INTERNAL_e749d500_4_k_cu_main4cuda3std6ranges3__45__cpo5cdataE
	.align		8
        /*00d0*/ 	.dword	_ZN30_INTERNAL_e749d500_4_k_cu_main4cuda3std6ranges3__45__cpo4sizeE
	.align		8
        /*00d8*/ 	.dword	_ZN30_INTERNAL_e749d500_4_k_cu_main4cuda3std6ranges3__45__cpo5ssizeE
	.align		8
        /*00e0*/ 	.dword	_ZN30_INTERNAL_e749d500_4_k_cu_main4cuda3std6ranges3__45__cpo8distanceE
	.align		8
        /*00e8*/ 	.dword	_ZN30_INTERNAL_e749d500_4_k_cu_main6thrust24THRUST_300001_SM_1000_NS8cuda_cub3parE
	.align		8
        /*00f0*/ 	.dword	_ZN30_INTERNAL_e749d500_4_k_cu_main6thrust24THRUST_300001_SM_1000_NS8cuda_cub10par_nosyncE
	.align		8
        /*00f8*/ 	.dword	_ZN30_INTERNAL_e749d500_4_k_cu_main6thrust24THRUST_300001_SM_1000_NS6system6detail10sequential3seqE
	.align		8
        /*0100*/ 	.dword	_ZN30_INTERNAL_e749d500_4_k_cu_main6thrust24THRUST_300001_SM_1000_NS6system3cpp3parE
	.align		8
        /*0108*/ 	.dword	_ZN30_INTERNAL_e749d500_4_k_cu_main6thrust24THRUST_300001_SM_1000_NS12placeholders2_1E
	.align		8
        /*0110*/ 	.dword	_ZN30_INTERNAL_e749d500_4_k_cu_main6thrust24THRUST_300001_SM_1000_NS12placeholders2_2E
	.align		8
        /*0118*/ 	.dword	_ZN30_INTERNAL_e749d500_4_k_cu_main6thrust24THRUST_300001_SM_1000_NS12placeholders2_3E
	.align		8
        /*0120*/ 	.dword	_ZN30_INTERNAL_e749d500_4_k_cu_main6thrust24THRUST_300001_SM_1000_NS12placeholders2_4E
	.align		8
        /*0128*/ 	.dword	_ZN30_INTERNAL_e749d500_4_k_cu_main6thrust24THRUST_300001_SM_1000_NS12placeholders2_5E
	.align		8
        /*0130*/ 	.dword	_ZN30_INTERNAL_e749d500_4_k_cu_main6thrust24THRUST_300001_SM_1000_NS12placeholders2_6E
	.align		8
        /*0138*/ 	.dword	_ZN30_INTERNAL_e749d500_4_k_cu_main6thrust24THRUST_300001_SM_1000_NS12placeholders2_7E
	.align		8
        /*0140*/ 	.dword	_ZN30_INTERNAL_e749d500_4_k_cu_main6thrust24THRUST_300001_SM_1000_NS12placeholders2_8E
	.align		8
        /*0148*/ 	.dword	_ZN30_INTERNAL_e749d500_4_k_cu_main6thrust24THRUST_300001_SM_1000_NS12placeholders2_9E
	.align		8
        /*0150*/ 	.dword	_ZN30_INTERNAL_e749d500_4_k_cu_main6thrust24THRUST_300001_SM_1000_NS12placeholders3_10E
	.align		8
        /*0158*/ 	.dword	_ZN30_INTERNAL_e749d500_4_k_cu_main6thrust24THRUST_300001_SM_1000_NS3seqE
	.align		8
        /*0160*/ 	.dword	_ZN30_INTERNAL_e749d500_4_k_cu_main6thrust24THRUST_300001_SM_1000_NS6deviceE


//--------------------- .text._ZN3cub18CUB_300001_SM_10006detail10merge_sort26DeviceMergeSortMergeKernelINS2_10policy_hubIN6thrust24THRUST_300001_SM_1000_NS6detail15normal_iteratorINS6_10device_ptrIiEEEEE9Policy600ESB_PNS0_8NullTypeESB_SF_m17CompareCandMemberiSE_EEvbT2_T3_T4_PT6_PT7_T5_PSJ_SJ_NS1_7vsmem_tE --------------------------
	.section	.text._ZN3cub18CUB_300001_SM_10006detail10merge_sort26DeviceMergeSortMergeKernelINS2_10policy_hubIN6thrust24THRUST_300001_SM_1000_NS6detail15normal_iteratorINS6_10device_ptrIiEEEEE9Policy600ESB_PNS0_8NullTypeESB_SF_m17CompareCandMemberiSE_EEvbT2_T3_T4_PT6_PT7_T5_PSJ_SJ_NS1_7vsmem_tE,"ax",@progbits
	.align	128
        .global         _ZN3cub18CUB_300001_SM_10006detail10merge_sort26DeviceMergeSortMergeKernelINS2_10policy_hubIN6thrust24THRUST_300001_SM_1000_NS6detail15normal_iteratorINS6_10device_ptrIiEEEEE9Policy600ESB_PNS0_8NullTypeESB_SF_m17CompareCandMemberiSE_EEvbT2_T3_T4_PT6_PT7_T5_PSJ_SJ_NS1_7vsmem_tE
        .type           _ZN3cub18CUB_300001_SM_10006detail10merge_sort26DeviceMergeSortMergeKernelINS2_10policy_hubIN6thrust24THRUST_300001_SM_1000_NS6detail15normal_iteratorINS6_10device_ptrIiEEEEE9Policy600ESB_PNS0_8NullTypeESB_SF_m17CompareCandMemberiSE_EEvbT2_T3_T4_PT6_PT7_T5_PSJ_SJ_NS1_7vsmem_tE,@function
        .size           _ZN3cub18CUB_300001_SM_10006detail10merge_sort26DeviceMergeSortMergeKernelINS2_10policy_hubIN6thrust24THRUST_300001_SM_1000_NS6detail15normal_iteratorINS6_10device_ptrIiEEEEE9Policy600ESB_PNS0_8NullTypeESB_SF_m17CompareCandMemberiSE_EEvbT2_T3_T4_PT6_PT7_T5_PSJ_SJ_NS1_7vsmem_tE,(.L_x_411 - _ZN3cub18CUB_300001_SM_10006detail10merge_sort26DeviceMergeSortMergeKernelINS2_10policy_hubIN6thrust24THRUST_300001_SM_1000_NS6detail15normal_iteratorINS6_10device_ptrIiEEEEE9Policy600ESB_PNS0_8NullTypeESB_SF_m17CompareCandMemberiSE_EEvbT2_T3_T4_PT6_PT7_T5_PSJ_SJ_NS1_7vsmem_tE)
        .other          _ZN3cub18CUB_300001_SM_10006detail10merge_sort26DeviceMergeSortMergeKernelINS2_10policy_hubIN6thrust24THRUST_300001_SM_1000_NS6detail15normal_iteratorINS6_10device_ptrIiEEEEE9Policy600ESB_PNS0_8NullTypeESB_SF_m17CompareCandMemberiSE_EEvbT2_T3_T4_PT6_PT7_T5_PSJ_SJ_NS1_7vsmem_tE,@"STO_CUDA_ENTRY STV_DEFAULT"
_ZN3cub18CUB_300001_SM_10006detail10merge_sort26DeviceMergeSortMergeKernelINS2_10policy_hubIN6thrust24THRUST_300001_SM_1000_NS6detail15normal_iteratorINS6_10device_ptrIiEEEEE9Policy600ESB_PNS0_8NullTypeESB_SF_m17CompareCandMemberiSE_EEvbT2_T3_T4_PT6_PT7_T5_PSJ_SJ_NS1_7vsmem_tE:
.text._ZN3cub18CUB_300001_SM_10006detail10merge_sort26DeviceMergeSortMergeKernelINS2_10policy_hubIN6thrust24THRUST_300001_SM_1000_NS6detail15normal_iteratorINS6_10device_ptrIiEEEEE9Policy600ESB_PNS0_8NullTypeESB_SF_m17CompareCandMemberiSE_EEvbT2_T3_T4_PT6_PT7_T5_PSJ_SJ_NS1_7vsmem_tE:
[----:B------:R-:W-:Y:S01]  /*0000*/  LDC R1, c[0x0][0x37c] ;  /* 0x0000df00ff017b82 */ /* 0x000fe20000000800 */
[----:B------:R-:W0:Y:S01]  /*0010*/  S2R R0, SR_CTAID.X ;  /* 0x0000000000007919 */ /* 0x000e220000002500 */
[----:B------:R-:W1:Y:S01]  /*0020*/  LDCU UR4, c[0x0][0x370] ;  /* 0x00006e00ff0477ac */ /* 0x000e620008000800 */
[----:B------:R-:W2:Y:S01]  /*0030*/  S2R R2, SR_TID.X ;  /* 0x0000000000027919 */ /* 0x000ea20000002100 */
[----:B------:R-:W3:Y:S01]  /*0040*/  LDCU.64 UR8, c[0x0][0x358] ;  /* 0x00006b00ff0877ac */ /* 0x000ee20008000a00 */
[----:B-1----:R-:W-:-:S06]  /*0050*/  UIADD3 UR4, UPT, UPT, UR4, -0x1, URZ ;  /* 0xffffffff04047890 */ /* 0x002fcc000fffe0ff */
[----:B0-----:R-:W-:-:S13]  /*0060*/  ISETP.GE.U32.AND P0, PT, R0, UR4, PT ;  /* 0x0000000400007c0c */ /* 0x001fda000bf06070 */
[----:B--23--:R-:W-:Y:S05]  /*0070*/  @P0 BRA `(.L_x_0) ;  /* 0x0000003800bc0947 */ /* 0x00cfea0003800000 */
[----:B------:R-:W0:Y:S01]  /*0080*/  LDC.64 R4, c[0x0][0x3c0] ;  /* 0x0000f000ff047b82 */ /* 0x000e220000000a00 */
[----:B------:R-:W1:Y:S07]  /*0090*/  LDCU.U8 UR4, c[0x0][0x380] ;  /* 0x00007000ff0477ac */ /* 0x000e6e0008000000 */
[----:B------:R-:W2:Y:S08]  /*00a0*/  LDC.64 R16, c[0x0][0x3c8] ;  /* 0x0000f200ff107b82 */ /* 0x000eb00000000a00 */
[----:B------:R-:W3:Y:S01]  /*00b0*/  LDC.64 R8, c[0x0][0x398] ;  /* 0x0000e600ff087b82 */ /* 0x000ee20000000a00 */
[----:B0-----:R-:W-:-:S05]  /*00c0*/  IMAD.WIDE.U32 R4, R0, 0x8, R4 ;  /* 0x0000000800047825 */ /* 0x001fca00078e0004 */
[----:B------:R-:W4:Y:S04]  /*00d0*/  LDG.E.64 R10, desc[UR8][R4.64] ;  /* 0x00000008040a7981 */ /* 0x000f28000c1e1b00 */
[----:B------:R0:W5:Y:S01]  /*00e0*/  LDG.E.64 R14, desc[UR8][R4.64+0x8] ;  /* 0x00000808040e7981 */ /* 0x000162000c1e1b00 */
[----:B--2---:R-:W-:Y:S01]  /*00f0*/  IADD3 R13, P1, PT, RZ, -R16, RZ ;  /* 0x80000010ff0d7210 */ /* 0x004fe20007f3e0ff */
[----:B-1----:R-:W-:Y:S01]  /*0100*/  UPRMT UR4, UR4, 0x8880, URZ ;  /* 0x0000888004047896 */ /* 0x002fe200080000ff */
[----:B------:R-:W-:Y:S02]  /*0110*/  ACQBULK ;  /* 0x000000000000782e */ /* 0x000fe40000000000 */
[CC--:B------:R-:W-:Y:S01]  /*0120*/  LOP3.LUT R3, R13.reuse, R0.reuse, RZ, 0xc0, !PT ;  /* 0x000000000d037212 */ /* 0x0c0fe200078ec0ff */
[----:B------:R-:W-:Y:S01]  /*0130*/  UISETP.NE.AND UP0, UPT, UR4, URZ, UPT ;  /* 0x000000ff0400728c */ /* 0x000fe2000bf05270 */
[----:B------:R-:W-:-:S02]  /*0140*/  LOP3.LUT R6, R13, R0, RZ, 0xfc, !PT ;  /* 0x000000000d067212 */ /* 0x000fc400078efcff */
[----:B------:R-:W-:Y:S01]  /*0150*/  IADD3 R12, P0, PT, R0, -R3, RZ ;  /* 0x80000003000c7210 */ /* 0x000fe20007f1e0ff */
[----:B---3--:R-:W-:Y:S01]  /*0160*/  IMAD.WIDE.U32 R8, R3, -0x1100, R8 ;  /* 0xffffef0003087825 */ /* 0x008fe200078e0008 */
[--C-:B0-----:R-:W-:Y:S02]  /*0170*/  SHF.R.U32.HI R5, RZ, 0x1, R17.reuse ;  /* 0x00000001ff057819 */ /* 0x101fe40000011611 */
[----:B------:R-:W-:Y:S01]  /*0180*/  SHF.R.U64 R4, R16, 0x1, R17 ;  /* 0x0000000110047819 */ /* 0x000fe20000001211 */
[----:B------:R-:W-:Y:S01]  /*0190*/  IMAD.X R7, RZ, RZ, -0x1, P0 ;  /* 0xffffffffff077424 */ /* 0x000fe200000e06ff */
[----:B------:R-:W-:Y:S01]  /*01a0*/  ISETP.NE.U32.AND P0, PT, R6, -0x1, PT ;  /* 0xffffffff0600780c */ /* 0x000fe20003f05070 */
[----:B------:R-:W-:-:S04]  /*01b0*/  IMAD.WIDE.U32 R12, R12, 0x1100, RZ ;  /* 0x000011000c0c7825 */ /* 0x000fc800078e00ff */
[----:B------:R-:W-:Y:S01]  /*01c0*/  IMAD R7, R7, 0x1100, RZ ;  /* 0x0000110007077824 */ /* 0x000fe200078e02ff */
[----:B------:R-:W-:Y:S01]  /*01d0*/  ISETP.GT.U32.AND P2, PT, R12, -0x1101, PT ;  /* 0xffffeeff0c00780c */ /* 0x000fe20003f44070 */
[----:B------:R-:W-:Y:S02]  /*01e0*/  IMAD.X R6, RZ, RZ, ~R17, P1 ;  /* 0x000000ffff067224 */ /* 0x000fe400008e0e11 */
[----:B------:R-:W-:Y:S02]  /*01f0*/  IMAD.IADD R16, R13, 0x1, R7 ;  /* 0x000000010d107824 */ /* 0x000fe400078e0207 */
[----:B------:R-:W-:Y:S01]  /*0200*/  IMAD R13, R5, 0x1100, RZ ;  /* 0x00001100050d7824 */ /* 0x000fe200078e02ff */
[----:B------:R-:W-:Y:S01]  /*0210*/  ISETP.NE.AND.EX P0, PT, R6, -0x1, PT, P0 ;  /* 0xffffffff0600780c */ /* 0x000fe20003f05300 */
[----:B------:R-:W-:Y:S01]  /*0220*/  IMAD.WIDE.U32 R4, R4, 0x1100, RZ ;  /* 0x0000110004047825 */ /* 0x000fe200078e00ff */
[----:B------:R-:W-:-:S03]  /*0230*/  ISETP.GT.U32.AND.EX P2, PT, R16, -0x1, PT, P2 ;  /* 0xffffffff1000780c */ /* 0x000fc60003f44120 */
[----:B------:R-:W-:Y:S01]  /*0240*/  IMAD.IADD R13, R5, 0x1, R13 ;  /* 0x00000001050d7824 */ /* 0x000fe200078e020d */
[----:B------:R-:W-:Y:S01]  /*0250*/  SEL R17, R12, 0xffffeeff, P2 ;  /* 0xffffeeff0c117807 */ /* 0x000fe20001000000 */
[----:B------:R-:W-:Y:S01]  /*0260*/  IMAD.IADD R19, R9, 0x1, -R3 ;  /* 0x0000000109137824 */ /* 0x000fe200078e0a03 */
[----:B------:R-:W-:Y:S02]  /*0270*/  ISETP.GT.U32.AND P1, PT, R8, R4, PT ;  /* 0x000000040800720c */ /* 0x000fe40003f24070 */
[----:B------:R-:W-:Y:S02]  /*0280*/  LOP3.LUT R17, RZ, R17, RZ, 0x33, !PT ;  /* 0x00000011ff117212 */ /* 0x000fe400078e33ff */
[----:B------:R-:W-:Y:S02]  /*0290*/  ISETP.GT.U32.AND.EX P1, PT, R19, R13, PT, P1 ;  /* 0x0000000d1300720c */ /* 0x000fe40003f24110 */
[----:B------:R-:W-:-:S04]  /*02a0*/  ISETP.LT.U32.AND P3, PT, R4, R8, PT ;  /* 0x000000080400720c */ /* 0x000fc80003f61070 */
[----:B------:R-:W-:Y:S02]  /*02b0*/  ISETP.LT.U32.AND.EX P3, PT, R13, R19, PT, P3 ;  /* 0x000000130d00720c */ /* 0x000fe40003f61130 */
[----:B------:R-:W-:Y:S01]  /*02c0*/  SEL R19, R19, R13, P1 ;  /* 0x0000000d13137207 */ /* 0x000fe20000800000 */
[----:B----4-:R-:W-:-:S04]  /*02d0*/  IMAD.WIDE.U32 R6, R3, -0x1100, R10 ;  /* 0xffffef0003067825 */ /* 0x010fc800078e000a */
[----:B-----5:R-:W-:Y:S01]  /*02e0*/  IMAD.WIDE.U32 R14, R3, -0x1100, R14 ;  /* 0xffffef00030e7825 */ /* 0x020fe200078e000e */
[----:B------:R-:W-:-:S03]  /*02f0*/  IADD3 R33, P4, PT, R12, -R6, RZ ;  /* 0x800000060c217210 */ /* 0x000fc60007f9e0ff */
[--C-:B------:R-:W-:Y:S01]  /*0300*/  IMAD.IADD R31, R7, 0x1, -R3.reuse ;  /* 0x00000001071f7824 */ /* 0x100fe200078e0a03 */
[----:B------:R-:W-:Y:S01]  /*0310*/  SEL R7, R16, 0xffffffff, P2 ;  /* 0xffffffff10077807 */ /* 0x000fe20001000000 */
[----:B------:R-:W-:Y:S01]  /*0320*/  IMAD.IADD R20, R15, 0x1, -R3 ;  /* 0x000000010f147824 */ /* 0x000fe200078e0a03 */
[----:B------:R-:W-:Y:S01]  /*0330*/  IADD3 R9, P5, P6, -R14, R12, R17 ;  /* 0x0000000c0e097210 */ /* 0x000fe20007ebe111 */
[----:B------:R-:W-:Y:S01]  /*0340*/  IMAD.X R31, R16, 0x1, ~R31, P4 ;  /* 0x00000001101f7824 */ /* 0x000fe200020e0e1f */
[-C--:B------:R-:W-:Y:S02]  /*0350*/  SEL R17, R8, R4.reuse, P1 ;  /* 0x0000000408117207 */ /* 0x080fe40000800000 */
[----:B------:R-:W-:Y:S02]  /*0360*/  LOP3.LUT R15, RZ, R7, RZ, 0x33, !PT ;  /* 0x00000007ff0f7212 */ /* 0x000fe400078e33ff */
[----:B------:R-:W-:Y:S02]  /*0370*/  IADD3 R18, P1, PT, R17, -R4, RZ ;  /* 0x8000000411127210 */ /* 0x000fe40007f3e0ff */
[----:B------:R-:W-:-:S02]  /*0380*/  IADD3.X R15, PT, PT, ~R20, R16, R15, P5, P6 ;  /* 0x00000010140f7210 */ /* 0x000fc40002fec50f */
[C---:B------:R-:W-:Y:S01]  /*0390*/  SEL R7, R4.reuse, R9, !P0 ;  /* 0x0000000904077207 */ /* 0x040fe20004000000 */
[----:B------:R-:W-:Y:S01]  /*03a0*/  IMAD.X R16, R19, 0x1, ~R13, P1 ;  /* 0x0000000113107824 */ /* 0x000fe200008e0e0d */
[-C--:B------:R-:W-:Y:S02]  /*03b0*/  ISETP.LT.U32.AND P1, PT, R33, R18.reuse, PT ;  /* 0x000000122100720c */ /* 0x080fe40003f21070 */
[----:B------:R-:W-:Y:S02]  /*03c0*/  SEL R9, R13, R15, !P0 ;  /* 0x0000000f0d097207 */ /* 0x000fe40004000000 */
[----:B------:R-:W-:Y:S02]  /*03d0*/  ISETP.LT.U32.AND P2, PT, R7, R18, PT ;  /* 0x000000120700720c */ /* 0x000fe40003f41070 */
[----:B------:R-:W-:Y:S02]  /*03e0*/  SEL R15, R4, R8, P3 ;  /* 0x00000008040f7207 */ /* 0x000fe40001800000 */
[----:B------:R-:W-:-:S02]  /*03f0*/  ISETP.LT.U32.AND.EX P1, PT, R31, R16, PT, P1 ;  /* 0x000000101f00720c */ /* 0x000fc40003f21110 */
[----:B------:R-:W-:Y:S02]  /*0400*/  ISETP.LT.U32.AND.EX P2, PT, R9, R16, PT, P2 ;  /* 0x000000100900720c */ /* 0x000fe40003f41120 */
[----:B------:R-:W-:Y:S02]  /*0410*/  SEL R15, R15, R14, !P0 ;  /* 0x0000000e0f0f7207 */ /* 0x000fe40004000000 */
[-C--:B------:R-:W-:Y:S02]  /*0420*/  SEL R33, R33, R18.reuse, P1 ;  /* 0x0000001221217207 */ /* 0x080fe40000800000 */
[----:B------:R-:W-:Y:S01]  /*0430*/  SEL R8, R7, R18, P2 ;  /* 0x0000001207087207 */ /* 0x000fe20001000000 */
[----:B------:R-:W-:Y:S01]  /*0440*/  IMAD.IADD R7, R15, 0x1, -R6 ;  /* 0x000000010f077824 */ /* 0x000fe200078e0a06 */
[----:B------:R-:W-:-:S03]  /*0450*/  SEL R31, R31, R16, P1 ;  /* 0x000000101f1f7207 */ /* 0x000fc60000800000 */
[----:B------:R-:W-:Y:S01]  /*0460*/  IMAD.IADD R8, R8, 0x1, -R33 ;  /* 0x0000000108087824 */ /* 0x000fe200078e0a21 */
[----:B------:R-:W-:Y:S06]  /*0470*/  BRA.U !UP0, `(.L_x_1) ;  /* 0x00000005084c7547 */ /* 0x000fec000b800000 */
[----:B------:R-:W0:Y:S01]  /*0480*/  LDCU.64 UR6, c[0x0][0x388] ;  /* 0x00007100ff0677ac */ /* 0x000e220008000a00 */
[----:B------:R-:W-:Y:S01]  /*0490*/  IMAD.MOV.U32 R12, RZ, RZ, R4 ;  /* 0x000000ffff0c7224 */ /* 0x000fe200078e0004 */
[----:B------:R-:W-:Y:S01]  /*04a0*/  IADD3 R6, P0, PT, R10, R2, RZ ;  /* 0x000000020a067210 */ /* 0x000fe20007f1e0ff */
[C---:B------:R-:W-:Y:S01]  /*04b0*/  VIADD R4, R2.reuse, 0x100 ;  /* 0x0000010002047836 */ /* 0x040fe20000000000 */
[----:B------:R-:W-:Y:S01]  /*04c0*/  UMOV UR4, URZ ;  /* 0x000000ff00047c82 */ /* 0x000fe20008000000 */
[----:B------:R-:W-:Y:S01]  /*04d0*/  IMAD.WIDE.U32 R12, R3, 0x1100, R12 ;  /* 0x00001100030c7825 */ /* 0x000fe200078e000c */
[-C--:B------:R-:W-:Y:S02]  /*04e0*/  ISETP.GE.AND P2, PT, R2, R7.reuse, PT ;  /* 0x000000070200720c */ /* 0x080fe40003f46270 */
[----:B------:R-:W-:Y:S01]  /*04f0*/  ISETP.GE.AND P3, PT, R4, R7, PT ;  /* 0x000000070400720c */ /* 0x000fe20003f66270 */
[----:B------:R-:W-:Y:S02]  /*0500*/  IMAD.IADD R3, R2, 0x1, -R7 ;  /* 0x0000000102037824 */ /* 0x000fe400078e0a07 */
[----:B------:R-:W-:-:S02]  /*0510*/  IMAD.X R11, RZ, RZ, R11, P0 ;  /* 0x000000ffff0b7224 */ /* 0x000fc400000e060b */
[----:B------:R-:W-:Y:S01]  /*0520*/  VIADD R4, R2, 0x200 ;  /* 0x0000020002047836 */ /* 0x000fe20000000000 */
[----:B------:R-:W-:Y:S01]  /*0530*/  IADD3 R5, P1, P4, R3, R12, R33 ;  /* 0x0000000c03057210 */ /* 0x000fe20007c3e021 */
[----:B------:R-:W-:Y:S01]  /*0540*/  VIADD R12, R13, UR4 ;  /* 0x000000040d0c7c36 */ /* 0x000fe20008000000 */
[----:B------:R-:W-:Y:S02]  /*0550*/  SHF.R.S32.HI R3, RZ, 0x1f, R3 ;  /* 0x0000001fff037819 */ /* 0x000fe40000011403 */
[----:B0-----:R-:W-:-:S04]  /*0560*/  LEA R10, P0, R6, UR6, 0x2 ;  /* 0x00000006060a7c11 */ /* 0x001fc8000f8010ff */
[----:B------:R-:W-:Y:S02]  /*0570*/  LEA.HI.X R11, R6, UR7, R11, 0x2, P0 ;  /* 0x00000007060b7c11 */ /* 0x000fe400080f140b */
[----:B------:R-:W-:Y:S02]  /*0580*/  IADD3.X R6, PT, PT, R3, R12, R31, P1, P4 ;  /* 0x0000000c03067210 */ /* 0x000fe40000fe841f */
[----:B------:R-:W-:Y:S01]  /*0590*/  ISETP.GE.AND P4, PT, R4, R7, PT ;  /* 0x000000070400720c */ /* 0x000fe20003f86270 */
[----:B------:R0:W5:Y:S01]  /*05a0*/  @!P2 LDG.E R9, desc[UR8][R10.64] ;  /* 0x000000080a09a981 */ /* 0x000162000c1e1900 */
[----:B------:R-:W-:-:S04]  /*05b0*/  LEA R14, P0, R5, UR6, 0x2 ;  /* 0x00000006050e7c11 */ /* 0x000fc8000f8010ff */
[----:B------:R-:W-:-:S05]  /*05c0*/  LEA.HI.X R15, R5, UR7, R6, 0x2, P0 ;  /* 0x00000007050f7c11 */ /* 0x000fca00080f1406 */
[----:B------:R0:W5:Y:S04]  /*05d0*/  @P3 LDG.E R28, desc[UR8][R14.64+0x400] ;  /* 0x000400080e1c3981 */ /* 0x000168000c1e1900 */
[----:B------:R0:W5:Y:S01]  /*05e0*/  @P4 LDG.E R29, desc[UR8][R14.64+0x800] ;  /* 0x000800080e1d4981 */ /* 0x000162000c1e1900 */
[C---:B------:R-:W-:Y:S01]  /*05f0*/  VIADD R4, R2.reuse, 0x300 ;  /* 0x0000030002047836 */ /* 0x040fe20000000000 */
[----:B------:R-:W-:-:S04]  /*0600*/  LOP3.LUT R6, R2, 0x400, RZ, 0xfc, !PT ;  /* 0x0000040002067812 */ /* 0x000fc800078efcff */
[-C--:B------:R-:W-:Y:S01]  /*0610*/  ISETP.GE.AND P5, PT, R4, R7.reuse, PT ;  /* 0x000000070400720c */ /* 0x080fe20003fa6270 */
[----:B------:R-:W-:Y:S01]  /*0620*/  VIADD R4, R2, 0x500 ;  /* 0x0000050002047836 */ /* 0x000fe20000000000 */
[-C--:B------:R-:W-:Y:S01]  /*0630*/  ISETP.GE.AND P6, PT, R6, R7.reuse, PT ;  /* 0x000000070600720c */ /* 0x080fe20003fc6270 */
[C---:B------:R-:W-:Y:S02]  /*0640*/  VIADD R6, R2.reuse, 0x600 ;  /* 0x0000060002067836 */ /* 0x040fe40000000000 */
[----:B------:R-:W-:Y:S01]  /*0650*/  VIADD R12, R2, 0x700 ;  /* 0x00000700020c7836 */ /* 0x000fe20000000000 */
[-C--:B------:R-:W-:Y:S02]  /*0660*/  ISETP.GE.AND P0, PT, R4, R7.reuse, PT ;  /* 0x000000070400720c */ /* 0x080fe40003f06270 */
[----:B------:R-:W-:Y:S02]  /*0670*/  ISETP.GE.AND P1, PT, R6, R7, PT ;  /* 0x000000070600720c */ /* 0x000fe40003f26270 */
[----:B------:R-:W-:-:S03]  /*0680*/  LOP3.LUT R4, R2, 0x800, RZ, 0xfc, !PT ;  /* 0x0000080002047812 */ /* 0x000fc600078efcff */
[----:B------:R0:W5:Y:S04]  /*0690*/  @P5 LDG.E R6, desc[UR8][R14.64+0xc00] ;  /* 0x000c00080e065981 */ /* 0x000168000c1e1900 */
[----:B------:R0:W5:Y:S04]  /*06a0*/  @P6 LDG.E R5, desc[UR8][R14.64+0x1000] ;  /* 0x001000080e056981 */ /* 0x000168000c1e1900 */
[----:B------:R0:W5:Y:S04]  /*06b0*/  @P1 LDG.E R3, desc[UR8][R14.64+0x1800] ;  /* 0x001800080e031981 */ /* 0x000168000c1e1900 */
[----:B------:R0:W5:Y:S01]  /*06c0*/  @P2 LDG.E R9, desc[UR8][R14.64] ;  /* 0x000000080e092981 */ /* 0x000162000c1e1900 */
[----:B------:R-:W-:Y:S01]  /*06d0*/  ISETP.GE.AND P2, PT, R12, R7, PT ;  /* 0x000000070c00720c */ /* 0x000fe20003f46270 */
[----:B------:R-:W-:-:S02]  /*06e0*/  VIADD R12, R2, 0x900 ;  /* 0x00000900020c7836 */ /* 0x000fc40000000000 */
[----:B------:R0:W5:Y:S01]  /*06f0*/  @!P3 LDG.E R28, desc[UR8][R10.64+0x400] ;  /* 0x000400080a1cb981 */ /* 0x000162000c1e1900 */
[----:B------:R-:W-:-:S03]  /*0700*/  ISETP.GE.AND P3, PT, R4, R7, PT ;  /* 0x000000070400720c */ /* 0x000fc60003f66270 */
[----:B------:R0:W5:Y:S01]  /*0710*/  @!P4 LDG.E R29, desc[UR8][R10.64+0x800] ;  /* 0x000800080a1dc981 */ /* 0x000162000c1e1900 */
[----:B------:R-:W-:-:S03]  /*0720*/  ISETP.GE.AND P4, PT, R12, R7, PT ;  /* 0x000000070c00720c */ /* 0x000fc60003f86270 */
[----:B------:R0:W5:Y:S04]  /*0730*/  @P0 LDG.E R4, desc[UR8][R14.64+0x1400] ;  /* 0x001400080e040981 */ /* 0x000168000c1e1900 */
[----:B------:R0:W5:Y:S04]  /*0740*/  @P2 LDG.E R12, desc[UR8][R14.64+0x1c00] ;  /* 0x001c00080e0c2981 */ /* 0x000168000c1e1900 */
[----:B------:R0:W5:Y:S04]  /*0750*/  @P3 LDG.E R30, desc[UR8][R14.64+0x2000] ;  /* 0x002000080e1e3981 */ /* 0x000168000c1e1900 */
[----:B------:R0:W5:Y:S01]  /*0760*/  @P4 LDG.E R16, desc[UR8][R14.64+0x2400] ;  /* 0x002400080e104981 */ /* 0x000162000c1e1900 */
[----:B------:R-:W-:-:S02]  /*0770*/  VIADD R18, R2, 0xa00 ;  /* 0x00000a0002127836 */ /* 0x000fc40000000000 */
[----:B------:R-:W-:Y:S01]  /*0780*/  VIADD R20, R2, 0xb00 ;  /* 0x00000b0002147836 */ /* 0x000fe20000000000 */
[----:B------:R0:W5:Y:S02]  /*0790*/  @!P5 LDG.E R6, desc[UR8][R10.64+0xc00] ;  /* 0x000c00080a06d981 */ /* 0x000164000c1e1900 */
[-C--:B------:R-:W-:Y:S02]  /*07a0*/  ISETP.GE.AND P5, PT, R18, R7.reuse, PT ;  /* 0x000000071200720c */ /* 0x080fe40003fa6270 */
[----:B------:R-:W-:Y:S01]  /*07b0*/  LOP3.LUT R18, R2, 0xc00, RZ, 0xfc, !PT ;  /* 0x00000c0002127812 */ /* 0x000fe200078efcff */
[----:B------:R0:W5:Y:S01]  /*07c0*/  @!P6 LDG.E R5, desc[UR8][R10.64+0x1000] ;  /* 0x001000080a05e981 */ /* 0x000162000c1e1900 */
[-C--:B------:R-:W-:Y:S01]  /*07d0*/  ISETP.GE.AND P6, PT, R20, R7.reuse, PT ;  /* 0x000000071400720c */ /* 0x080fe20003fc6270 */
[----:B------:R-:W-:Y:S02]  /*07e0*/  VIADD R20, R2, 0xd00 ;  /* 0x00000d0002147836 */ /* 0x000fe40000000000 */
[----:B------:R0:W5:Y:S03]  /*07f0*/  @!P1 LDG.E R3, desc[UR8][R10.64+0x1800] ;  /* 0x001800080a039981 */ /* 0x000166000c1e1900 */
[----:B------:R-:W-:Y:S01]  /*0800*/  ISETP.GE.AND P1, PT, R20, R7, PT ;  /* 0x000000071400720c */ /* 0x000fe20003f26270 */
[----:B------:R-:W-:-:S12]  /*0810*/  VIADD R20, R2, 0xf00 ;  /* 0x00000f0002147836 */ /* 0x000fd80000000000 */
[----:B------:R0:W5:Y:S04]  /*0820*/  @P1 LDG.E R24, desc[UR8][R14.64+0x3400] ;  /* 0x003400080e181981 */ /* 0x000168000c1e1900 */
[----:B------:R0:W5:Y:S01]  /*0830*/  @!P0 LDG.E R4, desc[UR8][R10.64+0x1400] ;  /* 0x001400080a048981 */ /* 0x000162000c1e1900 */
[-C--:B------:R-:W-:Y:S01]  /*0840*/  ISETP.GE.AND P0, PT, R18, R7.reuse, PT ;  /* 0x000000071200720c */ /* 0x080fe20003f06270 */
[----:B------:R-:W-:Y:S02]  /*0850*/  VIADD R18, R2, 0xe00 ;  /* 0x00000e0002127836 */ /* 0x000fe40000000000 */
[----:B------:R0:W5:Y:S03]  /*0860*/  @!P2 LDG.E R12, desc[UR8][R10.64+0x1c00] ;  /* 0x001c00080a0ca981 */ /* 0x000166000c1e1900 */
[----:B------:R-:W-:Y:S01]  /*0870*/  ISETP.GE.AND P2, PT, R18, R7, PT ;  /* 0x000000071200720c */ /* 0x000fe20003f46270 */
[----:B------:R0:W5:Y:S01]  /*0880*/  @!P3 LDG.E R30, desc[UR8][R10.64+0x2000] ;  /* 0x002000080a1eb981 */ /* 0x000162000c1e1900 */
[----:B------:R-:W-:-:S02]  /*0890*/  LOP3.LUT R18, R2, 0x1000, RZ, 0xfc, !PT ;  /* 0x0000100002127812 */ /* 0x000fc400078efcff */
[-C--:B------:R-:W-:Y:S01]  /*08a0*/  ISETP.GE.AND P3, PT, R20, R7.reuse, PT ;  /* 0x000000071400720c */ /* 0x080fe20003f66270 */
[----:B------:R0:W5:Y:S01]  /*08b0*/  @!P4 LDG.E R16, desc[UR8][R10.64+0x2400] ;  /* 0x002400080a10c981 */ /* 0x000162000c1e1900 */
[----:B------:R-:W-:-:S03]  /*08c0*/  ISETP.GE.AND P4, PT, R18, R7, PT ;  /* 0x000000071200720c */ /* 0x000fc60003f86270 */
[----:B------:R0:W5:Y:S04]  /*08d0*/  @P5 LDG.E R18, desc[UR8][R14.64+0x2800] ;  /* 0x002800080e125981 */ /* 0x000168000c1e1900 */
[----:B------:R0:W5:Y:S04]  /*08e0*/  @P6 LDG.E R20, desc[UR8][R14.64+0x2c00] ;  /* 0x002c00080e146981 */ /* 0x000168000c1e1900 */
[----:B------:R0:W5:Y:S04]  /*08f0*/  @P0 LDG.E R22, desc[UR8][R14.64+0x3000] ;  /* 0x003000080e160981 */ /* 0x000168000c1e1900 */
[----:B------:R0:W5:Y:S04]  /*0900*/  @P2 LDG.E R26, desc[UR8][R14.64+0x3800] ;  /* 0x003800080e1a2981 */ /* 0x000168000c1e1900 */
[----:B------:R0:W5:Y:S04]  /*0910*/  @P3 LDG.E R34, desc[UR8][R14.64+0x3c00] ;  /* 0x003c00080e223981 */ /* 0x000168000c1e1900 */
[----:B------:R0:W5:Y:S04]  /*0920*/  @P4 LDG.E R31, desc[UR8][R14.64+0x4000] ;  /* 0x004000080e1f4981 */ /* 0x000168000c1e1900 */
[----:B------:R0:W5:Y:S04]  /*0930*/  @!P1 LDG.E R24, desc[UR8][R10.64+0x3400] ;  /* 0x003400080a189981 */ /* 0x000168000c1e1900 */
[----:B------:R0:W5:Y:S04]  /*0940*/  @!P5 LDG.E R18, desc[UR8][R10.64+0x2800] ;  /* 0x002800080a12d981 */ /* 0x000168000c1e1900 */
[----:B------:R0:W5:Y:S04]  /*0950*/  @!P6 LDG.E R20, desc[UR8][R10.64+0x2c00] ;  /* 0x002c00080a14e981 */ /* 0x000168000c1e1900 */
[----:B------:R0:W5:Y:S04]  /*0960*/  @!P0 LDG.E R22, desc[UR8][R10.64+0x3000] ;  /* 0x003000080a168981 */ /* 0x000168000c1e1900 */
[----:B------:R0:W5:Y:S04]  /*0970*/  @!P2 LDG.E R26, desc[UR8][R10.64+0x3800] ;  /* 0x003800080a1aa981 */ /* 0x000168000c1e1900 */
[----:B------:R0:W5:Y:S04]  /*0980*/  @!P3 LDG.E R34, desc[UR8][R10.64+0x3c00] ;  /* 0x003c00080a22b981 */ /* 0x000168000c1e1900 */
[----:B------:R0:W5:Y:S01]  /*0990*/  @!P4 LDG.E R31, desc[UR8][R10.64+0x4000] ;  /* 0x004000080a1fc981 */ /* 0x000162000c1e1900 */
[----:B------:R-:W-:Y:S05]  /*09a0*/  BRA `(.L_x_2) ;  /* 0x0000000c00887947 */ /* 0x000fea0003800000 */
.L_x_1:
[----:B------:R-:W-:Y:S01]  /*09b0*/  IMAD.MOV.U32 R5, RZ, RZ, R13 ;  /* 0x000000ffff057224 */ /* 0x000fe200078e000d */
[----:B------:R-:W0:Y:S01]  /*09c0*/  LDCU.64 UR4, c[0x0][0x3a0] ;  /* 0x00007400ff0477ac */ /* 0x000e220008000a00 */
[C---:B------:R-:W-:Y:S01]  /*09d0*/  VIADD R16, R2.reuse, 0x200 ;  /* 0x0000020002107836 */ /* 0x040fe20000000000 */
[CC--:B------:R-:W-:Y:S01]  /*09e0*/  ISETP.GE.AND P1, PT, R2.reuse, R7.reuse, PT ;  /* 0x000000070200720c */ /* 0x0c0fe20003f26270 */
[----:B------:R-:W-:Y:S01]  /*09f0*/  IMAD.WIDE.U32 R4, R3, 0x1100, R4 ;  /* 0x0000110003047825 */ /* 0x000fe200078e0004 */
[----:B------:R-:W-:Y:S02]  /*0a00*/  LOP3.LUT R26, R2, 0x400, RZ, 0xfc, !PT ;  /* 0x00000400021a7812 */ /* 0x000fe400078efcff */
[----:B------:R-:W-:Y:S01]  /*0a10*/  ISETP.GE.AND P6, PT, R16, R7, PT ;  /* 0x000000071000720c */ /* 0x000fe20003fc6270 */
[----:B------:R-:W-:Y:S01]  /*0a20*/  IMAD.MOV.U32 R3, RZ, RZ, RZ ;  /* 0x000000ffff037224 */ /* 0x000fe200078e00ff */
[----:B------:R-:W-:Y:S01]  /*0a30*/  IADD3 R33, P0, PT, R33, R4, RZ ;  /* 0x0000000421217210 */ /* 0x000fe20007f1e0ff */
[----:B------:R-:W-:-:S02]  /*0a40*/  VIADD R4, R2, 0x100 ;  /* 0x0000010002047836 */ /* 0x000fc40000000000 */
[----:B------:R-:W-:Y:S01]  /*0a50*/  IMAD.IADD R15, R2, 0x1, -R7 ;  /* 0x00000001020f7824 */ /* 0x000fe200078e0a07 */
[----:B------:R-:W-:Y:S01]  /*0a60*/  IADD3.X R31, PT, PT, R31, R5, R3, P0, !PT ;  /* 0x000000051f1f7210 */ /* 0x000fe200007fe403 */
[C-C-:B------:R-:W-:Y:S01]  /*0a70*/  IMAD.IADD R12, R4.reuse, 0x1, -R7.reuse ;  /* 0x00000001040c7824 */ /* 0x140fe200078e0a07 */
[----:B------:R-:W-:Y:S01]  /*0a80*/  ISETP.GE.AND P2, PT, R4, R7, PT ;  /* 0x000000070400720c */ /* 0x000fe20003f46270 */
[--C-:B------:R-:W-:Y:S01]  /*0a90*/  IMAD.IADD R13, R16, 0x1, -R7.reuse ;  /* 0x00000001100d7824 */ /* 0x100fe200078e0a07 */
[C---:B------:R-:W-:Y:S01]  /*0aa0*/  SEL R3, R2.reuse, R15, !P1 ;  /* 0x0000000f02037207 */ /* 0x040fe20004800000 */
[----:B------:R-:W-:Y:S01]  /*0ab0*/  VIADD R24, R2, 0x500 ;  /* 0x0000050002187836 */ /* 0x000fe20000000000 */
[----:B------:R-:W-:Y:S01]  /*0ac0*/  SEL R5, R4, R12, !P2 ;  /* 0x0000000c04057207 */ /* 0x000fe20005000000 */
[----:B------:R-:W-:Y:S01]  /*0ad0*/  VIADD R28, R2, 0xa00 ;  /* 0x00000a00021c7836 */ /* 0x000fe20000000000 */
[CC--:B------:R-:W-:Y:S02]  /*0ae0*/  SEL R6, R10.reuse, R33.reuse, !P2 ;  /* 0x000000210a067207 */ /* 0x0c0fe40005000000 */
[----:B------:R-:W-:Y:S01]  /*0af0*/  SEL R14, R10, R33, !P1 ;  /* 0x000000210a0e7207 */ /* 0x000fe20004800000 */
[----:B------:R-:W-:Y:S01]  /*0b00*/  IMAD.IADD R34, R28, 0x1, -R7 ;  /* 0x000000011c227824 */ /* 0x000fe200078e0a07 */
[----:B------:R-:W-:-:S02]  /*0b10*/  SHF.R.S32.HI R20, RZ, 0x1f, R15 ;  /* 0x0000001fff147819 */ /* 0x000fc4000001140f */
[----:B------:R-:W-:Y:S02]  /*0b20*/  SHF.R.S32.HI R12, RZ, 0x1f, R12 ;  /* 0x0000001fff0c7819 */ /* 0x000fe4000001140c */
[----:B------:R-:W-:Y:S02]  /*0b30*/  SEL R9, R16, R13, !P6 ;  /* 0x0000000d10097207 */ /* 0x000fe40007000000 */
[----:B------:R-:W-:Y:S02]  /*0b40*/  SEL R4, R10, R33, !P6 ;  /* 0x000000210a047207 */ /* 0x000fe40007000000 */
[----:B------:R-:W-:Y:S01]  /*0b50*/  IADD3 R5, P3, PT, R5, R6, RZ ;  /* 0x0000000605057210 */ /* 0x000fe20007f7e0ff */
[----:B------:R-:W-:Y:S01]  /*0b60*/  VIADD R6, R2, 0x300 ;  /* 0x0000030002067836 */ /* 0x000fe20000000000 */
[----:B------:R-:W-:Y:S02]  /*0b70*/  IADD3 R3, P4, PT, R3, R14, RZ ;  /* 0x0000000e03037210 */ /* 0x000fe40007f9e0ff */
[----:B------:R-:W-:-:S02]  /*0b80*/  SEL R15, R11, R31, !P1 ;  /* 0x0000001f0b0f7207 */ /* 0x000fc40004800000 */
[----:B------:R-:W-:Y:S02]  /*0b90*/  SEL R20, R20, RZ, P1 ;  /* 0x000000ff14147207 */ /* 0x000fe40000800000 */
[----:B------:R-:W-:Y:S02]  /*0ba0*/  SHF.R.S32.HI R13, RZ, 0x1f, R13 ;  /* 0x0000001fff0d7819 */ /* 0x000fe4000001140d */
[-C--:B------:R-:W-:Y:S01]  /*0bb0*/  SEL R17, R11, R31.reuse, !P2 ;  /* 0x0000001f0b117207 */ /* 0x080fe20005000000 */
[----:B------:R-:W-:Y:S01]  /*0bc0*/  IMAD.X R20, R20, 0x1, R15, P4 ;  /* 0x0000000114147824 */ /* 0x000fe200020e060f */
[----:B------:R-:W-:Y:S02]  /*0bd0*/  SEL R12, R12, RZ, P2 ;  /* 0x000000ff0c0c7207 */ /* 0x000fe40001000000 */
[----:B------:R-:W-:Y:S01]  /*0be0*/  IADD3 R9, P5, PT, R9, R4, RZ ;  /* 0x0000000409097210 */ /* 0x000fe20007fbe0ff */
[----:B------:R-:W-:Y:S01]  /*0bf0*/  IMAD.IADD R4, R6, 0x1, -R7 ;  /* 0x0000000106047824 */ /* 0x000fe200078e0a07 */
[----:B------:R-:W-:Y:S01]  /*0c00*/  SEL R13, R13, RZ, P6 ;  /* 0x000000ff0d0d7207 */ /* 0x000fe20003000000 */
[----:B------:R-:W-:Y:S01]  /*0c10*/  IMAD.X R12, R12, 0x1, R17, P3 ;  /* 0x000000010c0c7824 */ /* 0x000fe200018e0611 */
[----:B------:R-:W-:-:S02]  /*0c20*/  SEL R18, R11, R31, !P6 ;  /* 0x0000001f0b127207 */ /* 0x000fc40007000000 */
[C---:B------:R-:W-:Y:S02]  /*0c30*/  ISETP.GE.AND P0, PT, R6.reuse, R7, PT ;  /* 0x000000070600720c */ /* 0x040fe40003f06270 */
[----:B0-----:R-:W-:Y:S01]  /*0c40*/  LEA R22, P3, R3, UR4, 0x2 ;  /* 0x0000000403167c11 */ /* 0x001fe2000f8610ff */
[----:B------:R-:W-:Y:S01]  /*0c50*/  IMAD.X R18, R13, 0x1, R18, P5 ;  /* 0x000000010d127824 */ /* 0x000fe200028e0612 */
[----:B------:R-:W-:Y:S01]  /*0c60*/  SEL R25, R6, R4, !P0 ;  /* 0x0000000406197207 */ /* 0x000fe20004000000 */
[--C-:B------:R-:W-:Y:S01]  /*0c70*/  IMAD.IADD R6, R26, 0x1, -R7.reuse ;  /* 0x000000011a067824 */ /* 0x100fe200078e0a07 */
[----:B------:R-:W-:Y:S02]  /*0c80*/  SEL R14, R10, R33, !P0 ;  /* 0x000000210a0e7207 */ /* 0x000fe40004000000 */
[----:B------:R-:W-:Y:S02]  /*0c90*/  LEA R16, P5, R5, UR4, 0x2 ;  /* 0x0000000405107c11 */ /* 0x000fe4000f8a10ff */
[----:B------:R-:W-:Y:S01]  /*0ca0*/  LEA.HI.X R23, R3, UR5, R20, 0x2, P3 ;  /* 0x0000000503177c11 */ /* 0x000fe200098f1414 */
[----:B------:R-:W-:Y:S01]  /*0cb0*/  VIADD R20, R2, 0x600 ;  /* 0x0000060002147836 */ /* 0x000fe20000000000 */
[----:B------:R-:W-:Y:S01]  /*0cc0*/  IADD3 R25, P4, PT, R25, R14, RZ ;  /* 0x0000000e19197210 */ /* 0x000fe20007f9e0ff */
[----:B------:R-:W-:Y:S01]  /*0cd0*/  IMAD.IADD R14, R24, 0x1, -R7 ;  /* 0x00000001180e7824 */ /* 0x000fe200078e0a07 */
[----:B------:R-:W-:-:S02]  /*0ce0*/  ISETP.GE.AND P1, PT, R26, R7, PT ;  /* 0x000000071a00720c */ /* 0x000fc40003f26270 */
[----:B------:R-:W-:Y:S01]  /*0cf0*/  LEA.HI.X R17, R5, UR5, R12, 0x2, P5 ;  /* 0x0000000505117c11 */ /* 0x000fe2000a8f140c */
[----:B------:R-:W-:Y:S01]  /*0d00*/  IMAD.IADD R5, R20, 0x1, -R7 ;  /* 0x0000000114057824 */ /* 0x000fe200078e0a07 */
[-C--:B------:R-:W-:Y:S02]  /*0d10*/  ISETP.GE.AND P3, PT, R24, R7.reuse, PT ;  /* 0x000000071800720c */ /* 0x080fe40003f66270 */
[----:B------:R-:W-:Y:S02]  /*0d20*/  LEA R12, P6, R9, UR4, 0x2 ;  /* 0x00000004090c7c11 */ /* 0x000fe4000f8c10ff */
[----:B------:R-:W-:Y:S02]  /*0d30*/  ISETP.GE.AND P5, PT, R20, R7, PT ;  /* 0x000000071400720c */ /* 0x000fe40003fa6270 */
[----:B------:R-:W-:Y:S02]  /*0d40*/  SEL R26, R26, R6, !P1 ;  /* 0x000000061a1a7207 */ /* 0x000fe40004800000 */
[----:B------:R-:W-:-:S02]  /*0d50*/  SEL R15, R10, R33, !P1 ;  /* 0x000000210a0f7207 */ /* 0x000fc40004800000 */
[----:B------:R-:W-:Y:S02]  /*0d60*/  LEA.HI.X R13, R9, UR5, R18, 0x2, P6 ;  /* 0x00000005090d7c11 */ /* 0x000fe4000b0f1412 */
[----:B------:R-:W-:Y:S02]  /*0d70*/  SHF.R.S32.HI R4, RZ, 0x1f, R4 ;  /* 0x0000001fff047819 */ /* 0x000fe40000011404 */
[----:B------:R-:W-:Y:S01]  /*0d80*/  SEL R3, R24, R14, !P3 ;  /* 0x0000000e18037207 */ /* 0x000fe20005800000 */
[----:B------:R-:W5:Y:S01]  /*0d90*/  LDG.E R29, desc[UR8][R12.64] ;  /* 0x000000080c1d7981 */ /* 0x000f62000c1e1900 */
[----:B------:R-:W-:Y:S02]  /*0da0*/  SEL R9, R20, R5, !P5 ;  /* 0x0000000514097207 */ /* 0x000fe40006800000 */
[----:B------:R-:W-:Y:S02]  /*0db0*/  SEL R18, R10, R33, !P5 ;  /* 0x000000210a127207 */ /* 0x000fe40006800000 */
[----:B------:R-:W-:-:S02]  /*0dc0*/  SHF.R.S32.HI R6, RZ, 0x1f, R6 ;  /* 0x0000001fff067819 */ /* 0x000fc40000011406 */
[----:B------:R-:W-:Y:S02]  /*0dd0*/  LOP3.LUT R24, R2, 0x800, RZ, 0xfc, !PT ;  /* 0x0000080002187812 */ /* 0x000fe400078efcff */
[----:B------:R-:W-:Y:S02]  /*0de0*/  SEL R20, R10, R33, !P3 ;  /* 0x000000210a147207 */ /* 0x000fe40005800000 */
[----:B------:R-:W-:Y:S02]  /*0df0*/  IADD3 R26, P2, PT, R26, R15, RZ ;  /* 0x0000000f1a1a7210 */ /* 0x000fe40007f5e0ff */
[----:B------:R-:W-:Y:S02]  /*0e00*/  SEL R32, R4, RZ, P0 ;  /* 0x000000ff04207207 */ /* 0x000fe40000000000 */
[-C--:B------:R-:W-:Y:S02]  /*0e10*/  SEL R15, R11, R31.reuse, !P0 ;  /* 0x0000001f0b0f7207 */ /* 0x080fe40004000000 */
[----:B------:R-:W-:Y:S01]  /*0e20*/  IADD3 R4, P0, PT, R9, R18, RZ ;  /* 0x0000001209047210 */ /* 0x000fe20007f1e0ff */
[----:B------:R-:W-:Y:S01]  /*0e30*/  IMAD.IADD R18, R24, 0x1, -R7 ;  /* 0x0000000118127824 */ /* 0x000fe200078e0a07 */
[----:B------:R-:W-:Y:S01]  /*0e40*/  SEL R27, R11, R31, !P1 ;  /* 0x0000001f0b1b7207 */ /* 0x000fe20004800000 */
[----:B------:R-:W-:Y:S01]  /*0e50*/  IMAD.X R32, R32, 0x1, R15, P4 ;  /* 0x0000000120207824 */ /* 0x000fe200020e060f */
[----:B------:R-:W-:-:S02]  /*0e60*/  SEL R6, R6, RZ, P1 ;  /* 0x000000ff06067207 */ /* 0x000fc40000800000 */
[----:B------:R-:W-:Y:S01]  /*0e70*/  IADD3 R3, P6, PT, R3, R20, RZ ;  /* 0x0000001403037210 */ /* 0x000fe20007fde0ff */
[----:B------:R-:W-:Y:S01]  /*0e80*/  VIADD R20, R2, 0x700 ;  /* 0x0000070002147836 */ /* 0x000fe20000000000 */
[----:B------:R-:W-:Y:S01]  /*0e90*/  ISETP.GE.AND P1, PT, R24, R7, PT ;  /* 0x000000071800720c */ /* 0x000fe20003f26270 */
[----:B------:R-:W-:Y:S01]  /*0ea0*/  IMAD.X R27, R6, 0x1, R27, P2 ;  /* 0x00000001061b7824 */ /* 0x000fe200010e061b */
[----:B------:R-:W-:Y:S01]  /*0eb0*/  SHF.R.S32.HI R14, RZ, 0x1f, R14 ;  /* 0x0000001fff0e7819 */ /* 0x000fe2000001140e */
[----:B------:R-:W-:Y:S01]  /*0ec0*/  IMAD.IADD R9, R20, 0x1, -R7 ;  /* 0x0000000114097824 */ /* 0x000fe200078e0a07 */
[----:B------:R-:W-:Y:S02]  /*0ed0*/  SEL R15, R24, R18, !P1 ;  /* 0x00000012180f7207 */ /* 0x000fe40004800000 */
[----:B------:R-:W-:Y:S02]  /*0ee0*/  SEL R6, R10, R33, !P1 ;  /* 0x000000210a067207 */ /* 0x000fe40004800000 */
[----:B------:R-:W-:-:S02]  /*0ef0*/  SEL R14, R14, RZ, P3 ;  /* 0x000000ff0e0e7207 */ /* 0x000fc40001800000 */
[----:B------:R-:W-:Y:S02]  /*0f00*/  SEL R19, R11, R31, !P3 ;  /* 0x0000001f0b137207 */ /* 0x000fe40005800000 */
[----:B------:R-:W-:Y:S02]  /*0f10*/  ISETP.GE.AND P4, PT, R20, R7, PT ;  /* 0x000000071400720c */ /* 0x000fe40003f86270 */
[----:B------:R-:W-:Y:S02]  /*0f20*/  SHF.R.S32.HI R5, RZ, 0x1f, R5 ;  /* 0x0000001fff057819 */ /* 0x000fe40000011405 */
[----:B------:R-:W-:Y:S01]  /*0f30*/  IADD3 R15, P2, PT, R15, R6, RZ ;  /* 0x000000060f0f7210 */ /* 0x000fe20007f5e0ff */
[----:B------:R-:W-:Y:S01]  /*0f40*/  IMAD.X R6, R14, 0x1, R19, P6 ;  /* 0x000000010e067824 */ /* 0x000fe200030e0613 */
[----:B------:R-:W-:Y:S02]  /*0f50*/  SEL R35, R20, R9, !P4 ;  /* 0x0000000914237207 */ /* 0x000fe40006000000 */
[----:B------:R-:W-:-:S02]  /*0f60*/  SEL R20, R10, R33, !P4 ;  /* 0x000000210a147207 */ /* 0x000fc40006000000 */
[----:B------:R-:W-:Y:S02]  /*0f70*/  SEL R14, R11, R31, !P5 ;  /* 0x0000001f0b0e7207 */ /* 0x000fe40006800000 */
[----:B------:R-:W-:Y:S02]  /*0f80*/  SEL R5, R5, RZ, P5 ;  /* 0x000000ff05057207 */ /* 0x000fe40002800000 */
[----:B------:R-:W-:Y:S02]  /*0f90*/  ISETP.GE.AND P5, PT, R28, R7, PT ;  /* 0x000000071c00720c */ /* 0x000fe40003fa6270 */
[----:B------:R-:W-:Y:S01]  /*0fa0*/  SHF.R.S32.HI R9, RZ, 0x1f, R9 ;  /* 0x0000001fff097819 */ /* 0x000fe20000011409 */
[----:B------:R-:W-:Y:S01]  /*0fb0*/  IMAD.X R5, R5, 0x1, R14, P0 ;  /* 0x0000000105057824 */ /* 0x000fe200000e060e */
[----:B------:R-:W-:Y:S01]  /*0fc0*/  IADD3 R35, P3, PT, R35, R20, RZ ;  /* 0x0000001423237210 */ /* 0x000fe20007f7e0ff */
[----:B------:R-:W-:Y:S01]  /*0fd0*/  VIADD R20, R2, 0x900 ;  /* 0x0000090002147836 */ /* 0x000fe20000000000 */
[----:B------:R-:W-:-:S02]  /*0fe0*/  SEL R19, R28, R34, !P5 ;  /* 0x000000221c137207 */ /* 0x000fc40006800000 */
[----:B------:R-:W-:Y:S01]  /*0ff0*/  SEL R21, R9, RZ, P4 ;  /* 0x000000ff09157207 */ /* 0x000fe20002000000 */
[--C-:B------:R-:W-:Y:S01]  /*1000*/  IMAD.IADD R24, R20, 0x1, -R7.reuse ;  /* 0x0000000114187824 */ /* 0x100fe200078e0a07 */
[----:B------:R-:W-:Y:S02]  /*1010*/  SEL R14, R10, R33, !P5 ;  /* 0x000000210a0e7207 */ /* 0x000fe40006800000 */
[----:B------:R-:W-:Y:S02]  /*1020*/  SEL R28, R11, R31, !P4 ;  /* 0x0000001f0b1c7207 */ /* 0x000fe40006000000 */
[----:B------:R-:W-:Y:S02]  /*1030*/  ISETP.GE.AND P6, PT, R20, R7, PT ;  /* 0x000000071400720c */ /* 0x000fe40003fc6270 */
[----:B------:R-:W-:Y:S01]  /*1040*/  IADD3 R19, P4, PT, R19, R14, RZ ;  /* 0x0000000e13137210 */ /* 0x000fe20007f9e0ff */
[----:B------:R-:W-:Y:S01]  /*1050*/  IMAD.X R14, R21, 0x1, R28, P3 ;  /* 0x00000001150e7824 */ /* 0x000fe200018e061c */
[----:B------:R-:W-:Y:S01]  /*1060*/  SHF.R.S32.HI R18, RZ, 0x1f, R18 ;  /* 0x0000001fff127819 */ /* 0x000fe20000011412 */
[----:B------:R-:W-:Y:S01]  /*1070*/  VIADD R21, R2, 0xb00 ;  /* 0x00000b0002157836 */ /* 0x000fe20000000000 */
[----:B------:R-:W-:Y:S01]  /*1080*/  SEL R9, R10, R33, !P6 ;  /* 0x000000210a097207 */ /* 0x000fe20007000000 */
[----:B------:R0:W5:Y:S01]  /*1090*/  LDG.E R28, desc[UR8][R16.64] ;  /* 0x00000008101c7981 */ /* 0x000162000c1e1900 */
[----:B------:R-:W-:Y:S01]  /*10a0*/  SEL R20, R20, R24, !P6 ;  /* 0x0000001814147207 */ /* 0x000fe20007000000 */
[----:B------:R-:W-:Y:S01]  /*10b0*/  IMAD.IADD R30, R21, 0x1, -R7 ;  /* 0x00000001151e7824 */ /* 0x000fe200078e0a07 */
[----:B------:R-:W-:-:S02]  /*10c0*/  SEL R37, R11, R31, !P1 ;  /* 0x0000001f0b257207 */ /* 0x000fc40004800000 */
[----:B------:R-:W-:Y:S02]  /*10d0*/  SEL R18, R18, RZ, P1 ;  /* 0x000000ff12127207 */ /* 0x000fe40000800000 */
[----:B------:R-:W-:Y:S02]  /*10e0*/  LOP3.LUT R36, R2, 0xc00, RZ, 0xfc, !PT ;  /* 0x00000c0002247812 */ /* 0x000fe400078efcff */
[C---:B------:R-:W-:Y:S01]  /*10f0*/  ISETP.GE.AND P3, PT, R21.reuse, R7, PT ;  /* 0x000000071500720c */ /* 0x040fe20003f66270 */
[----:B------:R-:W-:Y:S01]  /*1100*/  IMAD.X R18, R18, 0x1, R37, P2 ;  /* 0x0000000112127824 */ /* 0x000fe200010e0625 */
[----:B------:R-:W-:Y:S01]  /*1110*/  IADD3 R20, P0, PT, R20, R9, RZ ;  /* 0x0000000914147210 */ /* 0x000fe20007f1e0ff */
[C---:B0-----:R-:W-:Y:S01]  /*1120*/  IMAD.IADD R16, R36.reuse, 0x1, -R7 ;  /* 0x0000000124107824 */ /* 0x041fe200078e0a07 */
[----:B------:R0:W5:Y:S01]  /*1130*/  LDG.E R9, desc[UR8][R22.64] ;  /* 0x0000000816097981 */ /* 0x000162000c1e1900 */
[----:B------:R-:W-:Y:S02]  /*1140*/  SEL R21, R21, R30, !P3 ;  /* 0x0000001e15157207 */ /* 0x000fe40005800000 */
[----:B------:R-:W-:-:S02]  /*1150*/  ISETP.GE.AND P2, PT, R36, R7, PT ;  /* 0x000000072400720c */ /* 0x000fc40003f46270 */
[----:B------:R-:W-:Y:S02]  /*1160*/  SHF.R.S32.HI R24, RZ, 0x1f, R24 ;  /* 0x0000001fff187819 */ /* 0x000fe40000011418 */
[----:B------:R-:W-:Y:S02]  /*1170*/  SHF.R.S32.HI R34, RZ, 0x1f, R34 ;  /* 0x0000001fff227819 */ /* 0x000fe40000011422 */
[----:B0-----:R-:W-:Y:S02]  /*1180*/  SEL R22, R10, R33, !P3 ;  /* 0x000000210a167207 */ /* 0x001fe40005800000 */
[----:B------:R-:W-:Y:S02]  /*1190*/  SEL R23, R36, R16, !P2 ;  /* 0x0000001024177207 */ /* 0x000fe40005000000 */
[----:B------:R-:W-:Y:S02]  /*11a0*/  IADD3 R21, P1, PT, R21, R22, RZ ;  /* 0x0000001615157210 */ /* 0x000fe40007f3e0ff */
[----:B------:R-:W-:-:S02]  /*11b0*/  SEL R36, R11, R31, !P6 ;  /* 0x0000001f0b247207 */ /* 0x000fc40007000000 */
[----:B------:R-:W-:Y:S02]  /*11c0*/  SEL R17, R24, RZ, P6 ;  /* 0x000000ff18117207 */ /* 0x000fe40003000000 */
[----:B------:R-:W-:Y:S02]  /*11d0*/  SEL R22, R34, RZ, P5 ;  /* 0x000000ff22167207 */ /* 0x000fe40002800000 */
[----:B------:R-:W-:Y:S01]  /*11e0*/  SEL R13, R11, R31, !P5 ;  /* 0x0000001f0b0d7207 */ /* 0x000fe20006800000 */
[----:B------:R-:W-:Y:S01]  /*11f0*/  IMAD.X R17, R17, 0x1, R36, P0 ;  /* 0x0000000111117824 */ /* 0x000fe200000e0624 */
[----:B------:R-:W-:-:S03]  /*1200*/  LEA R24, P0, R25, UR4, 0x2 ;  /* 0x0000000419187c11 */ /* 0x000fc6000f8010ff */
[----:B------:R-:W-:Y:S01]  /*1210*/  IMAD.X R22, R22, 0x1, R13, P4 ;  /* 0x0000000116167824 */ /* 0x000fe200020e060d */
[----:B------:R-:W-:Y:S02]  /*1220*/  LEA R36, P4, R26, UR4, 0x2 ;  /* 0x000000041a247c11 */ /* 0x000fe4000f8810ff */
[----:B------:R-:W-:Y:S01]  /*1230*/  SEL R12, R10, R33, !P2 ;  /* 0x000000210a0c7207 */ /* 0x000fe20005000000 */
[----:B------:R-:W-:Y:S01]  /*1240*/  VIADD R34, R2, 0xd00 ;  /* 0x00000d0002227836 */ /* 0x000fe20000000000 */
[----:B------:R-:W-:Y:S02]  /*1250*/  LEA.HI.X R25, R25, UR5, R32, 0x2, P0 ;  /* 0x0000000519197c11 */ /* 0x000fe400080f1420 */
[----:B------:R-:W-:Y:S02]  /*1260*/  LEA.HI.X R37, R26, UR5, R27, 0x2, P4 ;  /* 0x000000051a257c11 */ /* 0x000fe4000a0f141b */
[----:B------:R-:W-:Y:S02]  /*1270*/  LEA R26, P0, R3, UR4, 0x2 ;  /* 0x00000004031a7c11 */ /* 0x000fe4000f8010ff */
[----:B------:R-:W-:-:S02]  /*1280*/  IADD3 R23, P5, PT, R23, R12, RZ ;  /* 0x0000000c17177210 */ /* 0x000fc40007fbe0ff */
[----:B------:R-:W-:Y:S01]  /*1290*/  LEA R12, P4, R4, UR4, 0x2 ;  /* 0x00000004040c7c11 */ /* 0x000fe2000f8810ff */
[C---:B------:R-:W-:Y:S01]  /*12a0*/  IMAD.IADD R32, R34.reuse, 0x1, -R7 ;  /* 0x0000000122207824 */ /* 0x040fe200078e0a07 */
[----:B------:R-:W-:Y:S02]  /*12b0*/  LEA.HI.X R27, R3, UR5, R6, 0x2, P0 ;  /* 0x00000005031b7c11 */ /* 0x000fe400080f1406 */
[----:B------:R0:W5:Y:S01]  /*12c0*/  LDG.E R6, desc[UR8][R24.64] ;  /* 0x0000000818067981 */ /* 0x000162000c1e1900 */
[----:B------:R-:W-:Y:S02]  /*12d0*/  ISETP.GE.AND P6, PT, R34, R7, PT ;  /* 0x000000072200720c */ /* 0x000fe40003fc6270 */
[----:B------:R-:W-:Y:S02]  /*12e0*/  LEA.HI.X R13, R4, UR5, R5, 0x2, P4 ;  /* 0x00000005040d7c11 */ /* 0x000fe4000a0f1405 */
[----:B------:R-:W-:Y:S01]  /*12f0*/  SHF.R.S32.HI R30, RZ, 0x1f, R30 ;  /* 0x0000001fff1e7819 */ /* 0x000fe2000001141e */
[----:B------:R1:W5:Y:S01]  /*1300*/  LDG.E R4, desc[UR8][R26.64] ;  /* 0x000000081a047981 */ /* 0x000362000c1e1900 */
[----:B0-----:R-:W-:Y:S01]  /*1310*/  VIADD R24, R2, 0xe00 ;  /* 0x00000e0002187836 */ /* 0x001fe20000000000 */
[----:B------:R-:W-:-:S02]  /*1320*/  SEL R25, R34, R32, !P6 ;  /* 0x0000002022197207 */ /* 0x000fc40007000000 */
[----:B------:R0:W5:Y:S01]  /*1330*/  LDG.E R3, desc[UR8][R12.64] ;  /* 0x000000080c037981 */ /* 0x000162000c1e1900 */
[C---:B------:R-:W-:Y:S01]  /*1340*/  IMAD.IADD R34, R24.reuse, 0x1, -R7 ;  /* 0x0000000118227824 */ /* 0x040fe200078e0a07 */
[C---:B------:R-:W-:Y:S02]  /*1350*/  ISETP.GE.AND P0, PT, R24.reuse, R7, PT ;  /* 0x000000071800720c */ /* 0x040fe40003f06270 */
[----:B------:R2:W5:Y:S01]  /*1360*/  LDG.E R5, desc[UR8][R36.64] ;  /* 0x0000000824057981 */ /* 0x000562000c1e1900 */
[----:B------:R-:W-:Y:S02]  /*1370*/  SHF.R.S32.HI R32, RZ, 0x1f, R32 ;  /* 0x0000001fff207819 */ /* 0x000fe40000011420 */
[----:B-1----:R-:W-:Y:S02]  /*1380*/  SEL R27, R24, R34, !P0 ;  /* 0x00000022181b7207 */ /* 0x002fe40004000000 */
[CC--:B0-----:R-:W-:Y:S02]  /*1390*/  SEL R12, R10.reuse, R33.reuse, !P6 ;  /* 0x000000210a0c7207 */ /* 0x0c1fe40007000000 */
[----:B------:R-:W-:-:S02]  /*13a0*/  SEL R24, R10, R33, !P0 ;  /* 0x000000210a187207 */ /* 0x000fc40004000000 */
[----:B------:R-:W-:Y:S02]  /*13b0*/  IADD3 R25, P4, PT, R25, R12, RZ ;  /* 0x0000000c19197210 */ /* 0x000fe40007f9e0ff */
[CC--:B--2---:R-:W-:Y:S02]  /*13c0*/  SEL R37, R11.reuse, R31.reuse, !P3 ;  /* 0x0000001f0b257207 */ /* 0x0c4fe40005800000 */
[----:B------:R-:W-:Y:S02]  /*13d0*/  SEL R30, R30, RZ, P3 ;  /* 0x000000ff1e1e7207 */ /* 0x000fe40001800000 */
[----:B------:R-:W-:Y:S02]  /*13e0*/  SEL R32, R32, RZ, P6 ;  /* 0x000000ff20207207 */ /* 0x000fe40003000000 */
[----:B------:R-:W-:Y:S02]  /*13f0*/  SEL R13, R11, R31, !P6 ;  /* 0x0000001f0b0d7207 */ /* 0x000fe40007000000 */
[----:B------:R-:W-:-:S02]  /*1400*/  SHF.R.S32.HI R34, RZ, 0x1f, R34 ;  /* 0x0000001fff227819 */ /* 0x000fc40000011422 */
[----:B------:R-:W-:Y:S01]  /*1410*/  IADD3 R27, P3, PT, R27, R24, RZ ;  /* 0x000000181b1b7210 */ /* 0x000fe20007f7e0ff */
[----:B------:R-:W-:Y:S01]  /*1420*/  IMAD.X R24, R30, 0x1, R37, P1 ;  /* 0x000000011e187824 */ /* 0x000fe200008e0625 */
[----:B------:R-:W-:Y:S01]  /*1430*/  SEL R30, R34, RZ, P0 ;  /* 0x000000ff221e7207 */ /* 0x000fe20000000000 */
[----:B------:R-:W-:Y:S01]  /*1440*/  IMAD.X R32, R32, 0x1, R13, P4 ;  /* 0x0000000120207824 */ /* 0x000fe200020e060d */
[----:B------:R-:W-:Y:S02]  /*1450*/  SEL R13, R11, R31, !P0 ;  /* 0x0000001f0b0d7207 */ /* 0x000fe40004000000 */
[C---:B------:R-:W-:Y:S02]  /*1460*/  LEA R12, P0, R35.reuse, UR4, 0x2 ;  /* 0x00000004230c7c11 */ /* 0x040fe4000f8010ff */
[----:B------:R-:W-:Y:S01]  /*1470*/  SHF.R.S32.HI R16, RZ, 0x1f, R16 ;  /* 0x0000001fff107819 */ /* 0x000fe20000011410 */
[----:B------:R-:W-:Y:S01]  /*1480*/  IMAD.X R30, R30, 0x1, R13, P3 ;  /* 0x000000011e1e7824 */ /* 0x000fe200018e060d */
[----:B------:R-:W-:-:S02]  /*1490*/  LEA.HI.X R13, R35, UR5, R14, 0x2, P0 ;  /* 0x00000005230d7c11 */ /* 0x000fc400080f140e */
[----:B------:R-:W-:Y:S02]  /*14a0*/  SEL R16, R16, RZ, P2 ;  /* 0x000000ff10107207 */ /* 0x000fe40001000000 */
[----:B------:R-:W-:Y:S01]  /*14b0*/  SEL R37, R11, R31, !P2 ;  /* 0x0000001f0b257207 */ /* 0x000fe20005000000 */
[----:B------:R-:W-:Y:S01]  /*14c0*/  VIADD R34, R2, 0xf00 ;  /* 0x00000f0002227836 */ /* 0x000fe20000000000 */
[C---:B------:R-:W-:Y:S01]  /*14d0*/  LEA R14, P0, R15.reuse, UR4, 0x2 ;  /* 0x000000040f0e7c11 */ /* 0x040fe2000f8010ff */
[----:B------:R1:W5:Y:S02]  /*14e0*/  LDG.E R12, desc[UR8][R12.64] ;  /* 0x000000080c0c7981 */ /* 0x000364000c1e1900 */
[----:B------:R-:W-:Y:S01]  /*14f0*/  IMAD.X R26, R16, 0x1, R37, P5 ;  /* 0x00000001101a7824 */ /* 0x000fe200028e0625 */
[----:B------:R-:W-:Y:S02]  /*1500*/  LEA.HI.X R15, R15, UR5, R18, 0x2, P0 ;  /* 0x000000050f0f7c11 */ /* 0x000fe400080f1412 */
[----:B------:R-:W-:-:S02]  /*1510*/  LEA R18, P0, R19, UR4, 0x2 ;  /* 0x0000000413127c11 */ /* 0x000fc4000f8010ff */
[C---:B------:R-:W-:Y:S02]  /*1520*/  LEA R16, P1, R20.reuse, UR4, 0x2 ;  /* 0x0000000414107c11 */ /* 0x040fe4000f8210ff */
[----:B------:R-:W-:Y:S02]  /*1530*/  LEA.HI.X R19, R19, UR5, R22, 0x2, P0 ;  /* 0x0000000513137c11 */ /* 0x000fe400080f1416 */
[----:B------:R-:W-:Y:S02]  /*1540*/  LEA.HI.X R17, R20, UR5, R17, 0x2, P1 ;  /* 0x0000000514117c11 */ /* 0x000fe400088f1411 */
[----:B------:R-:W-:Y:S01]  /*1550*/  LEA R22, P0, R23, UR4, 0x2 ;  /* 0x0000000417167c11 */ /* 0x000fe2000f8010ff */
[----:B------:R1:W5:Y:S01]  /*1560*/  LDG.E R18, desc[UR8][R18.64] ;  /* 0x0000000812127981 */ /* 0x000362000c1e1900 */
[----:B------:R-:W-:Y:S02]  /*1570*/  LEA R20, P1, R21, UR4, 0x2 ;  /* 0x0000000415147c11 */ /* 0x000fe4000f8210ff */
[----:B------:R-:W-:Y:S01]  /*1580*/  LEA.HI.X R23, R23, UR5, R26, 0x2, P0 ;  /* 0x0000000517177c11 */ /* 0x000fe200080f141a */
[----:B------:R1:W5:Y:S01]  /*1590*/  LDG.E R16, desc[UR8][R16.64] ;  /* 0x0000000810107981 */ /* 0x000362000c1e1900 */
[----:B------:R-:W-:-:S02]  /*15a0*/  LEA.HI.X R21, R21, UR5, R24, 0x2, P1 ;  /* 0x0000000515157c11 */ /* 0x000fc400088f1418 */
[----:B------:R-:W-:Y:S01]  /*15b0*/  LEA R26, P0, R27, UR4, 0x2 ;  /* 0x000000041b1a7c11 */ /* 0x000fe2000f8010ff */
[----:B------:R1:W5:Y:S01]  /*15c0*/  LDG.E R22, desc[UR8][R22.64] ;  /* 0x0000000816167981 */ /* 0x000362000c1e1900 */
[----:B------:R-:W-:Y:S02]  /*15d0*/  LEA R24, P1, R25, UR4, 0x2 ;  /* 0x0000000419187c11 */ /* 0x000fe4000f8210ff */
[----:B------:R-:W-:Y:S01]  /*15e0*/  LEA.HI.X R27, R27, UR5, R30, 0x2, P0 ;  /* 0x000000051b1b7c11 */ /* 0x000fe200080f141e */
[C---:B------:R-:W-:Y:S01]  /*15f0*/  IMAD.IADD R30, R34.reuse, 0x1, -R7 ;  /* 0x00000001221e7824 */ /* 0x040fe200078e0a07 */
[----:B------:R-:W-:Y:S01]  /*1600*/  LEA.HI.X R25, R25, UR5, R32, 0x2, P1 ;  /* 0x0000000519197c11 */ /* 0x000fe200088f1420 */
[----:B------:R1:W5:Y:S01]  /*1610*/  LDG.E R20, desc[UR8][R20.64] ;  /* 0x0000000814147981 */ /* 0x000362000c1e1900 */
[C---:B------:R-:W-:Y:S02]  /*1620*/  ISETP.GE.AND P1, PT, R34.reuse, R7, PT ;  /* 0x000000072200720c */ /* 0x040fe40003f26270 */
[----:B------:R-:W-:Y:S01]  /*1630*/  SHF.R.S32.HI R32, RZ, 0x1f, R30 ;  /* 0x0000001fff207819 */ /* 0x000fe2000001141e */
[----:B------:R1:W5:Y:S01]  /*1640*/  LDG.E R24, desc[UR8][R24.64] ;  /* 0x0000000818187981 */ /* 0x000362000c1e1900 */
[----:B------:R-:W-:-:S02]  /*1650*/  SEL R34, R34, R30, !P1 ;  /* 0x0000001e22227207 */ /* 0x000fc40004800000 */
[----:B------:R-:W-:Y:S01]  /*1660*/  SEL R35, R10, R33, !P1 ;  /* 0x000000210a237207 */ /* 0x000fe20004800000 */
[----:B------:R1:W5:Y:S01]  /*1670*/  LDG.E R26, desc[UR8][R26.64] ;  /* 0x000000081a1a7981 */ /* 0x000362000c1e1900 */
[----:B------:R-:W-:Y:S02]  /*1680*/  SEL R32, R32, RZ, P1 ;  /* 0x000000ff20207207 */ /* 0x000fe40000800000 */
[----:B------:R-:W-:Y:S02]  /*1690*/  IADD3 R30, P0, PT, R34, R35, RZ ;  /* 0x00000023221e7210 */ /* 0x000fe40007f1e0ff */
[----:B------:R-:W-:-:S05]  /*16a0*/  SEL R35, R11, R31, !P1 ;  /* 0x0000001f0b237207 */ /* 0x000fca0004800000 */
[----:B------:R-:W-:Y:S01]  /*16b0*/  IMAD.X R35, R32, 0x1, R35, P0 ;  /* 0x0000000120237824 */ /* 0x000fe200000e0623 */
[----:B------:R-:W-:-:S04]  /*16c0*/  LEA R34, P0, R30, UR4, 0x2 ;  /* 0x000000041e227c11 */ /* 0x000fc8000f8010ff */
[----:B------:R-:W-:Y:S02]  /*16d0*/  LEA.HI.X R35, R30, UR5, R35, 0x2, P0 ;  /* 0x000000051e237c11 */ /* 0x000fe400080f1423 */
[----:B------:R-:W-:-:S03]  /*16e0*/  LOP3.LUT R30, R2, 0x1000, RZ, 0xfc, !PT ;  /* 0x00001000021e7812 */ /* 0x000fc600078efcff */
[----:B------:R1:W5:Y:S01]  /*16f0*/  LDG.E R34, desc[UR8][R34.64] ;  /* 0x0000000822227981 */ /* 0x000362000c1e1900 */
[----:B------:R-:W-:-:S04]  /*1700*/  ISETP.GE.AND P1, PT, R30, R7, PT ;  /* 0x000000071e00720c */ /* 0x000fc80003f26270 */
[----:B------:R-:W-:Y:S01]  /*1710*/  SEL R33, R10, R33, !P1 ;  /* 0x000000210a217207 */ /* 0x000fe20004800000 */
[----:B------:R-:W-:-:S05]  /*1720*/  IMAD.IADD R10, R30, 0x1, -R7 ;  /* 0x000000011e0a7824 */ /* 0x000fca00078e0a07 */
[----:B------:R-:W-:Y:S02]  /*1730*/  SEL R30, R30, R10, !P1 ;  /* 0x0000000a1e1e7207 */ /* 0x000fe40004800000 */
[----:B------:R-:W-:Y:S02]  /*1740*/  SHF.R.S32.HI R10, RZ, 0x1f, R10 ;  /* 0x0000001fff0a7819 */ /* 0x000fe4000001140a */
[----:B------:R-:W-:Y:S02]  /*1750*/  SEL R11, R11, R31, !P1 ;  /* 0x0000001f0b0b7207 */ /* 0x000fe40004800000 */
[----:B------:R-:W-:Y:S02]  /*1760*/  IADD3 R33, P0, PT, R30, R33, RZ ;  /* 0x000000211e217210 */ /* 0x000fe40007f1e0ff */
[----:B------:R-:W-:-:S05]  /*1770*/  SEL R10, R10, RZ, P1 ;  /* 0x000000ff0a0a7207 */ /* 0x000fca0000800000 */
[----:B------:R-:W-:Y:S01]  /*1780*/  IMAD.X R30, R10, 0x1, R11, P0 ;  /* 0x000000010a1e7824 */ /* 0x000fe200000e060b */
[----:B------:R-:W-:-:S04]  /*1790*/  LEA R10, P0, R33, UR4, 0x2 ;  /* 0x00000004210a7c11 */ /* 0x000fc8000f8010ff */
[----:B------:R-:W-:Y:S02]  /*17a0*/  LEA.HI.X R11, R33, UR5, R30, 0x2, P0 ;  /* 0x00000005210b7c11 */ /* 0x000fe400080f141e */
[----:B------:R1:W5:Y:S04]  /*17b0*/  LDG.E R30, desc[UR8][R14.64] ;  /* 0x000000080e1e7981 */ /* 0x000368000c1e1900 */
[----:B------:R1:W5:Y:S03]  /*17c0*/  LDG.E R31, desc[UR8][R10.64] ;  /* 0x000000080a1f7981 */ /* 0x000366000c1e1900 */
.L_x_2:
[----:B01----:R-:W0:Y:S01]  /*17d0*/  S2R R11, SR_CgaCtaId ;  /* 0x00000000000b7919 */ /* 0x003e220000008800 */
[----:B------:R-:W-:-:S04]  /*17e0*/  MOV R10, 0x400 ;  /* 0x00000400000a7802 */ /* 0x000fc80000000f00 */
[----:B0-----:R-:W-:-:S05]  /*17f0*/  LEA R10, R11, R10, 0x18 ;  /* 0x0000000a0b0a7211 */ /* 0x001fca00078ec0ff */
[----:B------:R-:W-:-:S05]  /*1800*/  IMAD R11, R2, 0x4, R10 ;  /* 0x00000004020b7824 */ /* 0x000fca00078e020a */
[----:B-----5:R-:W-:Y:S04]  /*1810*/  STS [R11], R9 ;  /* 0x000000090b007388 */ /* 0x020fe80000000800 */
[----:B------:R-:W-:Y:S04]  /*1820*/  STS [R11+0x400], R28 ;  /* 0x0004001c0b007388 */ /* 0x000fe80000000800 */
[----:B------:R-:W-:Y:S04]  /*1830*/  STS [R11+0x800], R29 ;  /* 0x0008001d0b007388 */ /* 0x000fe80000000800 */
[----:B------:R-:W-:Y:S04]  /*1840*/  STS [R11+0xc00], R6 ;  /* 0x000c00060b007388 */ /* 0x000fe80000000800 */
[----:B------:R-:W-:Y:S04]  /*1850*/  STS [R11+0x1000], R5 ;  /* 0x001000050b007388 */ /* 0x000fe80000000800 */
[----:B------:R0:W-:Y:S04]  /*1860*/  STS [R11+0x1400], R4 ;  /* 0x001400040b007388 */ /* 0x0001e80000000800 */
[----:B------:R1:W-:Y:S04]  /*1870*/  STS [R11+0x1800], R3 ;  /* 0x001800030b007388 */ /* 0x0003e80000000800 */
[----:B------:R-:W-:Y:S04]  /*1880*/  STS [R11+0x1c00], R12 ;  /* 0x001c000c0b007388 */ /* 0x000fe80000000800 */
[----:B------:R-:W-:Y:S04]  /*1890*/  STS [R11+0x2000], R30 ;  /* 0x0020001e0b007388 */ /* 0x000fe80000000800 */
[----:B------:R2:W-:Y:S04]  /*18a0*/  STS [R11+0x2400], R16 ;  /* 0x002400100b007388 */ /* 0x0005e80000000800 */
[----:B------:R3:W-:Y:S04]  /*18b0*/  STS [R11+0x2800], R18 ;  /* 0x002800120b007388 */ /* 0x0007e80000000800 */
[----:B------:R3:W-:Y:S04]  /*18c0*/  STS [R11+0x2c00], R20 ;  /* 0x002c00140b007388 */ /* 0x0007e80000000800 */
[----:B------:R3:W-:Y:S04]  /*18d0*/  STS [R11+0x3000], R22 ;  /* 0x003000160b007388 */ /* 0x0007e80000000800 */
[----:B------:R3:W-:Y:S04]  /*18e0*/  STS [R11+0x3400], R24 ;  /* 0x003400180b007388 */ /* 0x0007e80000000800 */
[----:B------:R3:W-:Y:S04]  /*18f0*/  STS [R11+0x3800], R26 ;  /* 0x0038001a0b007388 */ /* 0x0007e80000000800 */
[----:B------:R3:W-:Y:S04]  /*1900*/  STS [R11+0x3c00], R34 ;  /* 0x003c00220b007388 */ /* 0x0007e80000000800 */
[----:B------:R3:W-:Y:S01]  /*1910*/  STS [R11+0x4000], R31 ;  /* 0x0040001f0b007388 */ /* 0x0007e20000000800 */
[----:B------:R-:W-:Y:S01]  /*1920*/  BAR.SYNC.DEFER_BLOCKING 0x0 ;  /* 0x0000000000007b1d */ /* 0x000fe20000010000 */
[----:B0-----:R-:W-:-:S05]  /*1930*/  IMAD R4, R2, 0x11, RZ ;  /* 0x0000001102047824 */ /* 0x001fca00078e02ff */
[----:B------:R-:W0:Y:S01]  /*1940*/  LDCU UR5, c[0x0][0x3b8] ;  /* 0x00007700ff0577ac */ /* 0x000e220008000800 */
[C---:B-1----:R-:W-:Y:S01]  /*1950*/  IMAD.IADD R3, R7.reuse, 0x1, R8 ;  /* 0x0000000107037824 */ /* 0x042fe200078e0208 */
[----:B------:R-:W-:Y:S01]  /*1960*/  PREEXIT ;  /* 0x000000000000782d */ /* 0x000fe20000000000 */
[----:B------:R-:W-:Y:S01]  /*1970*/  BSSY.RECONVERGENT B0, `(.L_x_3) ;  /* 0x0000021000007945 */ /* 0x000fe20003800200 */
[----:B------:R-:W0:Y:S01]  /*1980*/  LDCU.64 UR6, c[0x0][0x3b0] ;  /* 0x00007600ff0677ac */ /* 0x000e220008000a00 */
[----:B------:R-:W-:Y:S01]  /*1990*/  IMAD R6, R7, 0x4, R10 ;  /* 0x0000000407067824 */ /* 0x000fe200078e020a */
[----:B------:R-:W-:-:S04]  /*19a0*/  VIMNMX R9, PT, PT, R3, R4, PT ;  /* 0x0000000403097248 */ /* 0x000fc80003fe0100 */
[C---:B------:R-:W-:Y:S01]  /*19b0*/  ISETP.GE.AND P0, PT, R9.reuse, R8, PT ;  /* 0x000000080900720c */ /* 0x040fe20003f06270 */
[----:B------:R-:W-:Y:S01]  /*19c0*/  IMAD.IADD R8, R9, 0x1, -R8 ;  /* 0x0000000109087824 */ /* 0x000fe200078e0a08 */
[----:B------:R-:W-:-:S04]  /*19d0*/  VIMNMX R5, PT, PT, R7, R9, PT ;  /* 0x0000000907057248 */ /* 0x000fc80003fe0100 */
[----:B------:R-:W-:-:S04]  /*19e0*/  SEL R8, R8, RZ, P0 ;  /* 0x000000ff08087207 */ /* 0x000fc80000000000 */
[----:B------:R-:W-:Y:S01]  /*19f0*/  ISETP.GE.AND P0, PT, R8, R5, PT ;  /* 0x000000050800720c */ /* 0x000fe20003f06270 */
[----:B0-----:R-:W-:-:S04]  /*1a00*/  UIADD3 UR4, UP1, UPT, UR5, UR6, URZ ;  /* 0x0000000605047290 */ /* 0x001fc8000ff3e0ff */
[----:B------:R-:W-:Y:S02]  /*1a10*/  ULEA.HI.X.SX32 UR5, UR5, UR7, 0x1, UP1 ;  /* 0x0000000705057291 */ /* 0x000fe400088f0eff */
[----:B--2---:R-:W-:-:S04]  /*1a20*/  IMAD.U32 R16, RZ, RZ, UR4 ;  /* 0x00000004ff107e24 */ /* 0x004fc8000f8e00ff */
[----:B------:R-:W-:Y:S02]  /*1a30*/  IMAD.U32 R17, RZ, RZ, UR5 ;  /* 0x00000005ff117e24 */ /* 0x000fe4000f8e00ff */
[----:B---3--:R-:W-:Y:S05]  /*1a40*/  @P0 BRA `(.L_x_4) ;  /* 0x00000000004c0947 */ /* 0x008fea0003800000 */
[----:B------:R-:W-:-:S07]  /*1a50*/  IMAD.MOV.U32 R11, RZ, RZ, R5 ;  /* 0x000000ffff0b7224 */ /* 0x000fce00078e0005 */
.L_x_5:
[----:B------:R-:W-:-:S05]  /*1a60*/  IMAD.IADD R4, R11, 0x1, -R8 ;  /* 0x000000010b047824 */ /* 0x000fca00078e0a08 */
[----:B------:R-:W-:-:S04]  /*1a70*/  LEA.HI R5, R4, R4, RZ, 0x1 ;  /* 0x0000000404057211 */ /* 0x000fc800078f08ff */
[----:B------:R-:W-:-:S04]  /*1a80*/  LEA.HI.SX32 R14, R5, R8, 0x1f ;  /* 0x00000008050e7211 */ /* 0x000fc800078ffaff */
[----:B------:R-:W-:Y:S01]  /*1a90*/  LOP3.LUT R4, RZ, R14, RZ, 0x33, !PT ;  /* 0x0000000eff047212 */ /* 0x000fe200078e33ff */
[----:B------:R-:W-:-:S04]  /*1aa0*/  IMAD R15, R14, 0x4, R10 ;  /* 0x000000040e0f7824 */ /* 0x000fc800078e020a */
[----:B------:R-:W-:Y:S01]  /*1ab0*/  IMAD.IADD R5, R9, 0x1, R4 ;  /* 0x0000000109057824 */ /* 0x000fe200078e0204 */
[----:B------:R-:W0:Y:S03]  /*1ac0*/  LDS R13, [R15] ;  /* 0x000000000f0d7984 */ /* 0x000e260000000800 */
[----:B------:R-:W-:-:S05]  /*1ad0*/  IMAD R18, R5, 0x4, R6 ;  /* 0x0000000405127824 */ /* 0x000fca00078e0206 */
[----:B------:R-:W1:Y:S01]  /*1ae0*/  LDS R5, [R18] ;  /* 0x0000000012057984 */ /* 0x000e620000000800 */
[----:B0-----:R-:W-:-:S06]  /*1af0*/  IMAD.WIDE R12, R13, 0x10, R16 ;  /* 0x000000100d0c7825 */ /* 0x001fcc00078e0210 */
[----:B------:R-:W2:Y:S01]  /*1b00*/  LDG.E R13, desc[UR8][R12.64] ;  /* 0x000000080c0d7981 */ /* 0x000ea2000c1e1900 */
[----:B-1----:R-:W-:-:S06]  /*1b10*/  IMAD.WIDE R4, R5, 0x10, R16 ;  /* 0x0000001005047825 */ /* 0x002fcc00078e0210 */
[----:B------:R-:W2:Y:S02]  /*1b20*/  LDG.E R4, desc[UR8][R4.64] ;  /* 0x0000000804047981 */ /* 0x000ea4000c1e1900 */
[----:B--2---:R-:W-:-:S04]  /*1b30*/  ISETP.GE.AND P0, PT, R4, R13, PT ;  /* 0x0000000d0400720c */ /* 0x004fc80003f06270 */
[----:B------:R-:W-:-:S09]  /*1b40*/  SEL R11, R14, R11, !P0 ;  /* 0x0000000b0e0b7207 */ /* 0x000fd20004000000 */
[----:B------:R-:W-:-:S05]  /*1b50*/  @P0 VIADD R8, R14, 0x1 ;  /* 0x000000010e080836 */ /* 0x000fca0000000000 */
[----:B------:R-:W-:-:S13]  /*1b60*/  ISETP.GE.AND P0, PT, R8, R11, PT ;  /* 0x0000000b0800720c */ /* 0x000fda0003f06270 */
[----:B------:R-:W-:Y:S05]  /*1b70*/  @!P0 BRA `(.L_x_5) ;  /* 0xfffffffc00b88947 */ /* 0x000fea000383ffff */
.L_x_4:
[----:B------:R-:W-:Y:S05]  /*1b80*/  BSYNC.RECONVERGENT B0 ;  /* 0x0000000000007941 */ /* 0x000fea0003800200 */
.L_x_3:
[----:B------:R-:W-:Y:S01]  /*1b90*/  IMAD.IADD R9, R9, 0x1, -R8 ;  /* 0x0000000109097824 */ /* 0x000fe200078e0a08 */
[----:B------:R-:W-:Y:S01]  /*1ba0*/  BSSY.RECONVERGENT B0, `(.L_x_6) ;  /* 0x0000011000007945 */ /* 0x000fe20003800200 */
[----:B------:R-:W-:Y:S01]  /*1bb0*/  IMAD R21, R8, 0x4, R10 ;  /* 0x0000000408157824 */ /* 0x000fe200078e020a */
[----:B------:R-:W-:Y:S01]  /*1bc0*/  PLOP3.LUT P0, PT, PT, PT, PT, 0x8, 0x80 ;  /* 0x000000000080781c */ /* 0x000fe20003f0e170 */
[----:B------:R-:W-:Y:S02]  /*1bd0*/  IMAD R20, R9, 0x4, R6 ;  /* 0x0000000409147824 */ /* 0x000fe400078e0206 */
[----:B------:R-:W-:Y:S01]  /*1be0*/  IMAD.IADD R18, R7, 0x1, R9 ;  /* 0x0000000107127824 */ /* 0x000fe200078e0209 */
[----:B------:R0:W1:Y:S04]  /*1bf0*/  LDS R4, [R21] ;  /* 0x0000000015047984 */ /* 0x0000680000000800 */
[----:B------:R0:W2:Y:S01]  /*1c00*/  LDS R5, [R20] ;  /* 0x0000000014057984 */ /* 0x0000a20000000800 */
[----:B------:R-:W-:-:S13]  /*1c10*/  ISETP.GE.AND P1, PT, R18, R3, PT ;  /* 0x000000031200720c */ /* 0x000fda0003f26270 */
[----:B0-----:R-:W-:Y:S05]  /*1c20*/  @P1 BRA `(.L_x_7) ;  /* 0x0000000000201947 */ /* 0x001fea0003800000 */
[----:B------:R-:W-:Y:S02]  /*1c30*/  ISETP.GE.AND P1, PT, R8, R7, PT ;  /* 0x000000070800720c */ /* 0x000fe40003f26270 */
[----:B------:R-:W-:-:S11]  /*1c40*/  PLOP3.LUT P0, PT, PT, PT, PT, 0x80, 0x8 ;  /* 0x000000000008781c */ /* 0x000fd60003f0f070 */
[----:B------:R-:W-:Y:S05]  /*1c50*/  @P1 BRA `(.L_x_7) ;  /* 0x0000000000141947 */ /* 0x000fea0003800000 */
[----:B--2---:R-:W-:-:S04]  /*1c60*/  IMAD.WIDE R12, R5, 0x10, R16 ;  /* 0x00000010050c7825 */ /* 0x004fc800078e0210 */
[----:B-1----:R-:W-:Y:S02]  /*1c70*/  IMAD.WIDE R14, R4, 0x10, R16 ;  /* 0x00000010040e7825 */ /* 0x002fe400078e0210 */
[----:B------:R-:W2:Y:S04]  /*1c80*/  LDG.E R12, desc[UR8][R12.64] ;  /* 0x000000080c0c7981 */ /* 0x000ea8000c1e1900 */
[----:B------:R-:W2:Y:S02]  /*1c90*/  LDG.E R15, desc[UR8][R14.64] ;  /* 0x000000080e0f7981 */ /* 0x000ea4000c1e1900 */
[----:B--2---:R-:W-:-:S13]  /*1ca0*/  ISETP.LT.AND P0, PT, R12, R15, PT ;  /* 0x0000000f0c00720c */ /* 0x004fda0003f01270 */
.L_x_7:
[----:B------:R-:W-:Y:S05]  /*1cb0*/  BSYNC.RECONVERGENT B0 ;  /* 0x0000000000007941 */ /* 0x000fea0003800200 */
.L_x_6:
[----:B------:R-:W-:Y:S01]  /*1cc0*/  VIADD R14, R18, 0x1 ;  /* 0x00000001120e7836 */ /* 0x000fe20000000000 */
[----:B------:R-:W-:Y:S01]  /*1cd0*/  BSSY.RECONVERGENT B0, `(.L_x_8) ;  /* 0x0000014000007945 */ /* 0x000fe20003800200 */
[----:B------:R-:W-:Y:S01]  /*1ce0*/  @!P0 IMAD.MOV R14, RZ, RZ, R18 ;  /* 0x000000ffff0e8224 */ /* 0x000fe200078e0212 */
[----:B-12---:R-:W-:Y:S01]  /*1cf0*/  SEL R6, R5, R4, P0 ;  /* 0x0000000405067207 */ /* 0x006fe20000000000 */
[----:B------:R-:W-:Y:S01]  /*1d00*/  VIADD R18, R8, 0x1 ;  /* 0x0000000108127836 */ /* 0x000fe20000000000 */
[----:B------:R0:W1:Y:S01]  /*1d10*/  @P0 LDS R5, [R20+0x4] ;  /* 0x0000040014050984 */ /* 0x0000620000000800 */
[----:B------:R-:W-:Y:S01]  /*1d20*/  @P0 IMAD.MOV R18, RZ, RZ, R8 ;  /* 0x000000ffff120224 */ /* 0x000fe200078e0208 */
[C---:B------:R-:W-:Y:S01]  /*1d30*/  ISETP.GE.AND P1, PT, R14.reuse, R3, PT ;  /* 0x000000030e00720c */ /* 0x040fe20003f26270 */
[----:B------:R-:W-:Y:S01]  /*1d40*/  VIADD R11, R14, 0x1 ;  /* 0x000000010e0b7836 */ /* 0x000fe20000000000 */
[----:B------:R0:W2:Y:S01]  /*1d50*/  @!P0 LDS R4, [R21+0x4] ;  /* 0x0000040015048984 */ /* 0x0000a20000000800 */
[----:B------:R-:W-:Y:S01]  /*1d60*/  VIADD R19, R18, 0x1 ;  /* 0x0000000112137836 */ /* 0x000fe20000000000 */
[----:B------:R-:W-:-:S09]  /*1d70*/  PLOP3.LUT P0, PT, PT, PT, PT, 0x8, 0x80 ;  /* 0x000000000080781c */ /* 0x000fd20003f0e170 */
[----:B0-----:R-:W-:Y:S05]  /*1d80*/  @P1 BRA `(.L_x_9) ;  /* 0x0000000000201947 */ /* 0x001fea0003800000 */
[----:B------:R-:W-:Y:S02]  /*1d90*/  ISETP.GE.AND P1, PT, R18, R7, PT ;  /* 0x000000071200720c */ /* 0x000fe40003f26270 */
[----:B------:R-:W-:-:S11]  /*1da0*/  PLOP3.LUT P0, PT, PT, PT, PT, 0x80, 0x8 ;  /* 0x000000000008781c */ /* 0x000fd60003f0f070 */
[----:B------:R-:W-:Y:S05]  /*1db0*/  @P1 BRA `(.L_x_9) ;  /* 0x0000000000141947 */ /* 0x000fea0003800000 */
[----:B-1----:R-:W-:-:S04]  /*1dc0*/  IMAD.WIDE R8, R5, 0x10, R16 ;  /* 0x0000001005087825 */ /* 0x002fc800078e0210 */
[----:B--2---:R-:W-:Y:S02]  /*1dd0*/  IMAD.WIDE R12, R4, 0x10, R16 ;  /* 0x00000010040c7825 */ /* 0x004fe400078e0210 */
[----:B------:R-:W2:Y:S04]  /*1de0*/  LDG.E R8, desc[UR8][R8.64] ;  /* 0x0000000808087981 */ /* 0x000ea8000c1e1900 */
[----:B------:R-:W2:Y:S02]  /*1df0*/  LDG.E R13, desc[UR8][R12.64] ;  /* 0x000000080c0d7981 */ /* 0x000ea4000c1e1900 */
[----:B--2---:R-:W-:-:S13]  /*1e00*/  ISETP.LT.AND P0, PT, R8, R13, PT ;  /* 0x0000000d0800720c */ /* 0x004fda0003f01270 */
.L_x_9:
[----:B------:R-:W-:Y:S05]  /*1e10*/  BSYNC.RECONVERGENT B0 ;  /* 0x0000000000007941 */ /* 0x000fea0003800200 */
.L_x_8:
[----:B------:R-:W-:Y:S01]  /*1e20*/  @!P0 IMAD.MOV R11, RZ, RZ, R14 ;  /* 0x000000ffff0b8224 */ /* 0x000fe200078e020e */
[----:B------:R-:W-:Y:S01]  /*1e30*/  BSSY.RECONVERGENT B0, `(.L_x_10) ;  /* 0x0000014000007945 */ /* 0x000fe20003800200 */
[----:B------:R-:W-:Y:S01]  /*1e40*/  @P0 IMAD.MOV R19, RZ, RZ, R18 ;  /* 0x000000ffff130224 */ /* 0x000fe200078e0212 */
[----:B-12---:R-:W-:Y:S01]  /*1e50*/  SEL R8, R5, R4, P0 ;  /* 0x0000000405087207 */ /* 0x006fe20000000000 */
[C-C-:B------:R-:W-:Y:S01]  /*1e60*/  @P0 IMAD R12, R11.reuse, 0x4, R10.reuse ;  /* 0x000000040b0c0824 */ /* 0x140fe200078e020a */
[----:B------:R-:W-:Y:S01]  /*1e70*/  ISETP.GE.AND P1, PT, R11, R3, PT ;  /* 0x000000030b00720c */ /* 0x000fe20003f26270 */
[----:B------:R-:W-:Y:S02]  /*1e80*/  @!P0 IMAD R9, R19, 0x4, R10 ;  /* 0x0000000413098824 */ /* 0x000fe400078e020a */
[----:B------:R-:W-:Y:S01]  /*1e90*/  VIADD R18, R11, 0x1 ;  /* 0x000000010b127836 */ /* 0x000fe20000000000 */
[----:B------:R0:W1:Y:S01]  /*1ea0*/  @P0 LDS R5, [R12] ;  /* 0x000000000c050984 */ /* 0x0000620000000800 */
[----:B------:R-:W-:-:S03]  /*1eb0*/  VIADD R20, R19, 0x1 ;  /* 0x0000000113147836 */ /* 0x000fc60000000000 */
[----:B------:R0:W2:Y:S01]  /*1ec0*/  @!P0 LDS R4, [R9] ;  /* 0x0000000009048984 */ /* 0x0000a20000000800 */
[----:B------:R-:W-:-:S04]  /*1ed0*/  PLOP3.LUT P0, PT, PT, PT, PT, 0x8, 0x80 ;  /* 0x000000000080781c */ /* 0x000fc80003f0e170 */
[----:B------:R-:W-:Y:S09]  /*1ee0*/  @P1 BRA `(.L_x_11) ;  /* 0x0000000000201947 */ /* 0x000ff20003800000 */
[----:B------:R-:W-:Y:S02]  /*1ef0*/  ISETP.GE.AND P1, PT, R19, R7, PT ;  /* 0x000000071300720c */ /* 0x000fe40003f26270 */
[----:B------:R-:W-:-:S11]  /*1f00*/  PLOP3.LUT P0, PT, PT, PT, PT, 0x80, 0x8 ;  /* 0x000000000008781c */ /* 0x000fd60003f0f070 */
[----:B------:R-:W-:Y:S05]  /*1f10*/  @P1 BRA `(.L_x_11) ;  /* 0x0000000000141947 */ /* 0x000fea0003800000 */
[----:B01----:R-:W-:-:S04]  /*1f20*/  IMAD.WIDE R12, R5, 0x10, R16 ;  /* 0x00000010050c7825 */ /* 0x003fc800078e0210 */
[----:B--2---:R-:W-:Y:S02]  /*1f30*/  IMAD.WIDE R14, R4, 0x10, R16 ;  /* 0x00000010040e7825 */ /* 0x004fe400078e0210 */
[----:B------:R-:W2:Y:S04]  /*1f40*/  LDG.E R12, desc[UR8][R12.64] ;  /* 0x000000080c0c7981 */ /* 0x000ea8000c1e1900 */
[----:B------:R-:W2:Y:S02]  /*1f50*/  LDG.E R15, desc[UR8][R14.64] ;  /* 0x000000080e0f7981 */ /* 0x000ea4000c1e1900 */
[----:B--2---:R-:W-:-:S13]  /*1f60*/  ISETP.LT.AND P0, PT, R12, R15, PT ;  /* 0x0000000f0c00720c */ /* 0x004fda0003f01270 */
.L_x_11:
[----:B------:R-:W-:Y:S05]  /*1f70*/  BSYNC.RECONVERGENT B0 ;  /* 0x0000000000007941 */ /* 0x000fea0003800200 */
.L_x_10:
[----:B------:R-:W-:Y:S01]  /*1f80*/  @!P0 IMAD.MOV R18, RZ, RZ, R11 ;  /* 0x000000ffff128224 */ /* 0x000fe200078e020b */
[----:B------:R-:W-:Y:S01]  /*1f90*/  BSSY.RECONVERGENT B0, `(.L_x_12) ;  /* 0x0000014000007945 */ /* 0x000fe20003800200 */
[----:B------:R-:W-:Y:S01]  /*1fa0*/  @P0 IMAD.MOV R20, RZ, RZ, R19 ;  /* 0x000000ffff140224 */ /* 0x000fe200078e0213 */
[----:B012---:R-:W-:Y:S01]  /*1fb0*/  SEL R9, R5, R4, P0 ;  /* 0x0000000405097207 */ /* 0x007fe20000000000 */
        /* <DEDUP_REMOVED lines=17> */
.L_x_13:
[----:B------:R-:W-:Y:S05]  /*20d0*/  BSYNC.RECONVERGENT B0 ;  /* 0x0000000000007941 */ /* 0x000fea0003800200 */
.L_x_12:
        /* <DEDUP_REMOVED lines=16> */
[----:B-1----:R-:W-:-:S04]  /*21e0*/  IMAD.WIDE R14, R5, 0x10, R16 ;  /* 0x00000010050e7825 */ /* 0x002fc800078e0210 */
[----:B0-2---:R-:W-:Y:S02]  /*21f0*/  IMAD.WIDE R12, R4, 0x10, R16 ;  /* 0x00000010040c7825 */ /* 0x005fe400078e0210 */
[----:B------:R-:W2:Y:S04]  /*2200*/  LDG.E R14, desc[UR8][R14.64] ;  /* 0x000000080e0e7981 */ /* 0x000ea8000c1e1900 */
[----:B------:R-:W2:Y:S02]  /*2210*/  LDG.E R13, desc[UR8][R12.64] ;  /* 0x000000080c0d7981 */ /* 0x000ea4000c1e1900 */
[----:B--2---:R-:W-:-:S13]  /*2220*/  ISETP.LT.AND P0, PT, R14, R13, PT ;  /* 0x0000000d0e00720c */ /* 0x004fda0003f01270 */
.L_x_15:
[----:B------:R-:W-:Y:S05]  /*2230*/  BSYNC.RECONVERGENT B0 ;  /* 0x0000000000007941 */ /* 0x000fea0003800200 */
.L_x_14:
        /* <DEDUP_REMOVED lines=21> */
.L_x_17:
[----:B------:R-:W-:Y:S05]  /*2390*/  BSYNC.RECONVERGENT B0 ;  /* 0x0000000000007941 */ /* 0x000fea0003800200 */
.L_x_16:
        /* <DEDUP_REMOVED lines=21> */
.L_x_19:
[----:B------:R-:W-:Y:S05]  /*24f0*/  BSYNC.RECONVERGENT B0 ;  /* 0x0000000000007941 */ /* 0x000fea0003800200 */
.L_x_18:
        /* <DEDUP_REMOVED lines=21> */
.L_x_21:
[----:B------:R-:W-:Y:S05]  /*2650*/  BSYNC.RECONVERGENT B0 ;  /* 0x0000000000007941 */ /* 0x000fea0003800200 */
.L_x_20:
[----:B------:R-:W-:Y:S01]  /*2660*/  @!P0 IMAD.MOV R25, RZ, RZ, R22 ;  /* 0x000000ffff198224 */ /* 0x000fe200078e0216 */
[----:B------:R-:W-:Y:S01]  /*2670*/  BSSY.RECONVERGENT B0, `(.L_x_22) ;  /* 0x0000014000007945 */ /* 0x000fe20003800200 */
[----:B------:R-:W-:Y:S01]  /*2680*/  @P0 IMAD.MOV R26, RZ, RZ, R24 ;  /* 0x000000ffff1a0224 */ /* 0x000fe200078e0218 */
[----:B012---:R-:W-:Y:S01]  /*2690*/  SEL R15, R5, R4, P0 ;  /* 0x00000004050f7207 */ /* 0x007fe20000000000 */
[C-C-:B------:R-:W-:Y:S01]  /*26a0*/  @P0 IMAD R19, R25.reuse, 0x4, R10.reuse ;  /* 0x0000000419130824 */ /* 0x140fe200078e020a */
[C---:B------:R-:W-:Y:S01]  /*26b0*/  ISETP.GE.AND P1, PT, R25.reuse, R3, PT ;  /* 0x000000031900720c */ /* 0x040fe20003f26270 */
[C---:B------:R-:W-:Y:S02]  /*26c0*/  @!P0 IMAD R18, R26.reuse, 0x4, R10 ;  /* 0x000000041a128824 */ /* 0x040fe400078e020a */
        /* <DEDUP_REMOVED lines=14> */
.L_x_23:
[----:B------:R-:W-:Y:S05]  /*27b0*/  BSYNC.RECONVERGENT B0 ;  /* 0x0000000000007941 */ /* 0x000fea0003800200 */
.L_x_22:
[----:B------:R-:W-:Y:S01]  /*27c0*/  @!P0 IMAD.MOV R23, RZ, RZ, R25 ;  /* 0x000000ffff178224 */ /* 0x000fe200078e0219 */
[----:B------:R-:W-:Y:S01]  /*27d0*/  BSSY.RECONVERGENT B0, `(.L_x_24) ;  /* 0x0000014000007945 */ /* 0x000fe20003800200 */
[----:B------:R-:W-:Y:S01]  /*27e0*/  @P0 IMAD.MOV R24, RZ, RZ, R26 ;  /* 0x000000ffff180224 */ /* 0x000fe200078e021a */
[----:B-12---:R-:W-:Y:S01]  /*27f0*/  SEL R22, R5, R4, P0 ;  /* 0x0000000405167207 */ /* 0x006fe20000000000 */
[C-C-:B0-----:R-:W-:Y:S01]  /*2800*/  @P0 IMAD R19, R23.reuse, 0x4, R10.reuse ;  /* 0x0000000417130824 */ /* 0x141fe200078e020a */
        /* <DEDUP_REMOVED lines=16> */
.L_x_25:
[----:B------:R-:W-:Y:S05]  /*2910*/  BSYNC.RECONVERGENT B0 ;  /* 0x0000000000007941 */ /* 0x000fea0003800200 */
.L_x_24:
        /* <DEDUP_REMOVED lines=21> */
.L_x_27:
[----:B------:R-:W-:Y:S05]  /*2a70*/  BSYNC.RECONVERGENT B0 ;  /* 0x0000000000007941 */ /* 0x000fea0003800200 */
.L_x_26:
        /* <DEDUP_REMOVED lines=21> */
.L_x_29:
[----:B------:R-:W-:Y:S05]  /*2bd0*/  BSYNC.RECONVERGENT B0 ;  /* 0x0000000000007941 */ /* 0x000fea0003800200 */
.L_x_28:
        /* <DEDUP_REMOVED lines=21> */
.L_x_31:
[----:B------:R-:W-:Y:S05]  /*2d30*/  BSYNC.RECONVERGENT B0 ;  /* 0x0000000000007941 */ /* 0x000fea0003800200 */
.L_x_30:
        /* <DEDUP_REMOVED lines=21> */
.L_x_33:
[----:B------:R-:W-:Y:S05]  /*2e90*/  BSYNC.RECONVERGENT B0 ;  /* 0x0000000000007941 */ /* 0x000fea0003800200 */
.L_x_32:
        /* <DEDUP_REMOVED lines=21> */
.L_x_35:
[----:B------:R-:W-:Y:S05]  /*2ff0*/  BSYNC.RECONVERGENT B0 ;  /* 0x0000000000007941 */ /* 0x000fea0003800200 */
.L_x_34:
[----:B------:R-:W-:Y:S01]  /*3000*/  @!P0 IMAD.MOV R28, RZ, RZ, R29 ;  /* 0x000000ffff1c8224 */ /* 0x000fe200078e021d */
[----:B------:R-:W-:Y:S01]  /*3010*/  BSSY.RECONVERGENT B0, `(.L_x_36) ;  /* 0x0000013000007945 */ /* 0x000fe20003800200 */
[----:B------:R-:W-:Y:S01]  /*3020*/  @P0 IMAD.MOV R31, RZ, RZ, R30 ;  /* 0x000000ffff1f0224 */ /* 0x000fe200078e021e */
[----:B-12---:R-:W-:Y:S01]  /*3030*/  SEL R29, R5, R4, P0 ;  /* 0x00000004051d7207 */ /* 0x006fe20000000000 */
[C-C-:B0-----:R-:W-:Y:S01]  /*3040*/  @P0 IMAD R19, R28.reuse, 0x4, R10.reuse ;  /* 0x000000041c130824 */ /* 0x141fe200078e020a */
[----:B------:R-:W-:Y:S01]  /*3050*/  ISETP.GE.AND P1, PT, R28, R3, PT ;  /* 0x000000031c00720c */ /* 0x000fe20003f26270 */
[C---:B------:R-:W-:Y:S02]  /*3060*/  @!P0 IMAD R18, R31.reuse, 0x4, R10 ;  /* 0x000000041f128824 */ /* 0x040fe400078e020a */
[----:B------:R-:W-:Y:S01]  /*3070*/  VIADD R30, R31, 0x1 ;  /* 0x000000011f1e7836 */ /* 0x000fe20000000000 */
[----:B------:R0:W1:Y:S04]  /*3080*/  @P0 LDS R5, [R19] ;  /* 0x0000000013050984 */ /* 0x0000680000000800 */
        /* <DEDUP_REMOVED lines=11> */
.L_x_37:
[----:B------:R-:W-:Y:S05]  /*3140*/  BSYNC.RECONVERGENT B0 ;  /* 0x0000000000007941 */ /* 0x000fea0003800200 */
.L_x_36:
[----:B------:R-:W-:Y:S01]  /*3150*/  @P0 IMAD.MOV R30, RZ, RZ, R31 ;  /* 0x000000ffff1e0224 */ /* 0x000fe200078e021f */
[----:B-12---:R-:W-:Y:S01]  /*3160*/  SEL R20, R5, R4, P0 ;  /* 0x0000000405147207 */ /* 0x006fe20000000000 */
[----:B0-----:R-:W-:Y:S01]  /*3170*/  VIADD R18, R28, 0x1 ;  /* 0x000000011c127836 */ /* 0x001fe20000000000 */
[----:B------:R-:W-:Y:S01]  /*3180*/  BSSY.RECONVERGENT B0, `(.L_x_38) ;  /* 0x0000012000007945 */ /* 0x000fe20003800200 */
[----:B------:R-:W-:Y:S02]  /*3190*/  @!P0 IMAD.MOV R18, RZ, RZ, R28 ;  /* 0x000000ffff128224 */ /* 0x000fe400078e021c */
[----:B------:R-:W-:-:S03]  /*31a0*/  @!P0 IMAD R19, R30, 0x4, R10 ;  /* 0x000000041e138824 */ /* 0x000fc600078e020a */
[C---:B------:R-:W-:Y:S01]  /*31b0*/  ISETP.GE.AND P1, PT, R18.reuse, R3, PT ;  /* 0x000000031200720c */ /* 0x040fe20003f26270 */
[----:B------:R-:W-:Y:S01]  /*31c0*/  @P0 IMAD R18, R18, 0x4, R10 ;  /* 0x0000000412120824 */ /* 0x000fe200078e020a */
[----:B------:R-:W0:Y:S04]  /*31d0*/  @!P0 LDS R4, [R19] ;  /* 0x0000000013048984 */ /* 0x000e280000000800 */
[----:B------:R1:W2:Y:S01]  /*31e0*/  @P0 LDS R5, [R18] ;  /* 0x0000000012050984 */ /* 0x0002a20000000800 */
[----:B0-----:R-:W-:-:S06]  /*31f0*/  IMAD.MOV.U32 R21, RZ, RZ, R4 ;  /* 0x000000ffff157224 */ /* 0x001fcc00078e0004 */
[----:B-1----:R-:W-:Y:S05]  /*3200*/  @P1 BRA `(.L_x_39) ;  /* 0x0000000000241947 */ /* 0x002fea0003800000 */
[----:B------:R-:W-:Y:S01]  /*3210*/  ISETP.GE.AND P0, PT, R30, R7, PT ;  /* 0x000000071e00720c */ /* 0x000fe20003f06270 */
[----:B--2---:R-:W-:-:S12]  /*3220*/  IMAD.MOV.U32 R21, RZ, RZ, R5 ;  /* 0x000000ffff157224 */ /* 0x004fd800078e0005 */
[----:B------:R-:W-:Y:S05]  /*3230*/  @P0 BRA `(.L_x_39) ;  /* 0x0000000000180947 */ /* 0x000fea0003800000 */
[----:B------:R-:W-:-:S04]  /*3240*/  IMAD.WIDE R18, R5, 0x10, R16 ;  /* 0x0000001005127825 */ /* 0x000fc800078e0210 */
[----:B------:R-:W-:Y:S02]  /*3250*/  IMAD.WIDE R16, R4, 0x10, R16 ;  /* 0x0000001004107825 */ /* 0x000fe400078e0210 */
[----:B------:R-:W2:Y:S04]  /*3260*/  LDG.E R18, desc[UR8][R18.64] ;  /* 0x0000000812127981 */ /* 0x000ea8000c1e1900 */
[----:B------:R-:W2:Y:S02]  /*3270*/  LDG.E R17, desc[UR8][R16.64] ;  /* 0x0000000810117981 */ /* 0x000ea4000c1e1900 */
[----:B--2---:R-:W-:-:S04]  /*3280*/  ISETP.GE.AND P0, PT, R18, R17, PT ;  /* 0x000000111200720c */ /* 0x004fc80003f06270 */
[----:B------:R-:W-:-:S09]  /*3290*/  SEL R21, R5, R4, !P0 ;  /* 0x0000000405157207 */ /* 0x000fd20004000000 */
.L_x_39:
[----:B------:R-:W-:Y:S05]  /*32a0*/  BSYNC.RECONVERGENT B0 ;  /* 0x0000000000007941 */ /* 0x000fea0003800200 */
.L_x_38:
[----:B------:R-:W-:Y:S06]  /*32b0*/  BAR.SYNC.DEFER_BLOCKING 0x0 ;  /* 0x0000000000007b1d */ /* 0x000fec0000010000 */
[----:B------:R-:W-:Y:S05]  /*32c0*/  BRA.U !UP0, `(.L_x_40) ;  /* 0x0000000508107547 */ /* 0x000fea000b800000 */
[----:B------:R-:W0:Y:S01]  /*32d0*/  S2R R16, SR_LANEID ;  /* 0x0000000000107919 */ /* 0x000e220000000000 */
[----:B------:R-:W-:Y:S01]  /*32e0*/  SHF.R.U32.HI R3, RZ, 0x5, R2 ;  /* 0x00000005ff037819 */ /* 0x000fe20000011602 */
[----:B------:R-:W1:Y:S04]  /*32f0*/  LDCU.64 UR4, c[0x0][0x3a0] ;  /* 0x00007400ff0477ac */ /* 0x000e680008000a00 */
[----:B0-----:R-:W-:-:S04]  /*3300*/  IMAD R3, R3, 0x20, R16 ;  /* 0x0000002003037824 */ /* 0x001fc800078e0210 */
[----:B------:R-:W-:-:S04]  /*3310*/  IMAD R3, R3, 0x11, RZ ;  /* 0x0000001103037824 */ /* 0x000fc800078e02ff */
[----:B------:R-:W-:Y:S02]  /*3320*/  IMAD R4, R3, 0x4, R10 ;  /* 0x0000000403047824 */ /* 0x000fe400078e020a */
[----:B------:R-:W-:-:S03]  /*3330*/  IMAD R3, R16, -0x10, R3 ;  /* 0xfffffff010037824 */ /* 0x000fc600078e0203 */
[----:B------:R-:W-:Y:S01]  /*3340*/  STS [R4], R6 ;  /* 0x0000000604007388 */ /* 0x000fe20000000800 */
[----:B------:R-:W-:Y:S01]  /*3350*/  IMAD R10, R3, 0x4, R10 ;  /* 0x00000004030a7824 */ /* 0x000fe200078e020a */
[C---:B------:R-:W-:Y:S02]  /*3360*/  LOP3.LUT R3, R2.reuse, 0x3e0, RZ, 0xc0, !PT ;  /* 0x000003e002037812 */ /* 0x040fe400078ec0ff */
[----:B------:R-:W-:Y:S01]  /*3370*/  STS [R4+0x4], R8 ;  /* 0x0000040804007388 */ /* 0x000fe20000000800 */
[----:B------:R-:W-:-:S03]  /*3380*/  LOP3.LUT R2, R2, 0x1f, RZ, 0xc0, !PT ;  /* 0x0000001f02027812 */ /* 0x000fc600078ec0ff */
[----:B------:R-:W-:Y:S02]  /*3390*/  STS [R4+0x8], R9 ;  /* 0x0000080904007388 */ /* 0x000fe40000000800 */
[----:B------:R-:W-:Y:S02]  /*33a0*/  IMAD R2, R3, 0x11, R2 ;  /* 0x0000001103027824 */ /* 0x000fe400078e0202 */
[----:B------:R-:W-:Y:S01]  /*33b0*/  STS [R4+0xc], R11 ;  /* 0x00000c0b04007388 */ /* 0x000fe20000000800 */
[----:B------:R-:W-:-:S03]  /*33c0*/  IMAD.MOV.U32 R3, RZ, RZ, RZ ;  /* 0x000000ffff037224 */ /* 0x000fc600078e00ff */
[----:B------:R-:W-:Y:S01]  /*33d0*/  STS [R4+0x10], R12 ;  /* 0x0000100c04007388 */ /* 0x000fe20000000800 */
[----:B------:R-:W-:-:S03]  /*33e0*/  IMAD.WIDE.U32 R2, R0, 0x1100, R2 ;  /* 0x0000110000027825 */ /* 0x000fc600078e0002 */
[----:B------:R-:W-:Y:S04]  /*33f0*/  STS [R4+0x14], R13 ;  /* 0x0000140d04007388 */ /* 0x000fe80000000800 */
        /* <DEDUP_REMOVED lines=10> */
[----:B------:R1:W-:Y:S01]  /*34a0*/  STS [R4+0x40], R21 ;  /* 0x0000401504007388 */ /* 0x0003e20000000800 */
[----:B------:R-:W-:-:S03]  /*34b0*/  NOP ;  /* 0x0000000000007918 */ /* 0x000fc60000000000 */
[----:B------:R-:W0:Y:S01]  /*34c0*/  LDS R7, [R10] ;  /* 0x000000000a077984 */ /* 0x000e220000000800 */
[----:B-1----:R-:W-:-:S03]  /*34d0*/  LEA R4, P0, R2, UR4, 0x2 ;  /* 0x0000000402047c11 */ /* 0x002fc6000f8010ff */
[----:B------:R-:W1:Y:S01]  /*34e0*/  LDS R9, [R10+0x80] ;  /* 0x000080000a097984 */ /* 0x000e620000000800 */
[----:B--2---:R-:W-:-:S03]  /*34f0*/  LEA.HI.X R5, R2, UR5, R3, 0x2, P0 ;  /* 0x0000000502057c11 */ /* 0x004fc600080f1403 */
[----:B------:R-:W2:Y:S04]  /*3500*/  LDS R11, [R10+0x100] ;  /* 0x000100000a0b7984 */ /* 0x000ea80000000800 */
[----:B------:R-:W3:Y:S04]  /*3510*/  LDS R13, [R10+0x180] ;  /* 0x000180000a0d7984 */ /* 0x000ee80000000800 */
[----:B------:R-:W4:Y:S04]  /*3520*/  LDS R15, [R10+0x200] ;  /* 0x000200000a0f7984 */ /* 0x000f280000000800 */
[----:B------:R-:W5:Y:S04]  /*3530*/  LDS R17, [R10+0x280] ;  /* 0x000280000a117984 */ /* 0x000f680000000800 */
        /* <DEDUP_REMOVED lines=11> */
[----:B0-----:R-:W-:Y:S04]  /*35f0*/  STG.E desc[UR8][R4.64], R7 ;  /* 0x0000000704007986 */ /* 0x001fe8000c101908 */
[----:B-1----:R-:W-:Y:S04]  /*3600*/  STG.E desc[UR8][R4.64+0x80], R9 ;  /* 0x0000800904007986 */ /* 0x002fe8000c101908 */
[----:B--2---:R-:W-:Y:S04]  /*3610*/  STG.E desc[UR8][R4.64+0x100], R11 ;  /* 0x0001000b04007986 */ /* 0x004fe8000c101908 */
[----:B---3--:R-:W-:Y:S04]  /*3620*/  STG.E desc[UR8][R4.64+0x180], R13 ;  /* 0x0001800d04007986 */ /* 0x008fe8000c101908 */
[----:B----4-:R-:W-:Y:S04]  /*3630*/  STG.E desc[UR8][R4.64+0x200], R15 ;  /* 0x0002000f04007986 */ /* 0x010fe8000c101908 */
[----:B-----5:R-:W-:Y:S04]  /*3640*/  STG.E desc[UR8][R4.64+0x280], R17 ;  /* 0x0002801104007986 */ /* 0x020fe8000c101908 */
[----:B------:R-:W-:Y:S04]  /*3650*/  STG.E desc[UR8][R4.64+0x300], R19 ;  /* 0x0003001304007986 */ /* 0x000fe8000c101908 */
        /* <DEDUP_REMOVED lines=9> */
[----:B------:R-:W-:Y:S01]  /*36f0*/  STG.E desc[UR8][R4.64+0x800], R6 ;  /* 0x0008000604007986 */ /* 0x000fe2000c101908 */
[----:B------:R-:W-:Y:S05]  /*3700*/  EXIT ;  /* 0x000000000000794d */ /* 0x000fea0003800000 */
.L_x_40:
[----:B------:R-:W0:Y:S01]  /*3710*/  S2R R3, SR_LANEID ;  /* 0x0000000000037919 */ /* 0x000e220000000000 */
[----:B------:R-:W-:Y:S01]  /*3720*/  SHF.R.U32.HI R4, RZ, 0x5, R2 ;  /* 0x00000005ff047819 */ /* 0x000fe20000011602 */
[----:B------:R-:W1:Y:S04]  /*3730*/  LDCU.64 UR4, c[0x0][0x388] ;  /* 0x00007100ff0477ac */ /* 0x000e680008000a00 */
[----:B0-----:R-:W-:-:S04]  /*3740*/  IMAD R4, R4, 0x20, R3 ;  /* 0x0000002004047824 */ /* 0x001fc800078e0203 */
[----:B------:R-:W-:-:S04]  /*3750*/  IMAD R4, R4, 0x11, RZ ;  /* 0x0000001104047824 */ /* 0x000fc800078e02ff */
[----:B------:R-:W-:Y:S02]  /*3760*/  IMAD R3, R3, -0x10, R4 ;  /* 0xfffffff003037824 */ /* 0x000fe400078e0204 */
[--C-:B------:R-:W-:Y:S01]  /*3770*/  IMAD R16, R4, 0x4, R10.reuse ;  /* 0x0000000404107824 */ /* 0x100fe200078e020a */
[C---:B------:R-:W-:Y:S01]  /*3780*/  LOP3.LUT R4, R2.reuse, 0x3e0, RZ, 0xc0, !PT ;  /* 0x000003e002047812 */ /* 0x040fe200078ec0ff */
[----:B------:R-:W-:Y:S01]  /*3790*/  IMAD R10, R3, 0x4, R10 ;  /* 0x00000004030a7824 */ /* 0x000fe200078e020a */
[----:B------:R-:W-:Y:S01]  /*37a0*/  LOP3.LUT R2, R2, 0x1f, RZ, 0xc0, !PT ;  /* 0x0000001f02027812 */ /* 0x000fe200078ec0ff */
[----:B------:R-:W-:Y:S01]  /*37b0*/  IMAD.MOV.U32 R3, RZ, RZ, RZ ;  /* 0x000000ffff037224 */ /* 0x000fe200078e00ff */
[----:B------:R-:W-:Y:S03]  /*37c0*/  STS [R16], R6 ;  /* 0x0000000610007388 */ /* 0x000fe60000000800 */
[----:B------:R-:W-:Y:S01]  /*37d0*/  IMAD.WIDE.U32 R2, R0, 0x1100, R2 ;  /* 0x0000110000027825 */ /* 0x000fe200078e0002 */
[----:B------:R-:W-:Y:S03]  /*37e0*/  STS [R16+0x4], R8 ;  /* 0x0000040810007388 */ /* 0x000fe60000000800 */
[----:B------:R-:W-:Y:S01]  /*37f0*/  IMAD R0, R4, 0x11, RZ ;  /* 0x0000001104007824 */ /* 0x000fe200078e02ff */
[----:B------:R-:W-:Y:S04]  /*3800*/  STS [R16+0x8], R9 ;  /* 0x0000080910007388 */ /* 0x000fe80000000800 */
[----:B------:R-:W-:Y:S01]  /*3810*/  STS [R16+0xc], R11 ;  /* 0x00000c0b10007388 */ /* 0x000fe20000000800 */
[----:B------:R-:W-:-:S03]  /*3820*/  IADD3 R0, P0, PT, R0, R2, RZ ;  /* 0x0000000200007210 */ /* 0x000fc60007f1e0ff */
[----:B------:R-:W-:Y:S02]  /*3830*/  STS [R16+0x10], R12 ;  /* 0x0000100c10007388 */ /* 0x000fe40000000800 */
[----:B------:R-:W-:Y:S01]  /*3840*/  IMAD.X R3, RZ, RZ, R3, P0 ;  /* 0x000000ffff037224 */ /* 0x000fe200000e0603 */
[C---:B-1----:R-:W-:Y:S01]  /*3850*/  LEA R2, P0, R0.reuse, UR4, 0x2 ;  /* 0x0000000400027c11 */ /* 0x042fe2000f8010ff */
[----:B------:R-:W-:Y:S03]  /*3860*/  STS [R16+0x14], R13 ;  /* 0x0000140d10007388 */ /* 0x000fe60000000800 */
[----:B------:R-:W-:Y:S01]  /*3870*/  LEA.HI.X R3, R0, UR5, R3, 0x2, P0 ;  /* 0x0000000500037c11 */ /* 0x000fe200080f1403 */
        /* <DEDUP_REMOVED lines=10> */
[----:B------:R-:W-:Y:S01]  /*3920*/  STS [R16+0x40], R21 ;  /* 0x0000401510007388 */ /* 0x000fe20000000800 */
[----:B------:R-:W-:-:S03]  /*3930*/  NOP ;  /* 0x0000000000007918 */ /* 0x000fc60000000000 */
[----:B--2---:R-:W0:Y:S04]  /*3940*/  LDS R5, [R10] ;  /* 0x000000000a057984 */ /* 0x004e280000000800 */
[----:B------:R-:W1:Y:S04]  /*3950*/  LDS R7, [R10+0x80] ;  /* 0x000080000a077984 */ /* 0x000e680000000800 */
        /* <DEDUP_REMOVED lines=33> */
.L_x_0:
        /* <DEDUP_REMOVED lines=9> */
[----:B------:R-:W-:Y:S01]  /*3c00*/  SHF.R.U64 R26, R12, 0x1, R13 ;  /* 0x000000010c1a7819 */ /* 0x000fe2000000120d */
[----:B------:R-:W-:Y:S01]  /*3c10*/  BSSY.RECONVERGENT B0, `(.L_x_41) ;  /* 0x00001d1000007945 */ /* 0x000fe20003800200 */
[----:B------:R-:W-:Y:S01]  /*3c20*/  LOP3.LUT R3, R5, R0, RZ, 0xc0, !PT ;  /* 0x0000000005037212 */ /* 0x000fe200078ec0ff */
[----:B------:R-:W-:-:S03]  /*3c30*/  ACQBULK ;  /* 0x000000000000782e */ /* 0x000fc60000000000 */
[----:B------:R-:W-:Y:S02]  /*3c40*/  IADD3 R4, P0, PT, R0, -R3, RZ ;  /* 0x8000000300047210 */ /* 0x000fe40007f1e0ff */
[----:B------:R-:W-:-:S03]  /*3c50*/  LOP3.LUT R18, R5, R0, RZ, 0xfc, !PT ;  /* 0x0000000005127212 */ /* 0x000fc600078efcff */
[----:B------:R-:W-:Y:S02]  /*3c60*/  IMAD.X R14, RZ, RZ, -0x1, P0 ;  /* 0xffffffffff0e7424 */ /* 0x000fe400000e06ff */
[----:B------:R-:W-:-:S04]  /*3c70*/  IMAD.WIDE.U32 R4, R4, 0x1100, RZ ;  /* 0x0000110004047825 */ /* 0x000fc800078e00ff */
[----:B------:R-:W-:Y:S01]  /*3c80*/  IMAD R15, R14, 0x1100, RZ ;  /* 0x000011000e0f7824 */ /* 0x000fe200078e02ff */
[----:B------:R-:W-:-:S03]  /*3c90*/  ISETP.GT.U32.AND P2, PT, R4, -0x1101, PT ;  /* 0xffffeeff0400780c */ /* 0x000fc60003f44070 */
[----:B------:R-:W-:Y:S01]  /*3ca0*/  IMAD.IADD R12, R5, 0x1, R15 ;  /* 0x00000001050c7824 */ /* 0x000fe200078e020f */
[--C-:B0-----:R-:W-:Y:S01]  /*3cb0*/  SHF.R.U32.HI R6, RZ, 0x1, R13.reuse ;  /* 0x00000001ff067819 */ /* 0x101fe2000001160d */
[----:B------:R-:W-:Y:S01]  /*3cc0*/  IMAD.X R13, RZ, RZ, ~R13, P1 ;  /* 0x000000ffff0d7224 */ /* 0x000fe200008e0e0d */
[----:B------:R-:W-:Y:S02]  /*3cd0*/  ISETP.NE.U32.AND P0, PT, R18, -0x1, PT ;  /* 0xffffffff1200780c */ /* 0x000fe40003f05070 */
[----:B------:R-:W-:Y:S01]  /*3ce0*/  ISETP.GT.U32.AND.EX P2, PT, R12, -0x1, PT, P2 ;  /* 0xffffffff0c00780c */ /* 0x000fe20003f44120 */
[----:B------:R-:W-:Y:S01]  /*3cf0*/  IMAD R5, R6, 0x1100, RZ ;  /* 0x0000110006057824 */ /* 0x000fe200078e02ff */
[----:B------:R-:W-:Y:S01]  /*3d00*/  ISETP.NE.AND.EX P0, PT, R13, -0x1, PT, P0 ;  /* 0xffffffff0d00780c */ /* 0x000fe20003f05300 */
[----:B------:R-:W-:Y:S01]  /*3d10*/  IMAD.WIDE.U32 R26, R26, 0x1100, RZ ;  /* 0x000011001a1a7825 */ /* 0x000fe200078e00ff */
[----:B------:R-:W-:-:S03]  /*3d20*/  SEL R13, R4, 0xffffeeff, P2 ;  /* 0xffffeeff040d7807 */ /* 0x000fc60001000000 */
[----:B---3--:R-:W-:Y:S01]  /*3d30*/  IMAD.WIDE.U32 R8, R3, -0x1100, R8 ;  /* 0xffffef0003087825 */ /* 0x008fe200078e0008 */
[----:B------:R-:W-:-:S03]  /*3d40*/  LOP3.LUT R15, RZ, R13, RZ, 0x33, !PT ;  /* 0x0000000dff0f7212 */ /* 0x000fc600078e33ff */
[----:B------:R-:W-:Y:S01]  /*3d50*/  IMAD.IADD R5, R27, 0x1, R5 ;  /* 0x000000011b057824 */ /* 0x000fe200078e0205 */
[----:B------:R-:W-:Y:S01]  /*3d60*/  ISETP.GT.U32.AND P1, PT, R8, R26, PT ;  /* 0x0000001a0800720c */ /* 0x000fe20003f24070 */
[----:B------:R-:W-:Y:S01]  /*3d70*/  IMAD.IADD R19, R9, 0x1, -R3 ;  /* 0x0000000109137824 */ /* 0x000fe200078e0a03 */
[----:B------:R-:W-:Y:S02]  /*3d80*/  ISETP.LT.U32.AND P6, PT, R26, R8, PT ;  /* 0x000000081a00720c */ /* 0x000fe40003fc1070 */
[----:B------:R-:W-:Y:S02]  /*3d90*/  SEL R14, R12, 0xffffffff, P2 ;  /* 0xffffffff0c0e7807 */ /* 0x000fe40001000000 */
[----:B------:R-:W-:Y:S02]  /*3da0*/  ISETP.GT.U32.AND.EX P1, PT, R19, R5, PT, P1 ;  /* 0x000000051300720c */ /* 0x000fe40003f24110 */
[----:B------:R-:W-:Y:S02]  /*3db0*/  ISETP.LT.U32.AND.EX P2, PT, R5, R19, PT, P6 ;  /* 0x000000130500720c */ /* 0x000fe40003f41160 */
[----:B------:R-:W-:-:S02]  /*3dc0*/  LOP3.LUT R14, RZ, R14, RZ, 0x33, !PT ;  /* 0x0000000eff0e7212 */ /* 0x000fc400078e33ff */
[----:B------:R-:W-:Y:S01]  /*3dd0*/  SEL R19, R19, R5, P1 ;  /* 0x0000000513137207 */ /* 0x000fe20000800000 */
[----:B------:R-:W-:Y:S01]  /*3de0*/  UISETP.NE.AND UP0, UPT, UR4, URZ, UPT ;  /* 0x000000ff0400728c */ /* 0x000fe2000bf05270 */
[----:B------:R-:W-:Y:S01]  /*3df0*/  SEL R25, R26, R8, P2 ;  /* 0x000000081a197207 */ /* 0x000fe20001000000 */
[----:B----4-:R-:W-:-:S04]  /*3e00*/  IMAD.WIDE.U32 R10, R3, -0x1100, R10 ;  /* 0xffffef00030a7825 */ /* 0x010fc800078e000a */
[----:B-----5:R-:W-:Y:S01]  /*3e10*/  IMAD.WIDE.U32 R6, R3, -0x1100, R16 ;  /* 0xffffef0003067825 */ /* 0x020fe200078e0010 */
[----:B------:R-:W-:-:S03]  /*3e20*/  IADD3 R9, P4, P5, -R10, R4, R15 ;  /* 0x000000040a097210 */ /* 0x000fc60007d9e10f */
[--C-:B------:R-:W-:Y:S02]  /*3e30*/  IMAD.IADD R15, R7, 0x1, -R3.reuse ;  /* 0x00000001070f7824 */ /* 0x100fe400078e0a03 */
[----:B------:R-:W-:Y:S01]  /*3e40*/  IMAD.IADD R7, R11, 0x1, -R3 ;  /* 0x000000010b077824 */ /* 0x000fe200078e0a03 */
[----:B------:R-:W-:Y:S02]  /*3e50*/  SEL R11, R8, R26, P1 ;  /* 0x0000001a080b7207 */ /* 0x000fe40000800000 */
[----:B------:R-:W-:Y:S02]  /*3e60*/  IADD3 R13, P3, PT, R4, -R6, RZ ;  /* 0x80000006040d7210 */ /* 0x000fe40007f7e0ff */
[----:B------:R-:W-:Y:S02]  /*3e70*/  IADD3 R11, P1, PT, R11, -R26, RZ ;  /* 0x8000001a0b0b7210 */ /* 0x000fe40007f3e0ff */
[----:B------:R-:W-:Y:S02]  /*3e80*/  IADD3.X R7, PT, PT, ~R7, R12, R14, P4, P5 ;  /* 0x0000000c07077210 */ /* 0x000fe400027ea50e */
[----:B------:R-:W-:Y:S01]  /*3e90*/  SEL R22, R26, R9, !P0 ;  /* 0x000000091a167207 */ /* 0x000fe20004000000 */
[----:B------:R-:W-:Y:S01]  /*3ea0*/  IMAD.X R24, R12, 0x1, ~R15, P3 ;  /* 0x000000010c187824 */ /* 0x000fe200018e0e0f */
[----:B------:R-:W-:Y:S01]  /*3eb0*/  SEL R7, R5, R7, !P0 ;  /* 0x0000000705077207 */ /* 0x000fe20004000000 */
[----:B------:R-:W-:Y:S01]  /*3ec0*/  IMAD.X R19, R19, 0x1, ~R5, P1 ;  /* 0x0000000113137824 */ /* 0x000fe200008e0e05 */
[----:B------:R-:W-:-:S02]  /*3ed0*/  ISETP.LT.U32.AND P1, PT, R13, R11, PT ;  /* 0x0000000b0d00720c */ /* 0x000fc40003f21070 */
[----:B------:R-:W-:Y:S02]  /*3ee0*/  ISETP.LT.U32.AND P3, PT, R22, R11, PT ;  /* 0x0000000b1600720c */ /* 0x000fe40003f61070 */
[-C--:B------:R-:W-:Y:S02]  /*3ef0*/  ISETP.LT.U32.AND.EX P1, PT, R24, R19.reuse, PT, P1 ;  /* 0x000000131800720c */ /* 0x080fe40003f21110 */
        /* <DEDUP_REMOVED lines=11> */
[----:B------:R-:W-:Y:S01]  /*3fb0*/  IMAD.IADD R23, R25, 0x1, R22 ;  /* 0x0000000119177824 */ /* 0x000fe200078e0216 */
[----:B------:R-:W-:Y:S01]  /*3fc0*/  UMOV UR4, URZ ;  /* 0x000000ff00047c82 */ /* 0x000fe20008000000 */
[----:B------:R-:W-:Y:S01]  /*3fd0*/  IMAD.WIDE.U32 R4, R3, 0x1100, R4 ;  /* 0x0000110003047825 */ /* 0x000fe200078e0004 */
[----:B------:R-:W-:Y:S03]  /*3fe0*/  BSSY.RECONVERGENT B1, `(.L_x_43) ;  /* 0x0000016000017945 */ /* 0x000fe60003800200 */
[C---:B------:R-:W-:Y:S02]  /*3ff0*/  IMAD.IADD R3, R2.reuse, 0x1, -R25 ;  /* 0x0000000102037824 */ /* 0x040fe400078e0a19 */
[----:B------:R-:W-:Y:S01]  /*4000*/  IMAD.X R17, RZ, RZ, R17, P0 ;  /* 0x000000ffff117224 */ /* 0x000fe200000e0611 */
[C---:B------:R-:W-:Y:S01]  /*4010*/  ISETP.GE.AND P0, PT, R2.reuse, R23, PT ;  /* 0x000000170200720c */ /* 0x040fe20003f06270 */
[----:B------:R-:W-:Y:S01]  /*4020*/  VIADD R5, R5, UR4 ;  /* 0x0000000405057c36 */ /* 0x000fe20008000000 */
[----:B------:R-:W-:Y:S01]  /*4030*/  IADD3 R4, P1, P2, R3, R4, R7 ;  /* 0x0000000403047210 */ /* 0x000fe20007a3e007 */
[C---:B------:R-:W-:Y:S01]  /*4040*/  VIADD R8, R2.reuse, 0x100 ;  /* 0x0000010002087836 */ /* 0x040fe20000000000 */
[----:B------:R-:W-:Y:S01]  /*4050*/  SHF.R.S32.HI R3, RZ, 0x1f, R3 ;  /* 0x0000001fff037819 */ /* 0x000fe20000011403 */
[----:B------:R-:W-:Y:S01]  /*4060*/  VIADD R10, R2, 0x200 ;  /* 0x00000200020a7836 */ /* 0x000fe20000000000 */
[----:B0-----:R-:W-:-:S02]  /*4070*/  LEA R18, P3, R6, UR6, 0x2 ;  /* 0x0000000606127c11 */ /* 0x001fc4000f8610ff */
[----:B------:R-:W-:Y:S02]  /*4080*/  IADD3.X R3, PT, PT, R3, R5, R24, P1, P2 ;  /* 0x0000000503037210 */ /* 0x000fe40000fe4418 */
[----:B------:R-:W-:Y:S02]  /*4090*/  LEA R26, P4, R4, UR6, 0x2 ;  /* 0x00000006041a7c11 */ /* 0x000fe4000f8810ff */
[----:B------:R-:W-:Y:S02]  /*40a0*/  LEA.HI.X R19, R6, UR7, R17, 0x2, P3 ;  /* 0x0000000706137c11 */ /* 0x000fe400098f1411 */
[----:B------:R-:W-:Y:S01]  /*40b0*/  LEA.HI.X R27, R4, UR7, R3, 0x2, P4 ;  /* 0x00000007041b7c11 */ /* 0x000fe2000a0f1403 */
[----:B------:R-:W-:Y:S01]  /*40c0*/  VIADD R4, R2, 0x300 ;  /* 0x0000030002047836 */ /* 0x000fe20000000000 */
[-C--:B------:R-:W-:Y:S02]  /*40d0*/  ISETP.GE.AND P1, PT, R8, R23.reuse, PT ;  /* 0x000000170800720c */ /* 0x080fe40003f26270 */
[----:B------:R-:W-:-:S02]  /*40e0*/  ISETP.GE.AND P2, PT, R10, R23, PT ;  /* 0x000000170a00720c */ /* 0x000fc40003f46270 */
[----:B------:R-:W-:Y:S01]  /*40f0*/  LOP3.LUT R6, R2, 0x400, RZ, 0xfc, !PT ;  /* 0x0000040002067812 */ /* 0x000fe200078efcff */
[----:B------:R-:W-:Y:S10]  /*4100*/  @P0 BRA `(.L_x_44) ;  /* 0x00000000000c0947 */ /* 0x000ff40003800000 */
[----:B------:R-:W-:-:S13]  /*4110*/  ISETP.GE.AND P0, PT, R2, R25, PT ;  /* 0x000000190200720c */ /* 0x000fda0003f06270 */
[----:B------:R0:W5:Y:S04]  /*4120*/  @!P0 LDG.E R21, desc[UR8][R18.64] ;  /* 0x0000000812158981 */ /* 0x000168000c1e1900 */
[----:B------:R0:W5:Y:S02]  /*4130*/  @P0 LDG.E R21, desc[UR8][R26.64] ;  /* 0x000000081a150981 */ /* 0x000164000c1e1900 */
.L_x_44:
[----:B------:R-:W-:Y:S05]  /*4140*/  BSYNC.RECONVERGENT B1 ;  /* 0x0000000000017941 */ /* 0x000fea0003800200 */
.L_x_43:
[----:B------:R-:W-:Y:S04]  /*4150*/  BSSY.RECONVERGENT B1, `(.L_x_45) ;  /* 0x0000005000017945 */ /* 0x000fe80003800200 */
[----:B------:R-:W-:Y:S05]  /*4160*/  @P1 BRA `(.L_x_46) ;  /* 0x00000000000c1947 */ /* 0x000fea0003800000 */
[----:B------:R-:W-:-:S13]  /*4170*/  ISETP.GE.AND P0, PT, R8, R25, PT ;  /* 0x000000190800720c */ /* 0x000fda0003f06270 */
[----:B------:R1:W5:Y:S04]  /*4180*/  @P0 LDG.E R20, desc[UR8][R26.64+0x400] ;  /* 0x000400081a140981 */ /* 0x000368000c1e1900 */
[----:B------:R1:W5:Y:S02]  /*4190*/  @!P0 LDG.E R20, desc[UR8][R18.64+0x400] ;  /* 0x0004000812148981 */ /* 0x000364000c1e1900 */
.L_x_46:
[----:B------:R-:W-:Y:S05]  /*41a0*/  BSYNC.RECONVERGENT B1 ;  /* 0x0000000000017941 */ /* 0x000fea0003800200 */
.L_x_45:
[----:B------:R-:W-:Y:S04]  /*41b0*/  BSSY.RECONVERGENT B1, `(.L_x_47) ;  /* 0x0000005000017945 */ /* 0x000fe80003800200 */
[----:B------:R-:W-:Y:S05]  /*41c0*/  @P2 BRA `(.L_x_48) ;  /* 0x00000000000c2947 */ /* 0x000fea0003800000 */
[----:B------:R-:W-:-:S13]  /*41d0*/  ISETP.GE.AND P0, PT, R10, R25, PT ;  /* 0x000000190a00720c */ /* 0x000fda0003f06270 */
[----:B------:R2:W5:Y:S04]  /*41e0*/  @P0 LDG.E R3, desc[UR8][R26.64+0x800] ;  /* 0x000800081a030981 */ /* 0x000568000c1e1900 */
[----:B------:R2:W5:Y:S02]  /*41f0*/  @!P0 LDG.E R3, desc[UR8][R18.64+0x800] ;  /* 0x0008000812038981 */ /* 0x000564000c1e1900 */
.L_x_48:
[----:B------:R-:W-:Y:S05]  /*4200*/  BSYNC.RECONVERGENT B1 ;  /* 0x0000000000017941 */ /* 0x000fea0003800200 */
.L_x_47:
[-C--:B------:R-:W-:Y:S01]  /*4210*/  ISETP.GE.AND P6, PT, R4, R23.reuse, PT ;  /* 0x000000170400720c */ /* 0x080fe20003fc6270 */
[C---:B------:R-:W-:Y:S01]  /*4220*/  VIADD R8, R2.reuse, 0x500 ;  /* 0x0000050002087836 */ /* 0x040fe20000000000 */
[C---:B------:R-:W-:Y:S01]  /*4230*/  LOP3.LUT R14, R2.reuse, 0x800, RZ, 0xfc, !PT ;  /* 0x00000800020e7812 */ /* 0x040fe200078efcff */
[C---:B------:R-:W-:Y:S01]  /*4240*/  VIADD R10, R2.reuse, 0x600 ;  /* 0x00000600020a7836 */ /* 0x040fe20000000000 */
[----:B------:R-:W-:Y:S01]  /*4250*/  BSSY.RECONVERGENT B1, `(.L_x_49) ;  /* 0x000000d000017945 */ /* 0x000fe20003800200 */
[----:B------:R-:W-:Y:S01]  /*4260*/  VIADD R12, R2, 0x700 ;  /* 0x00000700020c7836 */ /* 0x000fe20000000000 */
[-C--:B------:R-:W-:Y:S01]  /*4270*/  ISETP.GE.AND P0, PT, R6, R23.reuse, PT ;  /* 0x000000170600720c */ /* 0x080fe20003f06270 */
[----:B------:R-:W-:Y:S01]  /*4280*/  VIADD R16, R2, 0x900 ;  /* 0x0000090002107836 */ /* 0x000fe20000000000 */
[-C--:B------:R-:W-:Y:S02]  /*4290*/  ISETP.GE.AND P1, PT, R8, R23.reuse, PT ;  /* 0x000000170800720c */ /* 0x080fe40003f26270 */
[----:B------:R-:W-:-:S02]  /*42a0*/  ISETP.GE.AND P2, PT, R10, R23, PT ;  /* 0x000000170a00720c */ /* 0x000fc40003f46270 */
[-C--:B------:R-:W-:Y:S02]  /*42b0*/  ISETP.GE.AND P3, PT, R12, R23.reuse, PT ;  /* 0x000000170c00720c */ /* 0x080fe40003f66270 */
[-C--:B------:R-:W-:Y:S02]  /*42c0*/  ISETP.GE.AND P4, PT, R14, R23.reuse, PT ;  /* 0x000000170e00720c */ /* 0x080fe40003f86270 */
[----:B------:R-:W-:Y:S01]  /*42d0*/  ISETP.GE.AND P5, PT, R16, R23, PT ;  /* 0x000000171000720c */ /* 0x000fe20003fa6270 */
[----:B------:R-:W-:-:S12]  /*42e0*/  @P6 BRA `(.L_x_50) ;  /* 0x00000000000c6947 */ /* 0x000fd80003800000 */
[----:B------:R-:W-:-:S13]  /*42f0*/  ISETP.GE.AND P6, PT, R4, R25, PT ;  /* 0x000000190400720c */ /* 0x000fda0003fc6270 */
[----:B------:R3:W5:Y:S04]  /*4300*/  @P6 LDG.E R4, desc[UR8][R26.64+0xc00] ;  /* 0x000c00081a046981 */ /* 0x000768000c1e1900 */
[----:B------:R3:W5:Y:S02]  /*4310*/  @!P6 LDG.E R4, desc[UR8][R18.64+0xc00] ;  /* 0x000c00081204e981 */ /* 0x000764000c1e1900 */
.L_x_50:
[----:B------:R-:W-:Y:S05]  /*4320*/  BSYNC.RECONVERGENT B1 ;  /* 0x0000000000017941 */ /* 0x000fea0003800200 */
.L_x_49:
[----:B------:R-:W-:Y:S04]  /*4330*/  BSSY.RECONVERGENT B1, `(.L_x_51) ;  /* 0x0000005000017945 */ /* 0x000fe80003800200 */
[----:B------:R-:W-:Y:S05]  /*4340*/  @P0 BRA `(.L_x_52) ;  /* 0x00000000000c0947 */ /* 0x000fea0003800000 */
[----:B------:R-:W-:-:S13]  /*4350*/  ISETP.GE.AND P0, PT, R6, R25, PT ;  /* 0x000000190600720c */ /* 0x000fda0003f06270 */
[----:B------:R4:W5:Y:S04]  /*4360*/  @P0 LDG.E R5, desc[UR8][R26.64+0x1000] ;  /* 0x001000081a050981 */ /* 0x000968000c1e1900 */
[----:B------:R4:W5:Y:S02]  /*4370*/  @!P0 LDG.E R5, desc[UR8][R18.64+0x1000] ;  /* 0x0010000812058981 */ /* 0x000964000c1e1900 */
.L_x_52:
[----:B------:R-:W-:Y:S05]  /*4380*/  BSYNC.RECONVERGENT B1 ;  /* 0x0000000000017941 */ /* 0x000fea0003800200 */
.L_x_51:
[----:B------:R-:W-:Y:S04]  /*4390*/  BSSY.RECONVERGENT B1, `(.L_x_53) ;  /* 0x0000005000017945 */ /* 0x000fe80003800200 */
[----:B------:R-:W-:Y:S05]  /*43a0*/  @P1 BRA `(.L_x_54) ;  /* 0x00000000000c1947 */ /* 0x000fea0003800000 */
[----:B------:R-:W-:-:S13]  /*43b0*/  ISETP.GE.AND P0, PT, R8, R25, PT ;  /* 0x000000190800720c */ /* 0x000fda0003f06270 */
[----:B------:R0:W5:Y:S04]  /*43c0*/  @P0 LDG.E R6, desc[UR8][R26.64+0x1400] ;  /* 0x001400081a060981 */ /* 0x000168000c1e1900 */
[----:B------:R0:W5:Y:S02]  /*43d0*/  @!P0 LDG.E R6, desc[UR8][R18.64+0x1400] ;  /* 0x0014000812068981 */ /* 0x000164000c1e1900 */
.L_x_54:
[----:B------:R-:W-:Y:S05]  /*43e0*/  BSYNC.RECONVERGENT B1 ;  /* 0x0000000000017941 */ /* 0x000fea0003800200 */
.L_x_53:
[----:B------:R-:W-:Y:S01]  /*43f0*/  BSSY.RECONVERGENT B1, `(.L_x_55) ;  /* 0x0000007000017945 */ /* 0x000fe20003800200 */
[C---:B------:R-:W-:Y:S02]  /*4400*/  VIADD R24, R2.reuse, 0xa00 ;  /* 0x00000a0002187836 */ /* 0x040fe40000000000 */
[----:B------:R-:W-:Y:S01]  /*4410*/  VIADD R28, R2, 0xb00 ;  /* 0x00000b00021c7836 */ /* 0x000fe20000000000 */
[----:B------:R-:W-:Y:S06]  /*4420*/  @P2 BRA `(.L_x_56) ;  /* 0x00000000000c2947 */ /* 0x000fec0003800000 */
[----:B------:R-:W-:-:S13]  /*4430*/  ISETP.GE.AND P0, PT, R10, R25, PT ;  /* 0x000000190a00720c */ /* 0x000fda0003f06270 */
[----:B------:R0:W5:Y:S04]  /*4440*/  @P0 LDG.E R7, desc[UR8][R26.64+0x1800] ;  /* 0x001800081a070981 */ /* 0x000168000c1e1900 */
[----:B------:R0:W5:Y:S02]  /*4450*/  @!P0 LDG.E R7, desc[UR8][R18.64+0x1800] ;  /* 0x0018000812078981 */ /* 0x000164000c1e1900 */
.L_x_56:
[----:B------:R-:W-:Y:S05]  /*4460*/  BSYNC.RECONVERGENT B1 ;  /* 0x0000000000017941 */ /* 0x000fea0003800200 */
.L_x_55:
[----:B------:R-:W-:Y:S04]  /*4470*/  BSSY.RECONVERGENT B1, `(.L_x_57) ;  /* 0x0000005000017945 */ /* 0x000fe80003800200 */
[----:B------:R-:W-:Y:S05]  /*4480*/  @P3 BRA `(.L_x_58) ;  /* 0x00000000000c3947 */ /* 0x000fea0003800000 */
[----:B------:R-:W-:-:S13]  /*4490*/  ISETP.GE.AND P0, PT, R12, R25, PT ;  /* 0x000000190c00720c */ /* 0x000fda0003f06270 */
[----:B------:R0:W5:Y:S04]  /*44a0*/  @P0 LDG.E R8, desc[UR8][R26.64+0x1c00] ;  /* 0x001c00081a080981 */ /* 0x000168000c1e1900 */
[----:B------:R0:W5:Y:S02]  /*44b0*/  @!P0 LDG.E R8, desc[UR8][R18.64+0x1c00] ;  /* 0x001c000812088981 */ /* 0x000164000c1e1900 */
.L_x_58:
[----:B------:R-:W-:Y:S05]  /*44c0*/  BSYNC.RECONVERGENT B1 ;  /* 0x0000000000017941 */ /* 0x000fea0003800200 */
.L_x_57:
[----:B------:R-:W-:Y:S04]  /*44d0*/  BSSY.RECONVERGENT B1, `(.L_x_59) ;  /* 0x0000005000017945 */ /* 0x000fe80003800200 */
[----:B------:R-:W-:Y:S05]  /*44e0*/  @P4 BRA `(.L_x_60) ;  /* 0x00000000000c4947 */ /* 0x000fea0003800000 */
[----:B------:R-:W-:-:S13]  /*44f0*/  ISETP.GE.AND P0, PT, R14, R25, PT ;  /* 0x000000190e00720c */ /* 0x000fda0003f06270 */
[----:B------:R0:W5:Y:S04]  /*4500*/  @P0 LDG.E R9, desc[UR8][R26.64+0x2000] ;  /* 0x002000081a090981 */ /* 0x000168000c1e1900 */
[----:B------:R0:W5:Y:S02]  /*4510*/  @!P0 LDG.E R9, desc[UR8][R18.64+0x2000] ;  /* 0x0020000812098981 */ /* 0x000164000c1e1900 */
.L_x_60:
[----:B------:R-:W-:Y:S05]  /*4520*/  BSYNC.RECONVERGENT B1 ;  /* 0x0000000000017941 */ /* 0x000fea0003800200 */
.L_x_59:
[----:B------:R-:W-:Y:S04]  /*4530*/  BSSY.RECONVERGENT B1, `(.L_x_61) ;  /* 0x0000005000017945 */ /* 0x000fe80003800200 */
[----:B------:R-:W-:Y:S05]  /*4540*/  @P5 BRA `(.L_x_62) ;  /* 0x00000000000c5947 */ /* 0x000fea0003800000 */
[----:B------:R-:W-:-:S13]  /*4550*/  ISETP.GE.AND P0, PT, R16, R25, PT ;  /* 0x000000191000720c */ /* 0x000fda0003f06270 */
[----:B------:R0:W5:Y:S04]  /*4560*/  @P0 LDG.E R10, desc[UR8][R26.64+0x2400] ;  /* 0x002400081a0a0981 */ /* 0x000168000c1e1900 */
[----:B------:R0:W5:Y:S02]  /*4570*/  @!P0 LDG.E R10, desc[UR8][R18.64+0x2400] ;  /* 0x00240008120a8981 */ /* 0x000164000c1e1900 */
.L_x_62:
[----:B------:R-:W-:Y:S05]  /*4580*/  BSYNC.RECONVERGENT B1 ;  /* 0x0000000000017941 */ /* 0x000fea0003800200 */
.L_x_61:
[-C--:B------:R-:W-:Y:S01]  /*4590*/  ISETP.GE.AND P6, PT, R24, R23.reuse, PT ;  /* 0x000000171800720c */ /* 0x080fe20003fc6270 */
[C---:B------:R-:W-:Y:S01]  /*45a0*/  VIADD R16, R2.reuse, 0xd00 ;  /* 0x00000d0002107836 */ /* 0x040fe20000000000 */
[C---:B------:R-:W-:Y:S01]  /*45b0*/  LOP3.LUT R14, R2.reuse, 0xc00, RZ, 0xfc, !PT ;  /* 0x00000c00020e7812 */ /* 0x040fe200078efcff */
[C---:B------:R-:W-:Y:S01]  /*45c0*/  VIADD R30, R2.reuse, 0xe00 ;  /* 0x00000e00021e7836 */ /* 0x040fe20000000000 */
[C---:B------:R-:W-:Y:S01]  /*45d0*/  LOP3.LUT R34, R2.reuse, 0x1000, RZ, 0xfc, !PT ;  /* 0x0000100002227812 */ /* 0x040fe200078efcff */
[----:B------:R-:W-:Y:S01]  /*45e0*/  VIADD R32, R2, 0xf00 ;  /* 0x00000f0002207836 */ /* 0x000fe20000000000 */
[----:B------:R-:W-:Y:S01]  /*45f0*/  BSSY.RECONVERGENT B1, `(.L_x_63) ;  /* 0x000000b000017945 */ /* 0x000fe20003800200 */
[-C--:B------:R-:W-:Y:S02]  /*4600*/  ISETP.GE.AND P0, PT, R28, R23.reuse, PT ;  /* 0x000000171c00720c */ /* 0x080fe40003f06270 */
        /* <DEDUP_REMOVED lines=9> */
.L_x_64:
[----:B------:R-:W-:Y:S05]  /*46a0*/  BSYNC.RECONVERGENT B1 ;  /* 0x0000000000017941 */ /* 0x000fea0003800200 */
.L_x_63:
[----:B------:R-:W-:Y:S04]  /*46b0*/  BSSY.RECONVERGENT B1, `(.L_x_65) ;  /* 0x0000005000017945 */ /* 0x000fe80003800200 */
[----:B------:R-:W-:Y:S05]  /*46c0*/  @P0 BRA `(.L_x_66) ;  /* 0x00000000000c0947 */ /* 0x000fea0003800000 */
[----:B------:R-:W-:-:S13]  /*46d0*/  ISETP.GE.AND P0, PT, R28, R25, PT ;  /* 0x000000191c00720c */ /* 0x000fda0003f06270 */
[----:B------:R0:W5:Y:S04]  /*46e0*/  @P0 LDG.E R12, desc[UR8][R26.64+0x2c00] ;  /* 0x002c00081a0c0981 */ /* 0x000168000c1e1900 */
[----:B------:R0:W5:Y:S02]  /*46f0*/  @!P0 LDG.E R12, desc[UR8][R18.64+0x2c00] ;  /* 0x002c0008120c8981 */ /* 0x000164000c1e1900 */
.L_x_66:
[----:B------:R-:W-:Y:S05]  /*4700*/  BSYNC.RECONVERGENT B1 ;  /* 0x0000000000017941 */ /* 0x000fea0003800200 */
.L_x_65:
[----:B------:R-:W-:Y:S04]  /*4710*/  BSSY.RECONVERGENT B1, `(.L_x_67) ;  /* 0x0000005000017945 */ /* 0x000fe80003800200 */
[----:B------:R-:W-:Y:S05]  /*4720*/  @P1 BRA `(.L_x_68) ;  /* 0x00000000000c1947 */ /* 0x000fea0003800000 */
[----:B------:R-:W-:-:S13]  /*4730*/  ISETP.GE.AND P0, PT, R14, R25, PT ;  /* 0x000000190e00720c */ /* 0x000fda0003f06270 */
[----:B------:R0:W5:Y:S04]  /*4740*/  @P0 LDG.E R13, desc[UR8][R26.64+0x3000] ;  /* 0x003000081a0d0981 */ /* 0x000168000c1e1900 */
[----:B------:R0:W5:Y:S02]  /*4750*/  @!P0 LDG.E R13, desc[UR8][R18.64+0x3000] ;  /* 0x00300008120d8981 */ /* 0x000164000c1e1900 */
.L_x_68:
[----:B------:R-:W-:Y:S05]  /*4760*/  BSYNC.RECONVERGENT B1 ;  /* 0x0000000000017941 */ /* 0x000fea0003800200 */
.L_x_67:
[----:B------:R-:W-:Y:S04]  /*4770*/  BSSY.RECONVERGENT B1, `(.L_x_69) ;  /* 0x0000005000017945 */ /* 0x000fe80003800200 */
[----:B------:R-:W-:Y:S05]  /*4780*/  @P2 BRA `(.L_x_70) ;  /* 0x00000000000c2947 */ /* 0x000fea0003800000 */
[----:B------:R-:W-:-:S13]  /*4790*/  ISETP.GE.AND P0, PT, R16, R25, PT ;  /* 0x000000191000720c */ /* 0x000fda0003f06270 */
[----:B------:R0:W5:Y:S04]  /*47a0*/  @P0 LDG.E R14, desc[UR8][R26.64+0x3400] ;  /* 0x003400081a0e0981 */ /* 0x000168000c1e1900 */
[----:B------:R0:W5:Y:S02]  /*47b0*/  @!P0 LDG.E R14, desc[UR8][R18.64+0x3400] ;  /* 0x00340008120e8981 */ /* 0x000164000c1e1900 */
.L_x_70:
[----:B------:R-:W-:Y:S05]  /*47c0*/  BSYNC.RECONVERGENT B1 ;  /* 0x0000000000017941 */ /* 0x000fea0003800200 */
.L_x_69:
[----:B------:R-:W-:Y:S04]  /*47d0*/  BSSY.RECONVERGENT B1, `(.L_x_71) ;  /* 0x0000005000017945 */ /* 0x000fe80003800200 */
[----:B------:R-:W-:Y:S05]  /*47e0*/  @P3 BRA `(.L_x_72) ;  /* 0x00000000000c3947 */ /* 0x000fea0003800000 */
[----:B------:R-:W-:-:S13]  /*47f0*/  ISETP.GE.AND P0, PT, R30, R25, PT ;  /* 0x000000191e00720c */ /* 0x000fda0003f06270 */
[----:B------:R0:W5:Y:S04]  /*4800*/  @P0 LDG.E R15, desc[UR8][R26.64+0x3800] ;  /* 0x003800081a0f0981 */ /* 0x000168000c1e1900 */
[----:B------:R0:W5:Y:S02]  /*4810*/  @!P0 LDG.E R15, desc[UR8][R18.64+0x3800] ;  /* 0x00380008120f8981 */ /* 0x000164000c1e1900 */
.L_x_72:
[----:B------:R-:W-:Y:S05]  /*4820*/  BSYNC.RECONVERGENT B1 ;  /* 0x0000000000017941 */ /* 0x000fea0003800200 */
.L_x_71:
[----:B------:R-:W-:Y:S04]  /*4830*/  BSSY.RECONVERGENT B1, `(.L_x_73) ;  /* 0x0000005000017945 */ /* 0x000fe80003800200 */
[----:B------:R-:W-:Y:S05]  /*4840*/  @P4 BRA `(.L_x_74) ;  /* 0x00000000000c4947 */ /* 0x000fea0003800000 */
[----:B------:R-:W-:-:S13]  /*4850*/  ISETP.GE.AND P0, PT, R32, R25, PT ;  /* 0x000000192000720c */ /* 0x000fda0003f06270 */
[----:B------:R0:W5:Y:S04]  /*4860*/  @P0 LDG.E R16, desc[UR8][R26.64+0x3c00] ;  /* 0x003c00081a100981 */ /* 0x000168000c1e1900 */
[----:B------:R0:W5:Y:S02]  /*4870*/  @!P0 LDG.E R16, desc[UR8][R18.64+0x3c00] ;  /* 0x003c000812108981 */ /* 0x000164000c1e1900 */
.L_x_74:
[----:B------:R-:W-:Y:S05]  /*4880*/  BSYNC.RECONVERGENT B1 ;  /* 0x0000000000017941 */ /* 0x000fea0003800200 */
.L_x_73:
[----:B------:R-:W-:Y:S05]  /*4890*/  @P5 BRA `(.L_x_75) ;  /* 0x0000001000205947 */ /* 0x000fea0003800000 */
[----:B------:R-:W-:-:S13]  /*48a0*/  ISETP.GE.AND P0, PT, R34, R25, PT ;  /* 0x000000192200720c */ /* 0x000fda0003f06270 */
[----:B------:R0:W5:Y:S04]  /*48b0*/  @P0 LDG.E R17, desc[UR8][R26.64+0x4000] ;  /* 0x004000081a110981 */ /* 0x000168000c1e1900 */
[----:B------:R0:W5:Y:S01]  /*48c0*/  @!P0 LDG.E R17, desc[UR8][R18.64+0x4000] ;  /* 0x0040000812118981 */ /* 0x000162000c1e1900 */
[----:B------:R-:W-:Y:S05]  /*48d0*/  BRA `(.L_x_75) ;  /* 0x0000001000107947 */ /* 0x000fea0003800000 */
.L_x_42:
[----:B------:R-:W-:Y:S02]  /*48e0*/  IMAD.IADD R23, R25, 0x1, R22 ;  /* 0x0000000119177824 */ /* 0x000fe400078e0216 */
[----:B------:R-:W-:Y:S02]  /*48f0*/  VIADD R28, R2, 0x100 ;  /* 0x00000100021c7836 */ /* 0x000fe40000000000 */
[----:B------:R-:W-:Y:S02]  /*4900*/  IMAD.MOV.U32 R27, RZ, RZ, R5 ;  /* 0x000000ffff1b7224 */ /* 0x000fe400078e0005 */
[----:B------:R-:W-:Y:S01]  /*4910*/  IMAD.MOV.U32 R29, RZ, RZ, RZ ;  /* 0x000000ffff1d7224 */ /* 0x000fe200078e00ff */
[----:B------:R-:W-:Y:S01]  /*4920*/  ISETP.GE.AND P1, PT, R28, R23, PT ;  /* 0x000000171c00720c */ /* 0x000fe20003f26270 */
[----:B------:R-:W-:-:S04]  /*4930*/  IMAD.WIDE.U32 R26, R3, 0x1100, R26 ;  /* 0x00001100031a7825 */ /* 0x000fc800078e001a */
[----:B------:R-:W-:Y:S01]  /*4940*/  VIADD R32, R2, 0x200 ;  /* 0x0000020002207836 */ /* 0x000fe20000000000 */
[----:B------:R-:W-:-:S04]  /*4950*/  IADD3 R26, P0, PT, R7, R26, RZ ;  /* 0x0000001a071a7210 */ /* 0x000fc80007f1e0ff */
[----:B------:R-:W-:Y:S02]  /*4960*/  IADD3.X R24, PT, PT, R24, R27, R29, P0, !PT ;  /* 0x0000001b18187210 */ /* 0x000fe400007fe41d */
[----:B------:R-:W-:Y:S01]  /*4970*/  ISETP.GE.AND P0, PT, R32, R23, PT ;  /* 0x000000172000720c */ /* 0x000fe20003f06270 */
[----:B------:R-:W0:Y:S01]  /*4980*/  @!P1 LDC.64 R18, c[0x0][0x3a0] ;  /* 0x0000e800ff129b82 */ /* 0x000e220000000a00 */
[C---:B------:R-:W-:Y:S01]  /*4990*/  @!P1 IMAD.IADD R27, R28.reuse, 0x1, -R25 ;  /* 0x000000011c1b9824 */ /* 0x040fe200078e0a19 */
[----:B------:R-:W-:-:S04]  /*49a0*/  @!P1 ISETP.GE.AND P3, PT, R28, R25, PT ;  /* 0x000000191c00920c */ /* 0x000fc80003f66270 */
[----:B------:R-:W-:Y:S02]  /*49b0*/  @!P1 SEL R28, R28, R27, !P3 ;  /* 0x0000001b1c1c9207 */ /* 0x000fe40005800000 */
[----:B------:R-:W-:Y:S02]  /*49c0*/  @!P1 SEL R29, R16, R26, !P3 ;  /* 0x0000001a101d9207 */ /* 0x000fe40005800000 */
[----:B------:R-:W-:Y:S02]  /*49d0*/  @!P1 SHF.R.S32.HI R27, RZ, 0x1f, R27 ;  /* 0x0000001fff1b9819 */ /* 0x000fe4000001141b */
[----:B------:R-:W-:Y:S01]  /*49e0*/  @!P1 IADD3 R28, P2, PT, R28, R29, RZ ;  /* 0x0000001d1c1c9210 */ /* 0x000fe20007f5e0ff */
[----:B------:R-:W-:Y:S01]  /*49f0*/  @!P0 IMAD.IADD R29, R32, 0x1, -R25 ;  /* 0x00000001201d8824 */ /* 0x000fe200078e0a19 */
[----:B------:R-:W-:Y:S02]  /*4a00*/  @!P1 SEL R27, R27, RZ, P3 ;  /* 0x000000ff1b1b9207 */ /* 0x000fe40001800000 */
[----:B------:R-:W-:-:S02]  /*4a10*/  @!P1 SEL R30, R17, R24, !P3 ;  /* 0x00000018111e9207 */ /* 0x000fc40005800000 */
[----:B------:R-:W-:-:S03]  /*4a20*/  @!P0 ISETP.GE.AND P4, PT, R32, R25, PT ;  /* 0x000000192000820c */ /* 0x000fc60003f86270 */
[----:B------:R-:W-:Y:S01]  /*4a30*/  @!P1 IMAD.X R27, R27, 0x1, R30, P2 ;  /* 0x000000011b1b9824 */ /* 0x000fe200010e061e */
[----:B------:R-:W-:Y:S02]  /*4a40*/  @!P0 SEL R34, R17, R24, !P4 ;  /* 0x0000001811228207 */ /* 0x000fe40006000000 */
[----:B0-----:R-:W-:-:S04]  /*4a50*/  @!P1 LEA R30, P2, R28, R18, 0x2 ;  /* 0x000000121c1e9211 */ /* 0x001fc800078410ff */
[----:B------:R-:W-:Y:S02]  /*4a60*/  @!P1 LEA.HI.X R31, R28, R19, R27, 0x2, P2 ;  /* 0x000000131c1f9211 */ /* 0x000fe400010f141b */
[----:B------:R-:W0:Y:S01]  /*4a70*/  @!P0 LDC.64 R18, c[0x0][0x3a0] ;  /* 0x0000e800ff128b82 */ /* 0x000e220000000a00 */
[----:B------:R-:W-:Y:S01]  /*4a80*/  @!P0 SEL R27, R32, R29, !P4 ;  /* 0x0000001d201b8207 */ /* 0x000fe20006000000 */
[----:B------:R-:W-:Y:S01]  /*4a90*/  VIADD R32, R2, 0x300 ;  /* 0x0000030002207836 */ /* 0x000fe20000000000 */
[----:B------:R-:W-:Y:S01]  /*4aa0*/  @!P0 SEL R28, R16, R26, !P4 ;  /* 0x0000001a101c8207 */ /* 0x000fe20006000000 */
[----:B------:R1:W5:Y:S01]  /*4ab0*/  @!P1 LDG.E R20, desc[UR8][R30.64] ;  /* 0x000000081e149981 */ /* 0x000362000c1e1900 */
[----:B------:R-:W-:Y:S02]  /*4ac0*/  @!P0 SHF.R.S32.HI R29, RZ, 0x1f, R29 ;  /* 0x0000001fff1d8819 */ /* 0x000fe4000001141d */
[----:B------:R-:W-:Y:S02]  /*4ad0*/  ISETP.GE.AND P2, PT, R32, R23, PT ;  /* 0x000000172000720c */ /* 0x000fe40003f46270 */
[----:B------:R-:W-:-:S02]  /*4ae0*/  @!P0 IADD3 R27, P3, PT, R27, R28, RZ ;  /* 0x0000001c1b1b8210 */ /* 0x000fc40007f7e0ff */
[----:B------:R-:W-:-:S05]  /*4af0*/  @!P0 SEL R29, R29, RZ, P4 ;  /* 0x000000ff1d1d8207 */ /* 0x000fca0002000000 */
[----:B------:R-:W-:Y:S01]  /*4b00*/  @!P0 IMAD.X R34, R29, 0x1, R34, P3 ;  /* 0x000000011d228824 */ /* 0x000fe200018e0622 */
[----:B0-----:R-:W-:-:S03]  /*4b10*/  @!P0 LEA R28, P3, R27, R18, 0x2 ;  /* 0x000000121b1c8211 */ /* 0x001fc600078610ff */
[C---:B------:R-:W-:Y:S01]  /*4b20*/  @!P2 IMAD.IADD R33, R32.reuse, 0x1, -R25 ;  /* 0x000000012021a824 */ /* 0x040fe200078e0a19 */
[----:B------:R-:W-:Y:S02]  /*4b30*/  @!P0 LEA.HI.X R29, R27, R19, R34, 0x2, P3 ;  /* 0x000000131b1d8211 */ /* 0x000fe400018f1422 */
[----:B------:R-:W1:Y:S01]  /*4b40*/  @!P2 LDC.64 R18, c[0x0][0x3a0] ;  /* 0x0000e800ff12ab82 */ /* 0x000e620000000a00 */
[C---:B------:R-:W-:Y:S02]  /*4b50*/  @!P2 ISETP.GE.AND P4, PT, R32.reuse, R25, PT ;  /* 0x000000192000a20c */ /* 0x040fe40003f86270 */
[----:B------:R0:W5:Y:S02]  /*4b60*/  @!P0 LDG.E R3, desc[UR8][R28.64] ;  /* 0x000000081c038981 */ /* 0x000164000c1e1900 */
[----:B------:R-:W-:Y:S02]  /*4b70*/  @!P2 SEL R27, R32, R33, !P4 ;  /* 0x00000021201ba207 */ /* 0x000fe40006000000 */
[----:B------:R-:W-:-:S04]  /*4b80*/  @!P2 SEL R32, R16, R26, !P4 ;  /* 0x0000001a1020a207 */ /* 0x000fc80006000000 */
[----:B------:R-:W-:Y:S02]  /*4b90*/  @!P2 IADD3 R27, P3, PT, R27, R32, RZ ;  /* 0x000000201b1ba210 */ /* 0x000fe40007f7e0ff */
[----:B------:R-:W-:Y:S02]  /*4ba0*/  LOP3.LUT R32, R2, 0x400, RZ, 0xfc, !PT ;  /* 0x0000040002207812 */ /* 0x000fe400078efcff */
[----:B------:R-:W-:Y:S02]  /*4bb0*/  @!P2 SHF.R.S32.HI R33, RZ, 0x1f, R33 ;  /* 0x0000001fff21a819 */ /* 0x000fe40000011421 */
[----:B------:R-:W-:Y:S02]  /*4bc0*/  ISETP.GE.AND P1, PT, R32, R23, PT ;  /* 0x000000172000720c */ /* 0x000fe40003f26270 */
[----:B------:R-:W-:Y:S02]  /*4bd0*/  @!P2 SEL R33, R33, RZ, P4 ;  /* 0x000000ff2121a207 */ /* 0x000fe40002000000 */
[----:B------:R-:W-:-:S05]  /*4be0*/  @!P2 SEL R34, R17, R24, !P4 ;  /* 0x000000181122a207 */ /* 0x000fca0006000000 */
[----:B------:R-:W-:Y:S01]  /*4bf0*/  @!P2 IMAD.X R34, R33, 0x1, R34, P3 ;  /* 0x000000012122a824 */ /* 0x000fe200018e0622 */
[----:B-1----:R-:W-:-:S04]  /*4c00*/  @!P2 LEA R30, P3, R27, R18, 0x2 ;  /* 0x000000121b1ea211 */ /* 0x002fc800078610ff */
[----:B------:R-:W-:Y:S02]  /*4c10*/  @!P2 LEA.HI.X R31, R27, R19, R34, 0x2, P3 ;  /* 0x000000131b1fa211 */ /* 0x000fe400018f1422 */
[----:B------:R-:W1:Y:S01]  /*4c20*/  @!P1 LDC.64 R18, c[0x0][0x3a0] ;  /* 0x0000e800ff129b82 */ /* 0x000e620000000a00 */
[C---:B------:R-:W-:Y:S01]  /*4c30*/  @!P1 IMAD.IADD R27, R32.reuse, 0x1, -R25 ;  /* 0x00000001201b9824 */ /* 0x040fe200078e0a19 */
[----:B------:R-:W-:Y:S01]  /*4c40*/  @!P1 ISETP.GE.AND P3, PT, R32, R25, PT ;  /* 0x000000192000920c */ /* 0x000fe20003f66270 */
[----:B------:R-:W-:Y:S01]  /*4c50*/  VIADD R34, R2, 0x500 ;  /* 0x0000050002227836 */ /* 0x000fe20000000000 */
[----:B------:R2:W5:Y:S02]  /*4c60*/  @!P2 LDG.E R4, desc[UR8][R30.64] ;  /* 0x000000081e04a981 */ /* 0x000564000c1e1900 */
[----:B------:R-:W-:Y:S02]  /*4c70*/  @!P1 SEL R32, R32, R27, !P3 ;  /* 0x0000001b20209207 */ /* 0x000fe40005800000 */
[----:B------:R-:W-:-:S02]  /*4c80*/  @!P1 SEL R33, R16, R26, !P3 ;  /* 0x0000001a10219207 */ /* 0x000fc40005800000 */
[----:B------:R-:W-:Y:S02]  /*4c90*/  @!P1 SHF.R.S32.HI R27, RZ, 0x1f, R27 ;  /* 0x0000001fff1b9819 */ /* 0x000fe4000001141b */
[----:B------:R-:W-:Y:S02]  /*4ca0*/  ISETP.GE.AND P2, PT, R34, R23, PT ;  /* 0x000000172200720c */ /* 0x000fe40003f46270 */
[----:B------:R-:W-:Y:S02]  /*4cb0*/  @!P1 IADD3 R32, P0, PT, R32, R33, RZ ;  /* 0x0000002120209210 */ /* 0x000fe40007f1e0ff */
[----:B------:R-:W-:Y:S02]  /*4cc0*/  @!P1 SEL R27, R27, RZ, P3 ;  /* 0x000000ff1b1b9207 */ /* 0x000fe40001800000 */
[----:B0-----:R-:W-:-:S05]  /*4cd0*/  @!P1 SEL R28, R17, R24, !P3 ;  /* 0x00000018111c9207 */ /* 0x001fca0005800000 */
[----:B------:R-:W-:Y:S01]  /*4ce0*/  @!P1 IMAD.X R27, R27, 0x1, R28, P0 ;  /* 0x000000011b1b9824 */ /* 0x000fe200000e061c */
[----:B-1----:R-:W-:-:S04]  /*4cf0*/  @!P1 LEA R28, P0, R32, R18, 0x2 ;  /* 0x00000012201c9211 */ /* 0x002fc800078010ff */
[----:B------:R-:W-:Y:S02]  /*4d00*/  @!P1 LEA.HI.X R29, R32, R19, R27, 0x2, P0 ;  /* 0x00000013201d9211 */ /* 0x000fe400000f141b */
[----:B------:R-:W0:Y:S01]  /*4d10*/  @!P2 LDC.64 R18, c[0x0][0x3a0] ;  /* 0x0000e800ff12ab82 */ /* 0x000e220000000a00 */
[C---:B--2---:R-:W-:Y:S01]  /*4d20*/  @!P2 IMAD.IADD R31, R34.reuse, 0x1, -R25 ;  /* 0x00000001221fa824 */ /* 0x044fe200078e0a19 */
        /* <DEDUP_REMOVED lines=9> */
[----:B------:R-:W-:-:S05]  /*4dc0*/  @!P2 SEL R34, R17, R24, !P4 ;  /* 0x000000181122a207 */ /* 0x000fca0006000000 */
[----:B------:R-:W-:Y:S01]  /*4dd0*/  @!P2 IMAD.X R34, R31, 0x1, R34, P3 ;  /* 0x000000011f22a824 */ /* 0x000fe200018e0622 */
[----:B0-----:R-:W-:-:S04]  /*4de0*/  @!P2 LEA R30, P3, R27, R18, 0x2 ;  /* 0x000000121b1ea211 */ /* 0x001fc800078610ff */
[----:B------:R-:W-:Y:S02]  /*4df0*/  @!P2 LEA.HI.X R31, R27, R19, R34, 0x2, P3 ;  /* 0x000000131b1fa211 */ /* 0x000fe400018f1422 */
[----:B------:R-:W0:Y:S01]  /*4e00*/  @!P0 LDC.64 R18, c[0x0][0x3a0] ;  /* 0x0000e800ff128b82 */ /* 0x000e220000000a00 */
        /* <DEDUP_REMOVED lines=10> */
[----:B-1----:R-:W-:-:S05]  /*4eb0*/  @!P0 SEL R28, R17, R24, !P3 ;  /* 0x00000018111c8207 */ /* 0x002fca0005800000 */
[----:B------:R-:W-:Y:S01]  /*4ec0*/  @!P0 IMAD.X R27, R27, 0x1, R28, P1 ;  /* 0x000000011b1b8824 */ /* 0x000fe200008e061c */
[----:B0-----:R-:W-:-:S04]  /*4ed0*/  @!P0 LEA R28, P1, R32, R18, 0x2 ;  /* 0x00000012201c8211 */ /* 0x001fc800078210ff */
[----:B------:R-:W-:Y:S02]  /*4ee0*/  @!P0 LEA.HI.X R29, R32, R19, R27, 0x2, P1 ;  /* 0x00000013201d8211 */ /* 0x000fe400008f141b */
[----:B------:R-:W0:Y:S01]  /*4ef0*/  @!P2 LDC.64 R18, c[0x0][0x3a0] ;  /* 0x0000e800ff12ab82 */ /* 0x000e220000000a00 */
[C---:B--2---:R-:W-:Y:S01]  /*4f00*/  @!P2 IMAD.IADD R31, R34.reuse, 0x1, -R25 ;  /* 0x00000001221fa824 */ /* 0x044fe200078e0a19 */
[----:B------:R-:W-:Y:S01]  /*4f10*/  @!P2 ISETP.GE.AND P4, PT, R34, R25, PT ;  /* 0x000000192200a20c */ /* 0x000fe20003f86270 */
[----:B------:R1:W5:Y:S01]  /*4f20*/  @!P0 LDG.E R7, desc[UR8][R28.64] ;  /* 0x000000081c078981 */ /* 0x000362000c1e1900 */
[----:B------:R-:W-:Y:S02]  /*4f30*/  LOP3.LUT R32, R2, 0x800, RZ, 0xfc, !PT ;  /* 0x0000080002207812 */ /* 0x000fe400078efcff */
        /* <DEDUP_REMOVED lines=117> */
[C---:B------:R-:W-:Y:S01]  /*5690*/  @!P1 ISETP.GE.AND P4, PT, R34.reuse, R25, PT ;  /* 0x000000192200920c */ /* 0x040fe20003f86270 */
[----:B------:R1:W5:Y:S03]  /*56a0*/  @!P0 LDG.E R15, desc[UR8][R28.64] ;  /* 0x000000081c0f8981 */ /* 0x000366000c1e1900 */
        /* <DEDUP_REMOVED lines=9> */
[----:B------:R-:W-:Y:S01]  /*5740*/  @!P1 LEA.HI.X R31, R27, R19, R32, 0x2, P3 ;  /* 0x000000131b1f9211 */ /* 0x000fe200018f1420 */
[C---:B------:R-:W-:Y:S01]  /*5750*/  @!P2 IMAD.IADD R27, R2.reuse, 0x1, -R25 ;  /* 0x00000001021ba824 */ /* 0x040fe200078e0a19 */
[----:B------:R-:W-:-:S04]  /*5760*/  @!P2 ISETP.GE.AND P3, PT, R2, R25, PT ;  /* 0x000000190200a20c */ /* 0x000fc80003f66270 */
[----:B------:R-:W-:Y:S02]  /*5770*/  @!P2 SHF.R.S32.HI R34, RZ, 0x1f, R27 ;  /* 0x0000001fff22a819 */ /* 0x000fe4000001141b */
[----:B------:R-:W-:Y:S02]  /*5780*/  @!P2 SEL R27, R2, R27, !P3 ;  /* 0x0000001b021ba207 */ /* 0x000fe40005800000 */
[----:B------:R-:W-:Y:S02]  /*5790*/  @!P2 SEL R18, R16, R26, !P3 ;  /* 0x0000001a1012a207 */ /* 0x000fe40005800000 */
[----:B------:R-:W-:Y:S02]  /*57a0*/  @!P2 SEL R34, R34, RZ, P3 ;  /* 0x000000ff2222a207 */ /* 0x000fe40001800000 */
[----:B------:R-:W-:Y:S02]  /*57b0*/  @!P2 IADD3 R27, P4, PT, R27, R18, RZ ;  /* 0x000000121b1ba210 */ /* 0x000fe40007f9e0ff */
[----:B------:R-:W-:-:S05]  /*57c0*/  @!P2 SEL R19, R17, R24, !P3 ;  /* 0x000000181113a207 */ /* 0x000fca0005800000 */
[----:B------:R-:W-:Y:S02]  /*57d0*/  @!P2 IMAD.X R34, R34, 0x1, R19, P4 ;  /* 0x000000012222a824 */ /* 0x000fe400020e0613 */
[----:B------:R-:W0:Y:S02]  /*57e0*/  @!P2 LDC.64 R18, c[0x0][0x3a0] ;  /* 0x0000e800ff12ab82 */ /* 0x000e240000000a00 */
[----:B0-----:R-:W-:-:S04]  /*57f0*/  @!P2 LEA R32, P3, R27, R18, 0x2 ;  /* 0x000000121b20a211 */ /* 0x001fc800078610ff */
[----:B------:R-:W-:Y:S02]  /*5800*/  @!P2 LEA.HI.X R33, R27, R19, R34, 0x2, P3 ;  /* 0x000000131b21a211 */ /* 0x000fe400018f1422 */
[----:B------:R-:W-:-:S03]  /*5810*/  LOP3.LUT R34, R2, 0x1000, RZ, 0xfc, !PT ;  /* 0x0000100002227812 */ /* 0x000fc600078efcff */
[----:B------:R1:W5:Y:S01]  /*5820*/  @!P2 LDG.E R21, desc[UR8][R32.64] ;  /* 0x000000082015a981 */ /* 0x000362000c1e1900 */
[----:B------:R-:W-:-:S13]  /*5830*/  ISETP.GE.AND P4, PT, R34, R23, PT ;  /* 0x000000172200720c */ /* 0x000fda0003f86270 */
[----:B------:R-:W0:Y:S01]  /*5840*/  @!P4 LDC.64 R18, c[0x0][0x3a0] ;  /* 0x0000e800ff12cb82 */ /* 0x000e220000000a00 */
[C---:B------:R-:W-:Y:S01]  /*5850*/  @!P4 IMAD.IADD R27, R34.reuse, 0x1, -R25 ;  /* 0x00000001221bc824 */ /* 0x040fe200078e0a19 */
[----:B------:R-:W-:-:S04]  /*5860*/  @!P4 ISETP.GE.AND P5, PT, R34, R25, PT ;  /* 0x000000192200c20c */ /* 0x000fc80003fa6270 */
[----:B------:R-:W-:Y:S02]  /*5870*/  @!P4 SEL R35, R34, R27, !P5 ;  /* 0x0000001b2223c207 */ /* 0x000fe40006800000 */
[----:B------:R-:W-:Y:S02]  /*5880*/  @!P4 SEL R26, R16, R26, !P5 ;  /* 0x0000001a101ac207 */ /* 0x000fe40006800000 */
[----:B------:R-:W-:Y:S01]  /*5890*/  @!P4 SHF.R.S32.HI R27, RZ, 0x1f, R27 ;  /* 0x0000001fff1bc819 */ /* 0x000fe2000001141b */
[----:B------:R1:W5:Y:S01]  /*58a0*/  @!P1 LDG.E R16, desc[UR8][R30.64] ;  /* 0x000000081e109981 */ /* 0x000362000c1e1900 */
[----:B------:R-:W-:Y:S02]  /*58b0*/  @!P4 SEL R24, R17, R24, !P5 ;  /* 0x000000181118c207 */ /* 0x000fe40006800000 */
[----:B------:R-:W-:Y:S02]  /*58c0*/  @!P4 IADD3 R26, P3, PT, R35, R26, RZ ;  /* 0x0000001a231ac210 */ /* 0x000fe40007f7e0ff */
[----:B------:R-:W-:-:S05]  /*58d0*/  @!P4 SEL R27, R27, RZ, P5 ;  /* 0x000000ff1b1bc207 */ /* 0x000fca0002800000 */
[----:B------:R-:W-:Y:S01]  /*58e0*/  @!P4 IMAD.X R24, R27, 0x1, R24, P3 ;  /* 0x000000011b18c824 */ /* 0x000fe200018e0618 */
[----:B0-----:R-:W-:-:S04]  /*58f0*/  @!P4 LEA R18, P3, R26, R18, 0x2 ;  /* 0x000000121a12c211 */ /* 0x001fc800078610ff */
[----:B------:R-:W-:-:S05]  /*5900*/  @!P4 LEA.HI.X R19, R26, R19, R24, 0x2, P3 ;  /* 0x000000131a13c211 */ /* 0x000fca00018f1418 */
[----:B------:R1:W5:Y:S04]  /*5910*/  @!P4 LDG.E R17, desc[UR8][R18.64] ;  /* 0x000000081211c981 */ /* 0x000368000c1e1900 */
.L_x_75:
[----:B------:R-:W-:Y:S05]  /*5920*/  BSYNC.RECONVERGENT B0 ;  /* 0x0000000000007941 */ /* 0x000fea0003800200 */
.L_x_41:
[----:B01234-:R-:W0:Y:S01]  /*5930*/  S2R R19, SR_CgaCtaId ;  /* 0x0000000000137919 */ /* 0x01fe220000008800 */
[----:B------:R-:W-:-:S04]  /*5940*/  MOV R18, 0x400 ;  /* 0x0000040000127802 */ /* 0x000fc80000000f00 */
[----:B0-----:R-:W-:-:S05]  /*5950*/  LEA R18, R19, R18, 0x18 ;  /* 0x0000001213127211 */ /* 0x001fca00078ec0ff */
[----:B------:R-:W-:-:S05]  /*5960*/  IMAD R24, R2, 0x4, R18 ;  /* 0x0000000402187824 */ /* 0x000fca00078e0212 */
[----:B-----5:R-:W-:Y:S04]  /*5970*/  STS [R24], R21 ;  /* 0x0000001518007388 */ /* 0x020fe80000000800 */
[----:B------:R-:W-:Y:S04]  /*5980*/  STS [R24+0x400], R20 ;  /* 0x0004001418007388 */ /* 0x000fe80000000800 */
[----:B------:R-:W-:Y:S04]  /*5990*/  STS [R24+0x800], R3 ;  /* 0x0008000318007388 */ /* 0x000fe80000000800 */
[----:B------:R0:W-:Y:S04]  /*59a0*/  STS [R24+0xc00], R4 ;  /* 0x000c000418007388 */ /* 0x0001e80000000800 */
[----:B------:R-:W-:Y:S04]  /*59b0*/  STS [R24+0x1000], R5 ;  /* 0x0010000518007388 */ /* 0x000fe80000000800 */
[----:B------:R-:W-:Y:S04]  /*59c0*/  STS [R24+0x1400], R6 ;  /* 0x0014000618007388 */ /* 0x000fe80000000800 */
[----:B------:R1:W-:Y:S04]  /*59d0*/  STS [R24+0x1800], R7 ;  /* 0x0018000718007388 */ /* 0x0003e80000000800 */
[----:B------:R-:W-:Y:S04]  /*59e0*/  STS [R24+0x1c00], R8 ;  /* 0x001c000818007388 */ /* 0x000fe80000000800 */
[----:B------:R-:W-:Y:S04]  /*59f0*/  STS [R24+0x2000], R9 ;  /* 0x0020000918007388 */ /* 0x000fe80000000800 */
[----:B------:R-:W-:Y:S04]  /*5a00*/  STS [R24+0x2400], R10 ;  /* 0x0024000a18007388 */ /* 0x000fe80000000800 */
[----:B------:R-:W-:Y:S04]  /*5a10*/  STS [R24+0x2800], R11 ;  /* 0x0028000b18007388 */ /* 0x000fe80000000800 */
[----:B------:R-:W-:Y:S04]  /*5a20*/  STS [R24+0x2c00], R12 ;  /* 0x002c000c18007388 */ /* 0x000fe80000000800 */
[----:B------:R-:W-:Y:S04]  /*5a30*/  STS [R24+0x3000], R13 ;  /* 0x0030000d18007388 */ /* 0x000fe80000000800 */
[----:B------:R2:W-:Y:S04]  /*5a40*/  STS [R24+0x3400], R14 ;  /* 0x0034000e18007388 */ /* 0x0005e80000000800 */
[----:B------:R3:W-:Y:S04]  /*5a50*/  STS [R24+0x3800], R15 ;  /* 0x0038000f18007388 */ /* 0x0007e80000000800 */
[----:B------:R4:W-:Y:S04]  /*5a60*/  STS [R24+0x3c00], R16 ;  /* 0x003c001018007388 */ /* 0x0009e80000000800 */
[----:B------:R4:W-:Y:S01]  /*5a70*/  STS [R24+0x4000], R17 ;  /* 0x0040001118007388 */ /* 0x0009e20000000800 */
[----:B------:R-:W-:Y:S01]  /*5a80*/  BAR.SYNC.DEFER_BLOCKING 0x0 ;  /* 0x0000000000007b1d */ /* 0x000fe20000010000 */
[----:B0-----:R-:W-:-:S05]  /*5a90*/  IMAD R4, R2, 0x11, RZ ;  /* 0x0000001102047824 */ /* 0x001fca00078e02ff */
[----:B------:R-:W0:Y:S02]  /*5aa0*/  LDCU UR4, c[0x0][0x3b8] ;  /* 0x00007700ff0477ac */ /* 0x000e240008000800 */
[----:B------:R-:W-:Y:S01]  /*5ab0*/  PREEXIT ;  /* 0x000000000000782d */ /* 0x000fe20000000000 */
[----:B------:R-:W-:Y:S01]  /*5ac0*/  BSSY.RECONVERGENT B0, `(.L_x_76) ;  /* 0x0000021000007945 */ /* 0x000fe20003800200 */
[----:B-1----:R-:W-:Y:S01]  /*5ad0*/  IMAD R7, R25, 0x4, R18 ;  /* 0x0000000419077824 */ /* 0x002fe200078e0212 */
[----:B------:R-:W0:Y:S01]  /*5ae0*/  LDCU.64 UR6, c[0x0][0x3b0] ;  /* 0x00007600ff0677ac */ /* 0x000e220008000a00 */
        /* <DEDUP_REMOVED lines=9> */
[----:B---3--:R-:W-:Y:S02]  /*5b80*/  IMAD.U32 R15, RZ, RZ, UR7 ;  /* 0x00000007ff0f7e24 */ /* 0x008fe4000f8e00ff */
[----:B----4-:R-:W-:Y:S05]  /*5b90*/  @P0 BRA `(.L_x_77) ;  /* 0x00000000004c0947 */ /* 0x010fea0003800000 */
[----:B------:R-:W-:-:S07]  /*5ba0*/  IMAD.MOV.U32 R11, RZ, RZ, R5 ;  /* 0x000000ffff0b7224 */ /* 0x000fce00078e0005 */
.L_x_78:
        /* <DEDUP_REMOVED lines=18> */
.L_x_77:
[----:B------:R-:W-:Y:S05]  /*5cd0*/  BSYNC.RECONVERGENT B0 ;  /* 0x0000000000007941 */ /* 0x000fea0003800200 */
.L_x_76:
        /* <DEDUP_REMOVED lines=18> */
.L_x_80:
[----:B------:R-:W-:Y:S05]  /*5e00*/  BSYNC.RECONVERGENT B0 ;  /* 0x0000000000007941 */ /* 0x000fea0003800200 */
.L_x_79:
        /* <DEDUP_REMOVED lines=21> */
.L_x_82:
[----:B------:R-:W-:Y:S05]  /*5f60*/  BSYNC.RECONVERGENT B0 ;  /* 0x0000000000007941 */ /* 0x000fea0003800200 */
.L_x_81:
[----:B------:R-:W-:Y:S01]  /*5f70*/  @!P0 IMAD.MOV R13, RZ, RZ, R10 ;  /* 0x000000ffff0d8224 */ /* 0x000fe200078e020a */
[----:B------:R-:W-:Y:S01]  /*5f80*/  BSSY.RECONVERGENT B0, `(.L_x_83) ;  /* 0x0000014000007945 */ /* 0x000fe20003800200 */
[----:B------:R-:W-:Y:S01]  /*5f90*/  @P0 IMAD.MOV R16, RZ, RZ, R12 ;  /* 0x000000ffff100224 */ /* 0x000fe200078e020c */
[----:B-12---:R-:W-:Y:S01]  /*5fa0*/  SEL R6, R4, R3, P0 ;  /* 0x0000000304067207 */ /* 0x006fe20000000000 */
        /* <DEDUP_REMOVED lines=17> */
.L_x_84:
[----:B------:R-:W-:Y:S05]  /*60c0*/  BSYNC.RECONVERGENT B0 ;  /* 0x0000000000007941 */ /* 0x000fea0003800200 */
.L_x_83:
        /* <DEDUP_REMOVED lines=21> */
.L_x_86:
[----:B------:R-:W-:Y:S05]  /*6220*/  BSYNC.RECONVERGENT B0 ;  /* 0x0000000000007941 */ /* 0x000fea0003800200 */
.L_x_85:
        /* <DEDUP_REMOVED lines=21> */
.L_x_88:
[----:B------:R-:W-:Y:S05]  /*6380*/  BSYNC.RECONVERGENT B0 ;  /* 0x0000000000007941 */ /* 0x000fea0003800200 */
.L_x_87:
        /* <DEDUP_REMOVED lines=21> */
.L_x_90:
[----:B------:R-:W-:Y:S05]  /*64e0*/  BSYNC.RECONVERGENT B0 ;  /* 0x0000000000007941 */ /* 0x000fea0003800200 */
.L_x_89:
        /* <DEDUP_REMOVED lines=21> */
.L_x_92:
[----:B------:R-:W-:Y:S05]  /*6640*/  BSYNC.RECONVERGENT B0 ;  /* 0x0000000000007941 */ /* 0x000fea0003800200 */
.L_x_91:
        /* <DEDUP_REMOVED lines=21> */
.L_x_94:
[----:B------:R-:W-:Y:S05]  /*67a0*/  BSYNC.RECONVERGENT B0 ;  /* 0x0000000000007941 */ /* 0x000fea0003800200 */
.L_x_93:
        /* <DEDUP_REMOVED lines=21> */
.L_x_96:
[----:B------:R-:W-:Y:S05]  /*6900*/  BSYNC.RECONVERGENT B0 ;  /* 0x0000000000007941 */ /* 0x000fea0003800200 */
.L_x_95:
        /* <DEDUP_REMOVED lines=21> */
.L_x_98:
[----:B------:R-:W-:Y:S05]  /*6a60*/  BSYNC.RECONVERGENT B0 ;  /* 0x0000000000007941 */ /* 0x000fea0003800200 */
.L_x_97:
[----:B------:R-:W-:Y:S01]  /*6a70*/  @!P0 IMAD.MOV R24, RZ, RZ, R19 ;  /* 0x000000ffff188224 */ /* 0x000fe200078e0213 */
[----:B------:R-:W-:Y:S01]  /*6a80*/  BSSY.RECONVERGENT B0, `(.L_x_99) ;  /* 0x0000014000007945 */ /* 0x000fe20003800200 */
[----:B------:R-:W-:Y:S01]  /*6a90*/  @P0 IMAD.MOV R26, RZ, RZ, R22 ;  /* 0x000000ffff1a0224 */ /* 0x000fe200078e0216 */
[----:B-12---:R-:W-:Y:S01]  /*6aa0*/  SEL R19, R4, R3, P0 ;  /* 0x0000000304137207 */ /* 0x006fe20000000000 */
[C-C-:B0-----:R-:W-:Y:S01]  /*6ab0*/  @P0 IMAD R17, R24.reuse, 0x4, R18.reuse ;  /* 0x0000000418110824 */ /* 0x141fe200078e0212 */
        /* <DEDUP_REMOVED lines=16> */
.L_x_100:
[----:B------:R-:W-:Y:S05]  /*6bc0*/  BSYNC.RECONVERGENT B0 ;  /* 0x0000000000007941 */ /* 0x000fea0003800200 */
.L_x_99:
        /* <DEDUP_REMOVED lines=21> */
.L_x_102:
[----:B------:R-:W-:Y:S05]  /*6d20*/  BSYNC.RECONVERGENT B0 ;  /* 0x0000000000007941 */ /* 0x000fea0003800200 */
.L_x_101:
        /* <DEDUP_REMOVED lines=21> */
.L_x_104:
[----:B------:R-:W-:Y:S05]  /*6e80*/  BSYNC.RECONVERGENT B0 ;  /* 0x0000000000007941 */ /* 0x000fea0003800200 */
.L_x_103:
        /* <DEDUP_REMOVED lines=21> */
.L_x_106:
[----:B------:R-:W-:Y:S05]  /*6fe0*/  BSYNC.RECONVERGENT B0 ;  /* 0x0000000000007941 */ /* 0x000fea0003800200 */
.L_x_105:
        /* <DEDUP_REMOVED lines=21> */
.L_x_108:
[----:B------:R-:W-:Y:S05]  /*7140*/  BSYNC.RECONVERGENT B0 ;  /* 0x0000000000007941 */ /* 0x000fea0003800200 */
.L_x_107:
        /* <DEDUP_REMOVED lines=20> */
.L_x_110:
[----:B------:R-:W-:Y:S05]  /*7290*/  BSYNC.RECONVERGENT B0 ;  /* 0x0000000000007941 */ /* 0x000fea0003800200 */
.L_x_109:
        /* <DEDUP_REMOVED lines=21> */
.L_x_112:
[----:B------:R-:W-:Y:S05]  /*73f0*/  BSYNC.RECONVERGENT B0 ;  /* 0x0000000000007941 */ /* 0x000fea0003800200 */
.L_x_111:
[----:B------:R-:W-:Y:S06]  /*7400*/  BAR.SYNC.DEFER_BLOCKING 0x0 ;  /* 0x0000000000007b1d */ /* 0x000fec0000010000 */
[----:B------:R-:W-:Y:S05]  /*7410*/  BRA.U !UP0, `(.L_x_113) ;  /* 0x0000000508a87547 */ /* 0x000fea000b800000 */
[----:B------:R-:W0:Y:S01]  /*7420*/  S2R R3, SR_LANEID ;  /* 0x0000000000037919 */ /* 0x000e220000000000 */
[----:B--2---:R-:W-:Y:S01]  /*7430*/  SHF.R.U32.HI R4, RZ, 0x5, R2 ;  /* 0x00000005ff047819 */ /* 0x004fe20000011602 */
[----:B------:R-:W1:Y:S01]  /*7440*/  LDCU.64 UR4, c[0x0][0x3a0] ;  /* 0x00007400ff0477ac */ /* 0x000e620008000a00 */
[----:B------:R-:W-:-:S03]  /*7450*/  ISETP.NE.AND P0, PT, R2, RZ, PT ;  /* 0x000000ff0200720c */ /* 0x000fc60003f05270 */
[----:B0-----:R-:W-:-:S04]  /*7460*/  IMAD R4, R4, 0x20, R3 ;  /* 0x0000002004047824 */ /* 0x001fc800078e0203 */
[----:B------:R-:W-:-:S04]  /*7470*/  IMAD R4, R4, 0x11, RZ ;  /* 0x0000001104047824 */ /* 0x000fc800078e02ff */
[----:B------:R-:W-:Y:S02]  /*7480*/  IMAD R3, R3, -0x10, R4 ;  /* 0xfffffff003037824 */ /* 0x000fe400078e0204 */
[--C-:B------:R-:W-:Y:S02]  /*7490*/  IMAD R16, R4, 0x4, R18.reuse ;  /* 0x0000000404107824 */ /* 0x100fe400078e0212 */
[----:B------:R-:W-:Y:S01]  /*74a0*/  IMAD R28, R3, 0x4, R18 ;  /* 0x00000004031c7824 */ /* 0x000fe200078e0212 */
[C---:B------:R-:W-:Y:S02]  /*74b0*/  LOP3.LUT R3, R2.reuse, 0x3e0, RZ, 0xc0, !PT ;  /* 0x000003e002037812 */ /* 0x040fe400078ec0ff */
[----:B------:R-:W-:Y:S01]  /*74c0*/  STS [R16], R5 ;  /* 0x0000000510007388 */ /* 0x000fe20000000800 */
[----:B------:R-:W-:-:S03]  /*74d0*/  LOP3.LUT R2, R2, 0x1f, RZ, 0xc0, !PT ;  /* 0x0000001f02027812 */ /* 0x000fc600078ec0ff */
[----:B------:R-:W-:Y:S02]  /*74e0*/  STS [R16+0x4], R6 ;  /* 0x0000040610007388 */ /* 0x000fe40000000800 */
[----:B------:R-:W-:Y:S02]  /*74f0*/  IMAD R2, R3, 0x11, R2 ;  /* 0x0000001103027824 */ /* 0x000fe400078e0202 */
[----:B------:R0:W-:Y:S01]  /*7500*/  STS [R16+0x8], R7 ;  /* 0x0000080710007388 */ /* 0x0001e20000000800 */
[----:B------:R-:W-:-:S03]  /*7510*/  IMAD.MOV.U32 R3, RZ, RZ, RZ ;  /* 0x000000ffff037224 */ /* 0x000fc600078e00ff */
[----:B------:R-:W-:Y:S04]  /*7520*/  STS [R16+0xc], R8 ;  /* 0x00000c0810007388 */ /* 0x000fe80000000800 */
[----:B------:R-:W-:Y:S01]  /*7530*/  STS [R16+0x10], R9 ;  /* 0x0000100910007388 */ /* 0x000fe20000000800 */
[----:B0-----:R-:W-:-:S03]  /*7540*/  IMAD.WIDE.U32 R6, R0, 0x1100, R2 ;  /* 0x0000110000067825 */ /* 0x001fc600078e0002 */
[----:B------:R-:W-:Y:S01]  /*7550*/  STS [R16+0x14], R10 ;  /* 0x0000140a10007388 */ /* 0x000fe20000000800 */
[----:B------:R-:W-:-:S03]  /*7560*/  VIADD R3, R2, 0x20 ;  /* 0x0000002002037836 */ /* 0x000fc60000000000 */
[----:B------:R-:W-:Y:S01]  /*7570*/  STS [R16+0x18], R11 ;  /* 0x0000180b10007388 */ /* 0x000fe20000000800 */
[----:B------:R-:W-:-:S03]  /*7580*/  VIADD R0, R2, 0xc0 ;  /* 0x000000c002007836 */ /* 0x000fc60000000000 */
        /* <DEDUP_REMOVED lines=11> */
[----:B------:R-:W-:Y:S04]  /*7640*/  LDS R14, [R28] ;  /* 0x000000001c0e7984 */ /* 0x000fe80000000800 */
[----:B------:R-:W-:Y:S04]  /*7650*/  LDS R12, [R28+0x80] ;  /* 0x000080001c0c7984 */ /* 0x000fe80000000800 */
        /* <DEDUP_REMOVED lines=15> */
[----:B------:R0:W-:Y:S01]  /*7750*/  @!P0 STS [R18+0x4400], R23 ;  /* 0x0044001712008388 */ /* 0x0001e20000000800 */
[----:B------:R-:W-:Y:S01]  /*7760*/  BAR.SYNC.DEFER_BLOCKING 0x0 ;  /* 0x0000000000007b1d */ /* 0x000fe20000010000 */
[----:B-1----:R-:W-:-:S04]  /*7770*/  LEA R4, P0, R6, UR4, 0x2 ;  /* 0x0000000406047c11 */ /* 0x002fc8000f8010ff */
[----:B------:R-:W-:Y:S01]  /*7780*/  LEA.HI.X R5, R6, UR5, R7, 0x2, P0 ;  /* 0x0000000506057c11 */ /* 0x000fe200080f1407 */
[C---:B0-----:R-:W-:Y:S02]  /*7790*/  VIADD R23, R2.reuse, 0x40 ;  /* 0x0000004002177836 */ /* 0x041fe40000000000 */
[C---:B------:R-:W-:Y:S01]  /*77a0*/  VIADD R7, R2.reuse, 0x80 ;  /* 0x0000008002077836 */ /* 0x040fe20000000000 */
[----:B------:R-:W0:Y:S02]  /*77b0*/  LDS R8, [R18+0x4400] ;  /* 0x0044000012087984 */ /* 0x000e240000000800 */
[CC--:B0-----:R-:W-:Y:S02]  /*77c0*/  ISETP.GE.AND P2, PT, R2.reuse, R8.reuse, PT ;  /* 0x000000080200720c */ /* 0x0c1fe40003f46270 */
[-C--:B------:R-:W-:Y:S01]  /*77d0*/  ISETP.GE.AND P1, PT, R3, R8.reuse, PT ;  /* 0x000000080300720c */ /* 0x080fe20003f26270 */
[C---:B------:R-:W-:Y:S01]  /*77e0*/  VIADD R3, R2.reuse, 0x60 ;  /* 0x0000006002037836 */ /* 0x040fe20000000000 */
[-C--:B------:R-:W-:Y:S01]  /*77f0*/  ISETP.GE.AND P0, PT, R23, R8.reuse, PT ;  /* 0x000000081700720c */ /* 0x080fe20003f06270 */
[C---:B------:R-:W-:Y:S01]  /*7800*/  VIADD R23, R2.reuse, 0xa0 ;  /* 0x000000a002177836 */ /* 0x040fe20000000000 */
[-C--:B------:R-:W-:Y:S01]  /*7810*/  ISETP.GE.AND P6, PT, R7, R8.reuse, PT ;  /* 0x000000080700720c */ /* 0x080fe20003fc6270 */
[C---:B------:R-:W-:Y:S01]  /*7820*/  VIADD R7, R2.reuse, 0x100 ;  /* 0x0000010002077836 */ /* 0x040fe20000000000 */
[-C--:B------:R-:W-:Y:S01]  /*7830*/  ISETP.GE.AND P4, PT, R3, R8.reuse, PT ;  /* 0x000000080300720c */ /* 0x080fe20003f86270 */
[----:B------:R-:W-:Y:S01]  /*7840*/  VIADD R3, R2, 0xe0 ;  /* 0x000000e002037836 */ /* 0x000fe20000000000 */
[----:B------:R-:W-:-:S02]  /*7850*/  ISETP.GE.AND P3, PT, R0, R8, PT ;  /* 0x000000080000720c */ /* 0x000fc40003f66270 */
[-C--:B------:R-:W-:Y:S01]  /*7860*/  ISETP.GE.AND P5, PT, R23, R8.reuse, PT ;  /* 0x000000081700720c */ /* 0x080fe20003fa6270 */
[----:B------:R0:W-:Y:S01]  /*7870*/  @!P2 STG.E desc[UR8][R4.64], R14 ;  /* 0x0000000e0400a986 */ /* 0x0001e2000c101908 */
[-C--:B------:R-:W-:Y:S01]  /*7880*/  ISETP.GE.AND P2, PT, R3, R8.reuse, PT ;  /* 0x000000080300720c */ /* 0x080fe20003f46270 */
[C---:B------:R-:W-:Y:S02]  /*7890*/  VIADD R3, R2.reuse, 0x120 ;  /* 0x0000012002037836 */ /* 0x040fe40000000000 */
[----:B------:R0:W-:Y:S03]  /*78a0*/  @!P0 STG.E desc[UR8][R4.64+0x100], R10 ;  /* 0x0001000a04008986 */ /* 0x0001e6000c101908 */
[-C--:B------:R-:W-:Y:S01]  /*78b0*/  ISETP.GE.AND P0, PT, R3, R8.reuse, PT ;  /* 0x000000080300720c */ /* 0x080fe20003f06270 */
[C---:B------:R-:W-:Y:S01]  /*78c0*/  VIADD R3, R2.reuse, 0x160 ;  /* 0x0000016002037836 */ /* 0x040fe20000000000 */
[----:B------:R0:W-:Y:S01]  /*78d0*/  @!P1 STG.E desc[UR8][R4.64+0x80], R12 ;  /* 0x0000800c04009986 */ /* 0x0001e2000c101908 */
[----:B------:R-:W-:Y:S01]  /*78e0*/  ISETP.GE.AND P1, PT, R7, R8, PT ;  /* 0x000000080700720c */ /* 0x000fe20003f26270 */
[----:B------:R-:W-:-:S02]  /*78f0*/  VIADD R7, R2, 0x140 ;  /* 0x0000014002077836 */ /* 0x000fc40000000000 */
[----:B------:R0:W-:Y:S01]  /*7900*/  @!P6 STG.E desc[UR8][R4.64+0x200], R35 ;  /* 0x000200230400e986 */ /* 0x0001e2000c101908 */
[-C--:B------:R-:W-:Y:S01]  /*7910*/  ISETP.GE.AND P6, PT, R3, R8.reuse, PT ;  /* 0x000000080300720c */ /* 0x080fe20003fc6270 */
[C---:B------:R-:W-:Y:S02]  /*7920*/  VIADD R3, R2.reuse, 0x1a0 ;  /* 0x000001a002037836 */ /* 0x040fe40000000000 */
[----:B------:R0:W-:Y:S01]  /*7930*/  @!P4 STG.E desc[UR8][R4.64+0x180], R37 ;  /* 0x000180250400c986 */ /* 0x0001e2000c101908 */
[-C--:B------:R-:W-:Y:S01]  /*7940*/  ISETP.GE.AND P4, PT, R7, R8.reuse, PT ;  /* 0x000000080700720c */ /* 0x080fe20003f86270 */
[C---:B------:R-:W-:Y:S02]  /*7950*/  VIADD R7, R2.reuse, 0x180 ;  /* 0x0000018002077836 */ /* 0x040fe40000000000 */
        /* <DEDUP_REMOVED lines=8> */
[----:B------:R-:W-:Y:S02]  /*79e0*/  VIADD R3, R2, 0x200 ;  /* 0x0000020002037836 */ /* 0x000fe40000000000 */
[----:B------:R0:W-:Y:S01]  /*79f0*/  @!P2 STG.E desc[UR8][R4.64+0x380], R27 ;  /* 0x0003801b0400a986 */ /* 0x0001e2000c101908 */
[----:B------:R-:W-:-:S03]  /*7a00*/  ISETP.GE.AND P2, PT, R7, R8, PT ;  /* 0x000000080700720c */ /* 0x000fc60003f46270 */
[----:B------:R0:W-:Y:S01]  /*7a10*/  @!P0 STG.E desc[UR8][R4.64+0x480], R25 ;  /* 0x0004801904008986 */ /* 0x0001e2000c101908 */
[----:B------:R-:W-:-:S03]  /*7a20*/  ISETP.GE.AND P0, PT, R3, R8, PT ;  /* 0x000000080300720c */ /* 0x000fc60003f06270 */
[----:B------:R0:W-:Y:S04]  /*7a30*/  @!P4 STG.E desc[UR8][R4.64+0x500], R21 ;  /* 0x000500150400c986 */ /* 0x0001e8000c101908 */
[----:B------:R0:W-:Y:S04]  /*7a40*/  @!P6 STG.E desc[UR8][R4.64+0x580], R19 ;  /* 0x000580130400e986 */ /* 0x0001e8000c101908 */
[----:B------:R0:W-:Y:S04]  /*7a50*/  @!P5 STG.E desc[UR8][R4.64+0x600], R17 ;  /* 0x000600110400d986 */ /* 0x0001e8000c101908 */
[----:B------:R0:W-:Y:S04]  /*7a60*/  @!P3 STG.E desc[UR8][R4.64+0x680], R15 ;  /* 0x0006800f0400b986 */ /* 0x0001e8000c101908 */
[----:B------:R0:W-:Y:S04]  /*7a70*/  @!P2 STG.E desc[UR8][R4.64+0x700], R13 ;  /* 0x0007000d0400a986 */ /* 0x0001e8000c101908 */
[----:B------:R0:W-:Y:S01]  /*7a80*/  @!P1 STG.E desc[UR8][R4.64+0x780], R11 ;  /* 0x0007800b04009986 */ /* 0x0001e2000c101908 */
[----:B------:R-:W-:Y:S05]  /*7a90*/  @P0 EXIT ;  /* 0x000000000000094d */ /* 0x000fea0003800000 */
[----:B------:R-:W-:Y:S01]  /*7aa0*/  STG.E desc[UR8][R4.64+0x800], R9 ;  /* 0x0008000904007986 */ /* 0x000fe2000c101908 */
[----:B------:R-:W-:Y:S05]  /*7ab0*/  EXIT ;  /* 0x000000000000794d */ /* 0x000fea0003800000 */
.L_x_113:
        /* <DEDUP_REMOVED lines=8> */
[----:B------:R-:W-:-:S03]  /*7b40*/  IMAD R3, R3, 0x4, R18 ;  /* 0x0000000403037824 */ /* 0x000fc600078e0212 */
[----:B------:R0:W-:Y:S04]  /*7b50*/  STS [R14], R5 ;  /* 0x000000050e007388 */ /* 0x0001e80000000800 */
[----:B------:R-:W-:Y:S04]  /*7b60*/  STS [R14+0x4], R6 ;  /* 0x000004060e007388 */ /* 0x000fe80000000800 */
[----:B------:R-:W-:Y:S01]  /*7b70*/  STS [R14+0x8], R7 ;  /* 0x000008070e007388 */ /* 0x000fe20000000800 */
[----:B0-----:R-:W-:-:S03]  /*7b80*/  IMAD.WIDE.U32 R4, R0, 0x1100, RZ ;  /* 0x0000110000047825 */ /* 0x001fc600078e00ff */
[----:B------:R-:W-:Y:S01]  /*7b90*/  STS [R14+0xc], R8 ;  /* 0x00000c080e007388 */ /* 0x000fe20000000800 */
[----:B------:R-:W-:-:S03]  /*7ba0*/  LOP3.LUT R0, R4, 0x1f, R2, 0xf8, !PT ;  /* 0x0000001f04007812 */ /* 0x000fc600078ef802 */
        /* <DEDUP_REMOVED lines=14> */
[----:B------:R-:W-:Y:S01]  /*7c90*/  LDS R12, [R3] ;  /* 0x00000000030c7984 */ /* 0x000fe20000000800 */
[----:B0-----:R-:W-:-:S03]  /*7ca0*/  LOP3.LUT R14, R2, 0x3e0, RZ, 0xc0, !PT ;  /* 0x000003e0020e7812 */ /* 0x001fc600078ec0ff */
[----:B------:R-:W-:Y:S04]  /*7cb0*/  LDS R10, [R3+0x80] ;  /* 0x00008000030a7984 */ /* 0x000fe80000000800 */
[----:B------:R-:W-:Y:S01]  /*7cc0*/  LDS R8, [R3+0x100] ;  /* 0x0001000003087984 */ /* 0x000fe20000000800 */
[----:B------:R-:W-:-:S03]  /*7cd0*/  IMAD R35, R14, 0x11, RZ ;  /* 0x000000110e237824 */ /* 0x000fc600078e02ff */
        /* <DEDUP_REMOVED lines=13> */
[----:B------:R0:W-:Y:S04]  /*7db0*/  LDS R7, [R3+0x800] ;  /* 0x0008000003077984 */ /* 0x0001e80000000800 */
[----:B------:R2:W-:Y:S01]  /*7dc0*/  @!P0 STS [R18+0x4400], R23 ;  /* 0x0044001712008388 */ /* 0x0005e20000000800 */
[----:B------:R-:W-:Y:S01]  /*7dd0*/  BAR.SYNC.DEFER_BLOCKING 0x0 ;  /* 0x0000000000007b1d */ /* 0x000fe20000010000 */
[----:B------:R-:W-:-:S02]  /*7de0*/  IADD3 R0, P0, PT, R35, R0, RZ ;  /* 0x0000000023007210 */ /* 0x000fc40007f1e0ff */
[----:B------:R-:W-:-:S03]  /*7df0*/  LOP3.LUT R35, R35, 0x1f, R2, 0xf8, !PT ;  /* 0x0000001f23237812 */ /* 0x000fc600078ef802 */
[----:B0-----:R-:W-:Y:S01]  /*7e00*/  IMAD.X R3, RZ, RZ, R5, P0 ;  /* 0x000000ffff037224 */ /* 0x001fe200000e0605 */
[C---:B-1----:R-:W-:Y:S01]  /*7e10*/  LEA R2, P0, R0.reuse, UR4, 0x2 ;  /* 0x0000000400027c11 */ /* 0x042fe2000f8010ff */
[C---:B------:R-:W-:Y:S02]  /*7e20*/  VIADD R5, R35.reuse, 0x20 ;  /* 0x0000002023057836 */ /* 0x040fe40000000000 */
[C---:B--2---:R-:W-:Y:S01]  /*7e30*/  VIADD R23, R35.reuse, 0x40 ;  /* 0x0000004023177836 */ /* 0x044fe20000000000 */
[----:B------:R-:W-:Y:S01]  /*7e40*/  LEA.HI.X R3, R0, UR5, R3, 0x2, P0 ;  /* 0x0000000500037c11 */ /* 0x000fe200080f1403 */
[C---:B------:R-:W-:Y:S02]  /*7e50*/  VIADD R0, R35.reuse, 0xa0 ;  /* 0x000000a023007836 */ /* 0x040fe40000000000 */
[C---:B------:R-:W-:Y:S01]  /*7e60*/  VIADD R4, R35.reuse, 0xc0 ;  /* 0x000000c023047836 */ /* 0x040fe20000000000 */
[----:B------:R-:W0:Y:S02]  /*7e70*/  LDS R6, [R18+0x4400] ;  /* 0x0044000012067984 */ /* 0x000e240000000800 */
[----:B0-----:R-:W-:-:S02]  /*7e80*/  ISETP.GE.AND P2, PT, R35, R6, PT ;  /* 0x000000062300720c */ /* 0x001fc40003f46270 */
[-C--:B------:R-:W-:Y:S01]  /*7e90*/  ISETP.GE.AND P3, PT, R5, R6.reuse, PT ;  /* 0x000000060500720c */ /* 0x080fe20003f66270 */
[----:B------:R-:W-:Y:S01]  /*7ea0*/  VIADD R5, R35, 0x60 ;  /* 0x0000006023057836 */ /* 0x000fe20000000000 */
[-C--:B------:R-:W-:Y:S01]  /*7eb0*/  ISETP.GE.AND P4, PT, R23, R6.reuse, PT ;  /* 0x000000061700720c */ /* 0x080fe20003f86270 */
[----:B------:R-:W-:Y:S01]  /*7ec0*/  VIADD R23, R35, 0x80 ;  /* 0x0000008023177836 */ /* 0x000fe20000000000 */
[-C--:B------:R-:W-:Y:S02]  /*7ed0*/  ISETP.GE.AND P0, PT, R0, R6.reuse, PT ;  /* 0x000000060000720c */ /* 0x080fe40003f06270 */
[-C--:B------:R-:W-:Y:S01]  /*7ee0*/  ISETP.GE.AND P5, PT, R5, R6.reuse, PT ;  /* 0x000000060500720c */ /* 0x080fe20003fa6270 */
[----:B------:R-:W-:Y:S01]  /*7ef0*/  VIADD R5, R35, 0xe0 ;  /* 0x000000e023057836 */ /* 0x000fe20000000000 */
[-C--:B------:R-:W-:Y:S01]  /*7f00*/  ISETP.GE.AND P6, PT, R23, R6.reuse, PT ;  /* 0x000000061700720c */ /* 0x080fe20003fc6270 */
[----:B------:R-:W-:Y:S01]  /*7f10*/  VIADD R23, R35, 0x100 ;  /* 0x0000010023177836 */ /* 0x000fe20000000000 */
[-C--:B------:R-:W-:Y:S01]  /*7f20*/  ISETP.GE.AND P1, PT, R4, R6.reuse, PT ;  /* 0x000000060400720c */ /* 0x080fe20003f26270 */
[----:B------:R0:W-:Y:S01]  /*7f30*/  @!P2 STG.E desc[UR8][R2.64], R12 ;  /* 0x0000000c0200a986 */ /* 0x0001e2000c101908 */
[----:B------:R-:W-:Y:S01]  /*7f40*/  ISETP.GE.AND P2, PT, R5, R6, PT ;  /* 0x000000060500720c */ /* 0x000fe20003f46270 */
[----:B------:R-:W-:-:S02]  /*7f50*/  VIADD R5, R35, 0x120 ;  /* 0x0000012023057836 */ /* 0x000fc40000000000 */
[----:B------:R0:W-:Y:S01]  /*7f60*/  @!P3 STG.E desc[UR8][R2.64+0x80], R10 ;  /* 0x0000800a0200b986 */ /* 0x0001e2000c101908 */
[-C--:B------:R-:W-:Y:S01]  /*7f70*/  ISETP.GE.AND P3, PT, R23, R6.reuse, PT ;  /* 0x000000061700720c */ /* 0x080fe20003f66270 */
[----:B------:R-:W-:Y:S02]  /*7f80*/  VIADD R23, R35, 0x140 ;  /* 0x0000014023177836 */ /* 0x000fe40000000000 */
[----:B------:R0:W-:Y:S01]  /*7f90*/  @!P4 STG.E desc[UR8][R2.64+0x100], R8 ;  /* 0x000100080200c986 */ /* 0x0001e2000c101908 */
[-C--:B------:R-:W-:Y:S01]  /*7fa0*/  ISETP.GE.AND P4, PT, R5, R6.reuse, PT ;  /* 0x000000060500720c */ /* 0x080fe20003f86270 */
[----:B------:R-:W-:Y:S02]  /*7fb0*/  VIADD R5, R35, 0x160 ;  /* 0x0000016023057836 */ /* 0x000fe40000000000 */
        /* <DEDUP_REMOVED lines=12> */
[----:B------:R-:W-:Y:S01]  /*8080*/  VIADD R35, R35, 0x200 ;  /* 0x0000020023237836 */ /* 0x000fe20000000000 */
[----:B------:R0:W-:Y:S01]  /*8090*/  @!P2 STG.E desc[UR8][R2.64+0x380], R25 ;  /* 0x000380190200a986 */ /* 0x0001e2000c101908 */
[----:B------:R-:W-:-:S03]  /*80a0*/  ISETP.GE.AND P2, PT, R23, R6, PT ;  /* 0x000000061700720c */ /* 0x000fc60003f46270 */
        /* <DEDUP_REMOVED lines=13> */
.L_x_114:
[----:B------:R-:W-:-:S00]  /*8180*/  BRA `(.L_x_114) ;  /* 0xfffffffc00fc7947 */ /* 0x000fc0000383ffff */
[----:B------:R-:W-:-:S00]  /*8190*/  NOP ;  /* 0x0000000000007918 */ /* 0x000fc00000000000 */
        /* <DEDUP_REMOVED lines=14> */
.L_x_411:


//--------------------- .text._ZN3cub18CUB_300001_SM_10006detail10merge_sort30DeviceMergeSortPartitionKernelIN6thrust24THRUST_300001_SM_1000_NS6detail15normal_iteratorINS5_10device_ptrIiEEEEm17CompareCandMemberiEEvbT_PT2_T0_SF_PSF_T1_SF_i --------------------------
	.section	.text._ZN3cub18CUB_300001_SM_10006detail10merge_sort30DeviceMergeSortPartitionKernelIN6thrust24THRUST_300001_SM_1000_NS6detail15normal_iteratorINS5_10device_ptrIiEEEEm17CompareCandMemberiEEvbT_PT2_T0_SF_PSF_T1_SF_i,"ax",@progbits
	.align	128
        .global         _ZN3cub18CUB_300001_SM_10006detail10merge_sort30DeviceMergeSortPartitionKernelIN6thrust24THRUST_300001_SM_1000_NS6detail15normal_iteratorINS5_10device_ptrIiEEEEm17CompareCandMemberiEEvbT_PT2_T0_SF_PSF_T1_SF_i
        .type           _ZN3cub18CUB_300001_SM_10006detail10merge_sort30DeviceMergeSortPartitionKernelIN6thrust24THRUST_300001_SM_1000_NS6detail15normal_iteratorINS5_10device_ptrIiEEEEm17CompareCandMemberiEEvbT_PT2_T0_SF_PSF_T1_SF_i,@function
        .size           _ZN3cub18CUB_300001_SM_10006detail10merge_sort30DeviceMergeSortPartitionKernelIN6thrust24THRUST_300001_SM_1000_NS6detail15normal_iteratorINS5_10device_ptrIiEEEEm17CompareCandMemberiEEvbT_PT2_T0_SF_PSF_T1_SF_i,(.L_x_412 - _ZN3cub18CUB_300001_SM_10006detail10merge_sort30DeviceMergeSortPartitionKernelIN6thrust24THRUST_300001_SM_1000_NS6detail15normal_iteratorINS5_10device_ptrIiEEEEm17CompareCandMemberiEEvbT_PT2_T0_SF_PSF_T1_SF_i)
        .other          _ZN3cub18CUB_300001_SM_10006detail10merge_sort30DeviceMergeSortPartitionKernelIN6thrust24THRUST_300001_SM_1000_NS6detail15normal_iteratorINS5_10device_ptrIiEEEEm17CompareCandMemberiEEvbT_PT2_T0_SF_PSF_T1_SF_i,@"STO_CUDA_ENTRY STV_DEFAULT"
_ZN3cub18CUB_300001_SM_10006detail10merge_sort30DeviceMergeSortPartitionKernelIN6thrust24THRUST_300001_SM_1000_NS6detail15normal_iteratorINS5_10device_ptrIiEEEEm17CompareCandMemberiEEvbT_PT2_T0_SF_PSF_T1_SF_i:
.text._ZN3cub18CUB_300001_SM_10006detail10merge_sort30DeviceMergeSortPartitionKernelIN6thrust24THRUST_300001_SM_1000_NS6detail15normal_iteratorINS5_10device_ptrIiEEEEm17CompareCandMemberiEEvbT_PT2_T0_SF_PSF_T1_SF_i:
[----:B------:R-:W-:Y:S01]  /*0000*/  LDC R1, c[0x0][0x37c] ;  /* 0x0000df00ff017b82 */ /* 0x000fe20000000800 */
[----:B------:R-:W0:Y:S01]  /*0010*/  S2R R2, SR_CTAID.X ;  /* 0x0000000000027919 */ /* 0x000e220000002500 */
[----:B------:R-:W0:Y:S01]  /*0020*/  LDCU UR4, c[0x0][0x360] ;  /* 0x00006c00ff0477ac */ /* 0x000e220008000800 */
[----:B------:R-:W0:Y:S01]  /*0030*/  S2R R3, SR_TID.X ;  /* 0x0000000000037919 */ /* 0x000e220000002100 */
[----:B------:R-:W1:Y:S01]  /*0040*/  LDCU.64 UR10, c[0x0][0x3a0] ;  /* 0x00007400ff0a77ac */ /* 0x000e620008000a00 */
[----:B0-----:R-:W-:-:S05]  /*0050*/  IMAD R2, R2, UR4, R3 ;  /* 0x0000000402027c24 */ /* 0x001fca000f8e0203 */
[----:B-1----:R-:W-:-:S04]  /*0060*/  ISETP.GE.U32.AND P0, PT, R2, UR10, PT ;  /* 0x0000000a02007c0c */ /* 0x002fc8000bf06070 */
[----:B------:R-:W-:-:S13]  /*0070*/  ISETP.GE.U32.AND.EX P0, PT, RZ, UR11, PT, P0 ;  /* 0x0000000bff007c0c */ /* 0x000fda000bf06100 */
[----:B------:R-:W-:Y:S05]  /*0080*/  @P0 EXIT ;  /* 0x000000000000094d */ /* 0x000fea0003800000 */
[----:B------:R-:W0:Y:S01]  /*0090*/  LDCU.64 UR6, c[0x0][0x3c0] ;  /* 0x00007800ff0677ac */ /* 0x000e220008000a00 */
[----:B------:R-:W1:Y:S01]  /*00a0*/  LDC R0, c[0x0][0x3c8] ;  /* 0x0000f200ff007b82 */ /* 0x000e620000000800 */
[----:B------:R-:W-:Y:S01]  /*00b0*/  ACQBULK ;  /* 0x000000000000782e */ /* 0x000fe20000000000 */
[----:B------:R-:W2:Y:S01]  /*00c0*/  LDCU.64 UR8, c[0x0][0x358] ;  /* 0x00006b00ff0877ac */ /* 0x000ea20008000a00 */
[----:B0-----:R-:W-:Y:S02]  /*00d0*/  UIADD3 UR4, UPT, UPT, -UR6, URZ, URZ ;  /* 0x000000ff06047290 */ /* 0x001fe4000fffe1ff */
[----:B------:R-:W-:-:S04]  /*00e0*/  USHF.R.U32.HI UR5, URZ, 0x1, UR7 ;  /* 0x00000001ff057899 */ /* 0x000fc80008011607 */
[----:B------:R-:W-:Y:S01]  /*00f0*/  LOP3.LUT R3, R2, UR4, RZ, 0xc0, !PT ;  /* 0x0000000402037c12 */ /* 0x000fe2000f8ec0ff */
[----:B------:R-:W-:Y:S01]  /*0100*/  USHF.R.U64 UR4, UR6, 0x1, UR7 ;  /* 0x0000000106047899 */ /* 0x000fe20008001207 */
[----:B-1----:R-:W-:Y:S01]  /*0110*/  SHF.R.S32.HI R9, RZ, 0x1f, R0 ;  /* 0x0000001fff097819 */ /* 0x002fe20000011400 */
[----:B------:R-:W-:Y:S02]  /*0120*/  IMAD R6, R0, UR5, RZ ;  /* 0x0000000500067c24 */ /* 0x000fe4000f8e02ff */
[----:B------:R-:W-:-:S04]  /*0130*/  IMAD.WIDE.U32 R4, R3, R0, RZ ;  /* 0x0000000003047225 */ /* 0x000fc800078e00ff */
[----:B------:R-:W-:-:S04]  /*0140*/  IMAD.WIDE.U32 R12, R0, UR4, RZ ;  /* 0x00000004000c7c25 */ /* 0x000fc8000f8e00ff */
[C---:B------:R-:W-:Y:S01]  /*0150*/  IMAD R7, R9.reuse, UR4, R6 ;  /* 0x0000000409077c24 */ /* 0x040fe2000f8e0206 */
[----:B------:R-:W-:Y:S01]  /*0160*/  IADD3 R6, P2, PT, R2, 0x1, RZ ;  /* 0x0000000102067810 */ /* 0x000fe20007f5e0ff */
[----:B------:R-:W-:Y:S01]  /*0170*/  IMAD R5, R9, R3, R5 ;  /* 0x0000000309057224 */ /* 0x000fe200078e0205 */
[----:B------:R-:W-:Y:S01]  /*0180*/  LOP3.LUT R3, RZ, R4, RZ, 0x33, !PT ;  /* 0x00000004ff037212 */ /* 0x000fe200078e33ff */
[----:B------:R-:W-:Y:S01]  /*0190*/  IMAD.IADD R13, R13, 0x1, R7 ;  /* 0x000000010d0d7824 */ /* 0x000fe200078e0207 */
[----:B------:R-:W0:Y:S01]  /*01a0*/  LDCU.64 UR4, c[0x0][0x398] ;  /* 0x00007300ff0477ac */ /* 0x000e220008000a00 */
[----:B------:R-:W-:Y:S01]  /*01b0*/  ISETP.NE.U32.AND P0, PT, R6, UR10, PT ;  /* 0x0000000a06007c0c */ /* 0x000fe2000bf05070 */
[----:B------:R-:W-:Y:S01]  /*01c0*/  IMAD.X R6, RZ, RZ, RZ, P2 ;  /* 0x000000ffff067224 */ /* 0x000fe200010e06ff */
[----:B------:R-:W-:Y:S02]  /*01d0*/  ISETP.LT.U32.AND P1, PT, R12, R3, PT ;  /* 0x000000030c00720c */ /* 0x000fe40003f21070 */
[----:B------:R-:W-:-:S02]  /*01e0*/  LOP3.LUT R8, RZ, R5, RZ, 0x33, !PT ;  /* 0x00000005ff087212 */ /* 0x000fc400078e33ff */
[----:B------:R-:W-:Y:S02]  /*01f0*/  ISETP.NE.AND.EX P0, PT, R6, UR11, PT, P0 ;  /* 0x0000000b06007c0c */ /* 0x000fe4000bf05300 */
[----:B------:R-:W-:-:S04]  /*0200*/  ISETP.LT.U32.AND.EX P1, PT, R13, R8, PT, P1 ;  /* 0x000000080d00720c */ /* 0x000fc80003f21110 */
[----:B------:R-:W-:Y:S02]  /*0210*/  SEL R3, R12, R3, P1 ;  /* 0x000000030c037207 */ /* 0x000fe40000800000 */
[----:B------:R-:W-:Y:S02]  /*0220*/  SEL R8, R13, R8, P1 ;  /* 0x000000080d087207 */ /* 0x000fe40000800000 */
[----:B------:R-:W-:-:S03]  /*0230*/  IADD3 R6, P1, PT, R3, R4, RZ ;  /* 0x0000000403067210 */ /* 0x000fc60007f3e0ff */
[----:B------:R-:W1:Y:S02]  /*0240*/  @!P0 LDC.64 R10, c[0x0][0x3a8] ;  /* 0x0000ea00ff0a8b82 */ /* 0x000e640000000a00 */
[----:B------:R-:W-:Y:S01]  /*0250*/  IMAD.X R3, R8, 0x1, R5, P1 ;  /* 0x0000000108037824 */ /* 0x000fe200008e0605 */
[----:B0-----:R-:W-:-:S04]  /*0260*/  ISETP.LT.U32.AND P1, PT, R6, UR4, PT ;  /* 0x0000000406007c0c */ /* 0x001fc8000bf21070 */
[----:B------:R-:W-:-:S04]  /*0270*/  ISETP.LT.U32.AND.EX P1, PT, R3, UR5, PT, P1 ;  /* 0x0000000503007c0c */ /* 0x000fc8000bf21110 */
[----:B------:R-:W-:Y:S02]  /*0280*/  SEL R6, R6, UR4, P1 ;  /* 0x0000000406067c07 */ /* 0x000fe40008800000 */
[----:B------:R-:W-:Y:S02]  /*0290*/  SEL R7, R3, UR5, P1 ;  /* 0x0000000503077c07 */ /* 0x000fe40008800000 */
[----:B------:R-:W-:Y:S02]  /*02a0*/  LOP3.LUT R15, RZ, R6, RZ, 0x33, !PT ;  /* 0x00000006ff0f7212 */ /* 0x000fe400078e33ff */
[----:B------:R-:W-:Y:S02]  /*02b0*/  LOP3.LUT R17, RZ, R7, RZ, 0x33, !PT ;  /* 0x00000007ff117212 */ /* 0x000fe400078e33ff */
[----:B------:R-:W-:-:S04]  /*02c0*/  ISETP.LT.U32.AND P1, PT, R12, R15, PT ;  /* 0x0000000f0c00720c */ /* 0x000fc80003f21070 */
[C---:B------:R-:W-:Y:S02]  /*02d0*/  ISETP.LT.U32.AND.EX P1, PT, R13.reuse, R17, PT, P1 ;  /* 0x000000110d00720c */ /* 0x040fe40003f21110 */
[----:B-1----:R-:W-:Y:S02]  /*02e0*/  @!P0 LEA R10, P2, R2, R10, 0x3 ;  /* 0x0000000a020a8211 */ /* 0x002fe400078418ff */
[----:B------:R-:W-:Y:S02]  /*02f0*/  SEL R15, R12, R15, P1 ;  /* 0x0000000f0c0f7207 */ /* 0x000fe40000800000 */
[----:B------:R-:W-:Y:S02]  /*0300*/  SEL R17, R13, R17, P1 ;  /* 0x000000110d117207 */ /* 0x000fe40000800000 */
[----:B------:R-:W-:Y:S02]  /*0310*/  IADD3 R15, P3, PT, R15, R6, RZ ;  /* 0x000000060f0f7210 */ /* 0x000fe40007f7e0ff */
[----:B------:R-:W-:-:S02]  /*0320*/  ISETP.LT.U32.AND P1, PT, R4, UR4, PT ;  /* 0x0000000404007c0c */ /* 0x000fc4000bf21070 */
[----:B------:R-:W-:Y:S01]  /*0330*/  @!P0 LEA.HI.X R11, R2, R11, RZ, 0x3, P2 ;  /* 0x0000000b020b8211 */ /* 0x000fe200010f1cff */
[----:B------:R-:W-:Y:S01]  /*0340*/  IMAD.X R17, R17, 0x1, R7, P3 ;  /* 0x0000000111117824 */ /* 0x000fe200018e0607 */
[----:B------:R-:W-:Y:S02]  /*0350*/  ISETP.LT.U32.AND P2, PT, R15, UR4, PT ;  /* 0x000000040f007c0c */ /* 0x000fe4000bf41070 */
[----:B------:R-:W-:Y:S01]  /*0360*/  ISETP.LT.U32.AND.EX P1, PT, R5, UR5, PT, P1 ;  /* 0x0000000505007c0c */ /* 0x000fe2000bf21110 */
[----:B--2---:R0:W-:Y:S01]  /*0370*/  @!P0 STG.E.64 desc[UR8][R10.64], R6 ;  /* 0x000000060a008986 */ /* 0x0041e2000c101b08 */
[----:B------:R-:W-:Y:S02]  /*0380*/  ISETP.LT.U32.AND.EX P2, PT, R17, UR5, PT, P2 ;  /* 0x0000000511007c0c */ /* 0x000fe4000bf41120 */
[----:B------:R-:W-:Y:S02]  /*0390*/  SEL R3, R4, UR4, P1 ;  /* 0x0000000404037c07 */ /* 0x000fe40008800000 */
[----:B------:R-:W-:-:S02]  /*03a0*/  SEL R4, R5, UR5, P1 ;  /* 0x0000000505047c07 */ /* 0x000fc40008800000 */
[----:B------:R-:W-:Y:S02]  /*03b0*/  SEL R15, R15, UR4, P2 ;  /* 0x000000040f0f7c07 */ /* 0x000fe40009000000 */
[----:B------:R-:W-:Y:S01]  /*03c0*/  SEL R17, R17, UR5, P2 ;  /* 0x0000000511117c07 */ /* 0x000fe20009000000 */
[----:B------:R-:W-:Y:S06]  /*03d0*/  @!P0 EXIT ;  /* 0x000000000000894d */ /* 0x000fec0003800000 */
[----:B------:R-:W1:Y:S01]  /*03e0*/  LDCU.U8 UR5, c[0x0][0x380] ;  /* 0x00007000ff0577ac */ /* 0x000e620008000000 */
[----:B------:R-:W-:Y:S01]  /*03f0*/  IADD3 R13, P0, PT, R15, -R3, RZ ;  /* 0x800000030f0d7210 */ /* 0x000fe20007f1e0ff */
[----:B------:R-:W-:Y:S01]  /*0400*/  BSSY.RECONVERGENT B0, `(.L_x_115) ;  /* 0x0000084000007945 */ /* 0x000fe20003800200 */
[----:B------:R-:W-:-:S06]  /*0410*/  UIADD3 UR4, UPT, UPT, UR6, -0x1, URZ ;  /* 0xffffffff06047890 */ /* 0x000fcc000fffe0ff */
[----:B------:R-:W-:-:S05]  /*0420*/  LOP3.LUT R5, R2, UR4, RZ, 0xc0, !PT ;  /* 0x0000000402057c12 */ /* 0x000fca000f8ec0ff */
[----:B0-----:R-:W-:Y:S01]  /*0430*/  IMAD.WIDE.U32 R10, R5, R0, RZ ;  /* 0x00000000050a7225 */ /* 0x001fe200078e00ff */
[----:B-1----:R-:W-:-:S03]  /*0440*/  UPRMT UR4, UR5, 0x8880, URZ ;  /* 0x0000888005047896 */ /* 0x002fc600080000ff */
[----:B------:R-:W-:Y:S01]  /*0450*/  IMAD.X R0, R17, 0x1, ~R4, P0 ;  /* 0x0000000111007824 */ /* 0x000fe200000e0e04 */
[----:B------:R-:W-:Y:S01]  /*0460*/  ISETP.LT.U32.AND P0, PT, R10, R13, PT ;  /* 0x0000000d0a00720c */ /* 0x000fe20003f01070 */
[----:B------:R-:W-:Y:S01]  /*0470*/  IMAD R9, R9, R5, R11 ;  /* 0x0000000509097224 */ /* 0x000fe200078e020b */
[----:B------:R-:W-:-:S04]  /*0480*/  UISETP.NE.AND UP0, UPT, UR4, URZ, UPT ;  /* 0x000000ff0400728c */ /* 0x000fc8000bf05270 */
[----:B------:R-:W-:-:S04]  /*0490*/  ISETP.LT.U32.AND.EX P0, PT, R9, R0, PT, P0 ;  /* 0x000000000900720c */ /* 0x000fc80003f01100 */
[----:B------:R-:W-:Y:S02]  /*04a0*/  SEL R14, R10, R13, P0 ;  /* 0x0000000d0a0e7207 */ /* 0x000fe40000000000 */
[----:B------:R-:W-:Y:S01]  /*04b0*/  SEL R19, R9, R0, P0 ;  /* 0x0000000009137207 */ /* 0x000fe20000000000 */
[----:B------:R-:W-:Y:S06]  /*04c0*/  BRA.U !UP0, `(.L_x_116) ;  /* 0x0000000108f47547 */ /* 0x000fec000b800000 */
[----:B------:R-:W-:Y:S01]  /*04d0*/  IADD3 R9, P0, PT, R15, -R6, RZ ;  /* 0x800000060f097210 */ /* 0x000fe20007f1e0ff */
[----:B------:R-:W0:Y:S01]  /*04e0*/  LDCU.64 UR10, c[0x0][0x388] ;  /* 0x00007100ff0a77ac */ /* 0x000e220008000a00 */
[----:B------:R-:W-:Y:S01]  /*04f0*/  IADD3 R15, P2, PT, R6, -R3, RZ ;  /* 0x80000003060f7210 */ /* 0x000fe20007f5e0ff */
[----:B------:R-:W-:Y:S02]  /*0500*/  BSSY.RECONVERGENT B1, `(.L_x_117) ;  /* 0x0000038000017945 */ /* 0x000fe40003800200 */
[----:B------:R-:W-:Y:S01]  /*0510*/  IMAD.X R8, R17, 0x1, ~R7, P0 ;  /* 0x0000000111087824 */ /* 0x000fe200000e0e07 */
[----:B------:R-:W-:Y:S01]  /*0520*/  ISETP.GT.U32.AND P0, PT, R14, R9, PT ;  /* 0x000000090e00720c */ /* 0x000fe20003f04070 */
[----:B------:R-:W-:Y:S01]  /*0530*/  IMAD.X R18, R7, 0x1, ~R4, P2 ;  /* 0x0000000107127824 */ /* 0x000fe200010e0e04 */
[----:B------:R-:W-:Y:S02]  /*0540*/  ISETP.LT.U32.AND P1, PT, R15, R14, PT ;  /* 0x0000000e0f00720c */ /* 0x000fe40003f21070 */
[----:B------:R-:W-:-:S02]  /*0550*/  ISETP.GT.U32.AND.EX P0, PT, R19, R8, PT, P0 ;  /* 0x000000081300720c */ /* 0x000fc40003f04100 */
[----:B------:R-:W-:Y:S02]  /*0560*/  ISETP.LT.U32.AND.EX P1, PT, R18, R19, PT, P1 ;  /* 0x000000131200720c */ /* 0x000fe40003f21110 */
[-C--:B------:R-:W-:Y:S02]  /*0570*/  SEL R0, R14, R9.reuse, P0 ;  /* 0x000000090e007207 */ /* 0x080fe40000000000 */
[----:B------:R-:W-:Y:S02]  /*0580*/  SEL R5, R19, R8, P0 ;  /* 0x0000000813057207 */ /* 0x000fe40000000000 */
[----:B------:R-:W-:Y:S02]  /*0590*/  IADD3 R0, P0, PT, R0, -R9, RZ ;  /* 0x8000000900007210 */ /* 0x000fe40007f1e0ff */
[----:B------:R-:W-:Y:S02]  /*05a0*/  SEL R15, R15, R14, P1 ;  /* 0x0000000e0f0f7207 */ /* 0x000fe40000800000 */
[----:B------:R-:W-:Y:S01]  /*05b0*/  SEL R18, R18, R19, P1 ;  /* 0x0000001312127207 */ /* 0x000fe20000800000 */
[----:B------:R-:W-:Y:S01]  /*05c0*/  IMAD.X R5, R5, 0x1, ~R8, P0 ;  /* 0x0000000105057824 */ /* 0x000fe200000e0e08 */
[----:B------:R-:W-:-:S04]  /*05d0*/  ISETP.GE.U32.AND P0, PT, R0, R15, PT ;  /* 0x0000000f0000720c */ /* 0x000fc80003f06070 */
[----:B------:R-:W-:-:S13]  /*05e0*/  ISETP.GE.U32.AND.EX P0, PT, R5, R18, PT, P0 ;  /* 0x000000120500720c */ /* 0x000fda0003f06100 */
[----:B0-----:R-:W-:Y:S05]  /*05f0*/  @P0 BRA `(.L_x_118) ;  /* 0x0000000000a00947 */ /* 0x001fea0003800000 */
[----:B------:R-:W0:Y:S01]  /*0600*/  LDCU UR5, c[0x0][0x3b8] ;  /* 0x00007700ff0577ac */ /* 0x000e220008000800 */
[----:B------:R-:W-:Y:S01]  /*0610*/  IADD3 R14, P0, PT, R14, R6, RZ ;  /* 0x000000060e0e7210 */ /* 0x000fe20007f1e0ff */
[----:B------:R-:W0:Y:S04]  /*0620*/  LDCU.64 UR6, c[0x0][0x3b0] ;  /* 0x00007600ff0677ac */ /* 0x000e280008000a00 */
[----:B------:R-:W-:Y:S01]  /*0630*/  IMAD.X R19, R19, 0x1, R7, P0 ;  /* 0x0000000113137824 */ /* 0x000fe200000e0607 */
[----:B0-----:R-:W-:-:S04]  /*0640*/  UIADD3 UR4, UP0, UPT, UR5, UR6, URZ ;  /* 0x0000000605047290 */ /* 0x001fc8000ff1e0ff */
[----:B------:R-:W-:Y:S02]  /*0650*/  ULEA.HI.X.SX32 UR5, UR5, UR7, 0x1, UP0 ;  /* 0x0000000705057291 */ /* 0x000fe400080f0eff */
[----:B------:R-:W-:-:S04]  /*0660*/  IMAD.U32 R6, RZ, RZ, UR4 ;  /* 0x00000004ff067e24 */ /* 0x000fc8000f8e00ff */
[----:B------:R-:W-:-:S07]  /*0670*/  IMAD.U32 R7, RZ, RZ, UR5 ;  /* 0x00000005ff077e24 */ /* 0x000fce000f8e00ff */
.L_x_119:
[----:B------:R-:W-:-:S05]  /*0680*/  IADD3 R9, P0, PT, -R0, R15, RZ ;  /* 0x0000000f00097210 */ /* 0x000fca0007f1e1ff */
[----:B------:R-:W-:-:S05]  /*0690*/  IMAD.X R8, R18, 0x1, ~R5, P0 ;  /* 0x0000000112087824 */ /* 0x000fca00000e0e05 */
[--C-:B------:R-:W-:Y:S02]  /*06a0*/  SHF.R.U64 R9, R9, 0x1, R8.reuse ;  /* 0x0000000109097819 */ /* 0x100fe40000001208 */
[----:B------:R-:W-:Y:S02]  /*06b0*/  SHF.R.U32.HI R8, RZ, 0x1, R8 ;  /* 0x00000001ff087819 */ /* 0x000fe40000011608 */
[----:B------:R-:W-:-:S04]  /*06c0*/  IADD3 R20, P0, PT, R0, R9, RZ ;  /* 0x0000000900147210 */ /* 0x000fc80007f1e0ff */
[----:B------:R-:W-:Y:S01]  /*06d0*/  LOP3.LUT R9, RZ, R20, RZ, 0x33, !PT ;  /* 0x00000014ff097212 */ /* 0x000fe200078e33ff */
[----:B------:R-:W-:Y:S01]  /*06e0*/  IMAD.X R21, R5, 0x1, R8, P0 ;  /* 0x0000000105157824 */ /* 0x000fe200000e0608 */
[----:B------:R-:W-:Y:S02]  /*06f0*/  IADD3 R11, P0, PT, R20, R3, RZ ;  /* 0x00000003140b7210 */ /* 0x000fe40007f1e0ff */
[----:B------:R-:W-:Y:S02]  /*0700*/  IADD3 R9, P1, PT, R9, R14, RZ ;  /* 0x0000000e09097210 */ /* 0x000fe40007f3e0ff */
[----:B------:R-:W-:Y:S01]  /*0710*/  LOP3.LUT R10, RZ, R21, RZ, 0x33, !PT ;  /* 0x00000015ff0a7212 */ /* 0x000fe200078e33ff */
[----:B------:R-:W-:Y:S01]  /*0720*/  IMAD.X R12, R21, 0x1, R4, P0 ;  /* 0x00000001150c7824 */ /* 0x000fe200000e0604 */
[----:B------:R-:W-:-:S03]  /*0730*/  LEA R16, P0, R11, UR10, 0x2 ;  /* 0x0000000a0b107c11 */ /* 0x000fc6000f8010ff */
[----:B------:R-:W-:Y:S01]  /*0740*/  IMAD.X R10, R10, 0x1, R19, P1 ;  /* 0x000000010a0a7824 */ /* 0x000fe200008e0613 */
[----:B------:R-:W-:Y:S02]  /*0750*/  LEA R8, P1, R9, UR10, 0x2 ;  /* 0x0000000a09087c11 */ /* 0x000fe4000f8210ff */
[----:B------:R-:W-:Y:S02]  /*0760*/  LEA.HI.X R17, R11, UR11, R12, 0x2, P0 ;  /* 0x0000000b0b117c11 */ /* 0x000fe400080f140c */
[----:B------:R-:W-:-:S03]  /*0770*/  LEA.HI.X R9, R9, UR11, R10, 0x2, P1 ;  /* 0x0000000b09097c11 */ /* 0x000fc600088f140a */
[----:B------:R-:W2:Y:S04]  /*0780*/  LDG.E R11, desc[UR8][R16.64] ;  /* 0x00000008100b7981 */ /* 0x000ea8000c1e1900 */
[----:B------:R-:W3:Y:S01]  /*0790*/  LDG.E R9, desc[UR8][R8.64] ;  /* 0x0000000808097981 */ /* 0x000ee2000c1e1900 */
[----:B--2---:R-:W-:-:S04]  /*07a0*/  IMAD.WIDE R10, R11, 0x10, R6 ;  /* 0x000000100b0a7825 */ /* 0x004fc800078e0206 */
[----:B---3--:R-:W-:Y:S02]  /*07b0*/  IMAD.WIDE R12, R9, 0x10, R6 ;  /* 0x00000010090c7825 */ /* 0x008fe400078e0206 */
[----:B------:R-:W2:Y:S04]  /*07c0*/  LDG.E R11, desc[UR8][R10.64] ;  /* 0x000000080a0b7981 */ /* 0x000ea8000c1e1900 */
[----:B------:R-:W2:Y:S01]  /*07d0*/  LDG.E R12, desc[UR8][R12.64] ;  /* 0x000000080c0c7981 */ /* 0x000ea2000c1e1900 */
[----:B------:R-:W-:-:S05]  /*07e0*/  IADD3 R23, P1, PT, R20, 0x1, RZ ;  /* 0x0000000114177810 */ /* 0x000fca0007f3e0ff */
[----:B------:R-:W-:Y:S01]  /*07f0*/  IMAD.X R22, RZ, RZ, R21, P1 ;  /* 0x000000ffff167224 */ /* 0x000fe200008e0615 */
[----:B--2---:R-:W-:-:S04]  /*0800*/  ISETP.GE.AND P0, PT, R12, R11, PT ;  /* 0x0000000b0c00720c */ /* 0x004fc80003f06270 */
[----:B------:R-:W-:Y:S02]  /*0810*/  SEL R0, R0, R23, !P0 ;  /* 0x0000001700007207 */ /* 0x000fe40004000000 */
[----:B------:R-:W-:Y:S02]  /*0820*/  SEL R15, R20, R15, !P0 ;  /* 0x0000000f140f7207 */ /* 0x000fe40004000000 */
[----:B------:R-:W-:Y:S02]  /*0830*/  SEL R5, R5, R22, !P0 ;  /* 0x0000001605057207 */ /* 0x000fe40004000000 */
[----:B------:R-:W-:Y:S02]  /*0840*/  SEL R18, R21, R18, !P0 ;  /* 0x0000001215127207 */ /* 0x000fe40004000000 */
[----:B------:R-:W-:-:S04]  /*0850*/  ISETP.GE.U32.AND P0, PT, R0, R15, PT ;  /* 0x0000000f0000720c */ /* 0x000fc80003f06070 */
[----:B------:R-:W-:-:S13]  /*0860*/  ISETP.GE.U32.AND.EX P0, PT, R5, R18, PT, P0 ;  /* 0x000000120500720c */ /* 0x000fda0003f06100 */
[----:B------:R-:W-:Y:S05]  /*0870*/  @!P0 BRA `(.L_x_119) ;  /* 0xfffffffc00808947 */ /* 0x000fea000383ffff */
.L_x_118:
[----:B------:R-:W-:Y:S05]  /*0880*/  BSYNC.RECONVERGENT B1 ;  /* 0x0000000000017941 */ /* 0x000fea0003800200 */
.L_x_117:
[----:B------:R-:W-:Y:S05]  /*0890*/  BRA `(.L_x_120) ;  /* 0x0000000000e87947 */ /* 0x000fea0003800000 */
.L_x_116:
[----:B------:R-:W-:Y:S01]  /*08a0*/  IADD3 R15, P0, PT, R15, -R6, RZ ;  /* 0x800000060f0f7210 */ /* 0x000fe20007f1e0ff */
[----:B------:R-:W0:Y:S01]  /*08b0*/  LDCU.64 UR10, c[0x0][0x390] ;  /* 0x00007200ff0a77ac */ /* 0x000e220008000a00 */
[----:B------:R-:W-:-:S03]  /*08c0*/  IADD3 R5, P2, PT, R6, -R3, RZ ;  /* 0x8000000306057210 */ /* 0x000fc60007f5e0ff */
[----:B------:R-:W-:Y:S01]  /*08d0*/  IMAD.X R10, R17, 0x1, ~R7, P0 ;  /* 0x00000001110a7824 */ /* 0x000fe200000e0e07 */
[----:B------:R-:W-:Y:S01]  /*08e0*/  ISETP.GT.U32.AND P0, PT, R14, R15, PT ;  /* 0x0000000f0e00720c */ /* 0x000fe20003f04070 */
[----:B------:R-:W-:Y:S01]  /*08f0*/  IMAD.X R8, R7, 0x1, ~R4, P2 ;  /* 0x0000000107087824 */ /* 0x000fe200010e0e04 */
[----:B------:R-:W-:Y:S02]  /*0900*/  ISETP.LT.U32.AND P1, PT, R5, R14, PT ;  /* 0x0000000e0500720c */ /* 0x000fe40003f21070 */
[CC--:B------:R-:W-:Y:S02]  /*0910*/  ISETP.GT.U32.AND.EX P0, PT, R19.reuse, R10.reuse, PT, P0 ;  /* 0x0000000a1300720c */ /* 0x0c0fe40003f04100 */
[----:B------:R-:W-:Y:S02]  /*0920*/  ISETP.LT.U32.AND.EX P1, PT, R8, R19, PT, P1 ;  /* 0x000000130800720c */ /* 0x000fe40003f21110 */
[----:B------:R-:W-:Y:S02]  /*0930*/  SEL R0, R14, R15, P0 ;  /* 0x0000000f0e007207 */ /* 0x000fe40000000000 */
[----:B------:R-:W-:-:S02]  /*0940*/  SEL R9, R19, R10, P0 ;  /* 0x0000000a13097207 */ /* 0x000fc40000000000 */
        /* <DEDUP_REMOVED lines=15> */
.L_x_121:
        /* <DEDUP_REMOVED lines=32> */
.L_x_120:
[----:B------:R-:W-:Y:S05]  /*0c40*/  BSYNC.RECONVERGENT B0 ;  /* 0x0000000000007941 */ /* 0x000fea0003800200 */
.L_x_115:
[----:B------:R-:W0:Y:S01]  /*0c50*/  LDCU.64 UR4, c[0x0][0x3a8] ;  /* 0x00007500ff0477ac */ /* 0x000e220008000a00 */
[----:B------:R-:W-:-:S05]  /*0c60*/  IADD3 R6, P0, PT, R0, R3, RZ ;  /* 0x0000000300067210 */ /* 0x000fca0007f1e0ff */
[----:B------:R-:W-:Y:S01]  /*0c70*/  IMAD.X R7, R5, 0x1, R4, P0 ;  /* 0x0000000105077824 */ /* 0x000fe200000e0604 */
[----:B0-----:R-:W-:-:S04]  /*0c80*/  LEA R8, P1, R2, UR4, 0x3 ;  /* 0x0000000402087c11 */ /* 0x001fc8000f8218ff */
[----:B------:R-:W-:-:S05]  /*0c90*/  LEA.HI.X R9, R2, UR5, RZ, 0x3, P1 ;  /* 0x0000000502097c11 */ /* 0x000fca00088f1cff */
[----:B------:R-:W-:Y:S01]  /*0ca0*/  STG.E.64 desc[UR8][R8.64], R6 ;  /* 0x0000000608007986 */ /* 0x000fe2000c101b08 */
[----:B------:R-:W-:Y:S05]  /*0cb0*/  EXIT ;  /* 0x000000000000794d */ /* 0x000fea0003800000 */
.L_x_122:
        /* <DEDUP_REMOVED lines=12> */
.L_x_412:


//--------------------- .text._ZN3cub18CUB_300001_SM_10006detail10merge_sort30DeviceMergeSortBlockSortKernelINS2_10policy_hubIN6thrust24THRUST_300001_SM_1000_NS6detail15normal_iteratorINS6_10device_ptrIiEEEEE9Policy600ESB_PNS0_8NullTypeESB_SF_m17CompareCandMemberiSE_EEvbT0_T1_T2_T3_T4_PT6_PT7_T5_NS1_7vsmem_tE --------------------------
	.section	.text._ZN3cub18CUB_300001_SM_10006detail10merge_sort30DeviceMergeSortBlockSortKernelINS2_10policy_hubIN6thrust24THRUST_300001_SM_1000_NS6detail15normal_iteratorINS6_10device_ptrIiEEEEE9Policy600ESB_PNS0_8NullTypeESB_SF_m17CompareCandMemberiSE_EEvbT0_T1_T2_T3_T4_PT6_PT7_T5_NS1_7vsmem_tE,"ax",@progbits
	.align	128
        .global         _ZN3cub18CUB_300001_SM_10006detail10merge_sort30DeviceMergeSortBlockSortKernelINS2_10policy_hubIN6thrust24THRUST_300001_SM_1000_NS6detail15normal_iteratorINS6_10device_ptrIiEEEEE9Policy600ESB_PNS0_8NullTypeESB_SF_m17CompareCandMemberiSE_EEvbT0_T1_T2_T3_T4_PT6_PT7_T5_NS1_7vsmem_tE
        .type           _ZN3cub18CUB_300001_SM_10006detail10merge_sort30DeviceMergeSortBlockSortKernelINS2_10policy_hubIN6thrust24THRUST_300001_SM_1000_NS6detail15normal_iteratorINS6_10device_ptrIiEEEEE9Policy600ESB_PNS0_8NullTypeESB_SF_m17CompareCandMemberiSE_EEvbT0_T1_T2_T3_T4_PT6_PT7_T5_NS1_7vsmem_tE,@function
        .size           _ZN3cub18CUB_300001_SM_10006detail10merge_sort30DeviceMergeSortBlockSortKernelINS2_10policy_hubIN6thrust24THRUST_300001_SM_1000_NS6detail15normal_iteratorINS6_10device_ptrIiEEEEE9Policy600ESB_PNS0_8NullTypeESB_SF_m17CompareCandMemberiSE_EEvbT0_T1_T2_T3_T4_PT6_PT7_T5_NS1_7vsmem_tE,(.L_x_413 - _ZN3cub18CUB_300001_SM_10006detail10merge_sort30DeviceMergeSortBlockSortKernelINS2_10policy_hubIN6thrust24THRUST_300001_SM_1000_NS6detail15normal_iteratorINS6_10device_ptrIiEEEEE9Policy600ESB_PNS0_8NullTypeESB_SF_m17CompareCandMemberiSE_EEvbT0_T1_T2_T3_T4_PT6_PT7_T5_NS1_7vsmem_tE)
        .other          _ZN3cub18CUB_300001_SM_10006detail10merge_sort30DeviceMergeSortBlockSortKernelINS2_10policy_hubIN6thrust24THRUST_300001_SM_1000_NS6detail15normal_iteratorINS6_10device_ptrIiEEEEE9Policy600ESB_PNS0_8NullTypeESB_SF_m17CompareCandMemberiSE_EEvbT0_T1_T2_T3_T4_PT6_PT7_T5_NS1_7vsmem_tE,@"STO_CUDA_ENTRY STV_DEFAULT"
_ZN3cub18CUB_300001_SM_10006detail10merge_sort30DeviceMergeSortBlockSortKernelINS2_10policy_hubIN6thrust24THRUST_300001_SM_1000_NS6detail15normal_iteratorINS6_10device_ptrIiEEEEE9Policy600ESB_PNS0_8NullTypeESB_SF_m17CompareCandMemberiSE_EEvbT0_T1_T2_T3_T4_PT6_PT7_T5_NS1_7vsmem_tE:
.text._ZN3cub18CUB_300001_SM_10006detail10merge_sort30DeviceMergeSortBlockSortKernelINS2_10policy_hubIN6thrust24THRUST_300001_SM_1000_NS6detail15normal_iteratorINS6_10device_ptrIiEEEEE9Policy600ESB_PNS0_8NullTypeESB_SF_m17CompareCandMemberiSE_EEvbT0_T1_T2_T3_T4_PT6_PT7_T5_NS1_7vsmem_tE:
[----:B------:R-:W-:Y:S01]  /*0000*/  LDC R1, c[0x0][0x37c] ;  /* 0x0000df00ff017b82 */ /* 0x000fe20000000800 */
[----:B------:R-:W0:Y:S01]  /*0010*/  S2R R16, SR_CTAID.X ;  /* 0x0000000000107919 */ /* 0x000e220000002500 */
[----:B------:R-:W1:Y:S01]  /*0020*/  LDCU UR4, c[0x0][0x370] ;  /* 0x00006e00ff0477ac */ /* 0x000e620008000800 */
[----:B------:R-:W2:Y:S01]  /*0030*/  LDCU.64 UR8, c[0x0][0x358] ;  /* 0x00006b00ff0877ac */ /* 0x000ea20008000a00 */
[----:B-1----:R-:W-:-:S04]  /*0040*/  UIADD3 UR4, UP0, UPT, UR4, -0x1, URZ ;  /* 0xffffffff04047890 */ /* 0x002fc8000ff1e0ff */
[----:B------:R-:W-:-:S06]  /*0050*/  UIADD3.X UR5, UPT, UPT, URZ, -0x1, URZ, UP0, !UPT ;  /* 0xffffffffff057890 */ /* 0x000fcc00087fe4ff */
[----:B------:R-:W-:Y:S01]  /*0060*/  IMAD.U32 R0, RZ, RZ, UR5 ;  /* 0x00000005ff007e24 */ /* 0x000fe2000f8e00ff */
[C---:B0-----:R-:W-:Y:S01]  /*0070*/  ISETP.LT.U32.AND P0, PT, R16.reuse, UR4, PT ;  /* 0x0000000410007c0c */ /* 0x041fe2000bf01070 */
[----:B------:R-:W-:-:S03]  /*0080*/  IMAD.WIDE.U32 R2, R16, 0x1100, RZ ;  /* 0x0000110010027825 */ /* 0x000fc600078e00ff */
[----:B------:R-:W-:-:S13]  /*0090*/  ISETP.GT.U32.AND.EX P0, PT, R0, RZ, PT, P0 ;  /* 0x000000ff0000720c */ /* 0x000fda0003f04100 */
[----:B--2---:R-:W-:Y:S05]  /*00a0*/  @!P0 BRA `(.L_x_123) ;  /* 0x0000006400248947 */ /* 0x004fea0003800000 */
[----:B------:R-:W0:Y:S01]  /*00b0*/  S2R R7, SR_TID.X ;  /* 0x0000000000077919 */ /* 0x000e220000002100 */
[----:B------:R-:W1:Y:S01]  /*00c0*/  LDCU.64 UR4, c[0x0][0x388] ;  /* 0x00007100ff0477ac */ /* 0x000e620008000a00 */
[----:B------:R-:W-:Y:S01]  /*00d0*/  ACQBULK ;  /* 0x000000000000782e */ /* 0x000fe20000000000 */
[----:B0-----:R-:W-:-:S05]  /*00e0*/  LOP3.LUT R0, R7, 0x3e0, RZ, 0xc0, !PT ;  /* 0x000003e007007812 */ /* 0x001fca00078ec0ff */
[----:B------:R-:W-:-:S05]  /*00f0*/  IMAD R0, R0, 0x11, RZ ;  /* 0x0000001100007824 */ /* 0x000fca00078e02ff */
[----:B------:R-:W-:-:S04]  /*0100*/  LOP3.LUT R5, R0, 0x1f, R7, 0xf8, !PT ;  /* 0x0000001f00057812 */ /* 0x000fc800078ef807 */
[----:B------:R-:W-:-:S05]  /*0110*/  IADD3 R4, P0, PT, R2, R5, RZ ;  /* 0x0000000502047210 */ /* 0x000fca0007f1e0ff */
[----:B------:R-:W-:Y:S02]  /*0120*/  IMAD.X R3, RZ, RZ, R3, P0 ;  /* 0x000000ffff037224 */ /* 0x000fe400000e0603 */
[----:B------:R-:W-:-:S03]  /*0130*/  IMAD.SHL.U32 R5, R4, 0x4, RZ ;  /* 0x0000000404057824 */ /* 0x000fc600078e00ff */
[----:B------:R-:W-:Y:S02]  /*0140*/  SHF.L.U64.HI R4, R4, 0x2, R3 ;  /* 0x0000000204047819 */ /* 0x000fe40000010203 */
[----:B-1----:R-:W-:-:S04]  /*0150*/  IADD3 R8, P0, PT, R5, UR4, RZ ;  /* 0x0000000405087c10 */ /* 0x002fc8000ff1e0ff */
[----:B------:R-:W-:-:S05]  /*0160*/  IADD3.X R9, PT, PT, R4, UR5, RZ, P0, !PT ;  /* 0x0000000504097c10 */ /* 0x000fca00087fe4ff */
[----:B------:R-:W2:Y:S04]  /*0170*/  LDG.E R0, desc[UR8][R8.64] ;  /* 0x0000000808007981 */ /* 0x000ea8000c1e1900 */
[----:B------:R-:W3:Y:S04]  /*0180*/  LDG.E R3, desc[UR8][R8.64+0x80] ;  /* 0x0000800808037981 */ /* 0x000ee8000c1e1900 */
[----:B------:R-:W4:Y:S04]  /*0190*/  LDG.E R6, desc[UR8][R8.64+0x100] ;  /* 0x0001000808067981 */ /* 0x000f28000c1e1900 */
[----:B------:R-:W5:Y:S04]  /*01a0*/  LDG.E R10, desc[UR8][R8.64+0x180] ;  /* 0x00018008080a7981 */ /* 0x000f68000c1e1900 */
        /* <DEDUP_REMOVED lines=12> */
[----:B------:R-:W5:Y:S01]  /*0270*/  LDG.E R24, desc[UR8][R8.64+0x800] ;  /* 0x0008000808187981 */ /* 0x000f62000c1e1900 */
[----:B------:R-:W-:-:S02]  /*0280*/  SHF.R.U32.HI R2, RZ, 0x5, R7 ;  /* 0x00000005ff027819 */ /* 0x000fc40000011607 */
[----:B------:R-:W-:Y:S01]  /*0290*/  MOV R26, 0x400 ;  /* 0x00000400001a7802 */ /* 0x000fe20000000f00 */
[----:B------:R-:W0:Y:S01]  /*02a0*/  S2R R28, SR_LANEID ;  /* 0x00000000001c7919 */ /* 0x000e220000000000 */
[----:B------:R-:W1:Y:S01]  /*02b0*/  S2R R27, SR_CgaCtaId ;  /* 0x00000000001b7919 */ /* 0x000e620000008800 */
[----:B0-----:R-:W-:Y:S01]  /*02c0*/  IMAD R25, R2, 0x220, R28 ;  /* 0x0000022002197824 */ /* 0x001fe200078e021c */
[----:B-1----:R-:W-:-:S05]  /*02d0*/  LEA R2, R27, R26, 0x18 ;  /* 0x0000001a1b027211 */ /* 0x002fca00078ec0ff */
[----:B------:R-:W-:-:S04]  /*02e0*/  IMAD R25, R25, 0x4, R2 ;  /* 0x0000000419197824 */ /* 0x000fc800078e0202 */
[----:B------:R-:W-:Y:S01]  /*02f0*/  IMAD R26, R28, 0x40, R25 ;  /* 0x000000401c1a7824 */ /* 0x000fe200078e0219 */
[----:B--2---:R-:W-:Y:S04]  /*0300*/  STS [R25], R0 ;  /* 0x0000000019007388 */ /* 0x004fe80000000800 */
[----:B---3--:R-:W-:Y:S04]  /*0310*/  STS [R25+0x80], R3 ;  /* 0x0000800319007388 */ /* 0x008fe80000000800 */
[----:B----4-:R-:W-:Y:S04]  /*0320*/  STS [R25+0x100], R6 ;  /* 0x0001000619007388 */ /* 0x010fe80000000800 */
[----:B-----5:R-:W-:Y:S04]  /*0330*/  STS [R25+0x180], R10 ;  /* 0x0001800a19007388 */ /* 0x020fe80000000800 */
        /* <DEDUP_REMOVED lines=10> */
[----:B------:R-:W-:Y:S04]  /*03e0*/  STS [R25+0x700], R22 ;  /* 0x0007001619007388 */ /* 0x000fe80000000800 */
[----:B------:R-:W-:Y:S04]  /*03f0*/  STS [R25+0x780], R23 ;  /* 0x0007801719007388 */ /* 0x000fe80000000800 */
[----:B------:R-:W-:Y:S01]  /*0400*/  STS [R25+0x800], R24 ;  /* 0x0008001819007388 */ /* 0x000fe20000000800 */
[----:B------:R-:W-:-:S03]  /*0410*/  NOP ;  /* 0x0000000000007918 */ /* 0x000fc60000000000 */
[----:B------:R-:W-:Y:S04]  /*0420*/  LDS R3, [R26] ;  /* 0x000000001a037984 */ /* 0x000fe80000000800 */
[----:B------:R-:W2:Y:S04]  /*0430*/  LDS R0, [R26+0x4] ;  /* 0x000004001a007984 */ /* 0x000ea80000000800 */
[----:B------:R-:W-:Y:S04]  /*0440*/  LDS R35, [R26+0x8] ;  /* 0x000008001a237984 */ /* 0x000fe80000000800 */
[----:B------:R-:W3:Y:S04]  /*0450*/  LDS R34, [R26+0xc] ;  /* 0x00000c001a227984 */ /* 0x000ee80000000800 */
[----:B------:R-:W-:Y:S04]  /*0460*/  LDS R31, [R26+0x10] ;  /* 0x000010001a1f7984 */ /* 0x000fe80000000800 */
[----:B------:R-:W-:Y:S04]  /*0470*/  LDS R30, [R26+0x14] ;  /* 0x000014001a1e7984 */ /* 0x000fe80000000800 */
[----:B------:R-:W-:Y:S04]  /*0480*/  LDS R6, [R26+0x18] ;  /* 0x000018001a067984 */ /* 0x000fe80000000800 */
[----:B------:R-:W4:Y:S04]  /*0490*/  LDS R9, [R26+0x1c] ;  /* 0x00001c001a097984 */ /* 0x000f280000000800 */
[----:B------:R-:W-:Y:S04]  /*04a0*/  LDS R8, [R26+0x20] ;  /* 0x000020001a087984 */ /* 0x000fe80000000800 */
[----:B------:R-:W-:Y:S04]  /*04b0*/  LDS R11, [R26+0x24] ;  /* 0x000024001a0b7984 */ /* 0x000fe80000000800 */
[----:B------:R-:W-:Y:S04]  /*04c0*/  LDS R10, [R26+0x28] ;  /* 0x000028001a0a7984 */ /* 0x000fe80000000800 */
[----:B------:R-:W5:Y:S04]  /*04d0*/  LDS R13, [R26+0x2c] ;  /* 0x00002c001a0d7984 */ /* 0x000f680000000800 */
[----:B------:R-:W-:Y:S04]  /*04e0*/  LDS R12, [R26+0x30] ;  /* 0x000030001a0c7984 */ /* 0x000fe80000000800 */
[----:B------:R-:W5:Y:S04]  /*04f0*/  LDS R15, [R26+0x34] ;  /* 0x000034001a0f7984 */ /* 0x000f680000000800 */
[----:B------:R-:W-:Y:S04]  /*0500*/  LDS R17, [R26+0x38] ;  /* 0x000038001a117984 */ /* 0x000fe80000000800 */
[----:B------:R-:W5:Y:S04]  /*0510*/  LDS R14, [R26+0x3c] ;  /* 0x00003c001a0e7984 */ /* 0x000f680000000800 */
[----:B------:R4:W5:Y:S01]  /*0520*/  LDS R27, [R26+0x40] ;  /* 0x000040001a1b7984 */ /* 0x0009620000000800 */
[----:B------:R-:W-:Y:S06]  /*0530*/  BAR.SYNC.DEFER_BLOCKING 0x0 ;  /* 0x0000000000007b1d */ /* 0x000fec0000010000 */
[----:B------:R-:W0:Y:S02]  /*0540*/  LDCU UR5, c[0x0][0x3c8] ;  /* 0x00007900ff0577ac */ /* 0x000e240008000800 */
[----:B------:R-:W-:Y:S01]  /*0550*/  PREEXIT ;  /* 0x000000000000782d */ /* 0x000fe20000000000 */
[----:B------:R-:W0:Y:S02]  /*0560*/  LDCU.64 UR6, c[0x0][0x3c0] ;  /* 0x00007800ff0677ac */ /* 0x000e240008000a00 */
[----:B0-----:R-:W-:-:S04]  /*0570*/  UIADD3 UR4, UP0, UPT, UR5, UR6, URZ ;  /* 0x0000000605047290 */ /* 0x001fc8000ff1e0ff */
[----:B------:R-:W-:Y:S02]  /*0580*/  ULEA.HI.X.SX32 UR5, UR5, UR7, 0x1, UP0 ;  /* 0x0000000705057291 */ /* 0x000fe400080f0eff */
[----:B------:R-:W-:-:S04]  /*0590*/  IMAD.U32 R18, RZ, RZ, UR4 ;  /* 0x00000004ff127e24 */ /* 0x000fc8000f8e00ff */
[----:B-1----:R-:W-:Y:S02]  /*05a0*/  IMAD.U32 R19, RZ, RZ, UR5 ;  /* 0x00000005ff137e24 */ /* 0x002fe4000f8e00ff */
[----:B--2---:R-:W-:-:S04]  /*05b0*/  IMAD.WIDE R20, R0, 0x10, R18 ;  /* 0x0000001000147825 */ /* 0x004fc800078e0212 */
[--C-:B------:R-:W-:Y:S01]  /*05c0*/  IMAD.WIDE R44, R3, 0x10, R18.reuse ;  /* 0x00000010032c7825 */ /* 0x100fe200078e0212 */
[----:B------:R-:W2:Y:S03]  /*05d0*/  LDG.E R23, desc[UR8][R20.64] ;  /* 0x0000000814177981 */ /* 0x000ea6000c1e1900 */
[--C-:B---3--:R-:W-:Y:S01]  /*05e0*/  IMAD.WIDE R42, R34, 0x10, R18.reuse ;  /* 0x00000010222a7825 */ /* 0x108fe200078e0212 */
[----:B------:R-:W2:Y:S03]  /*05f0*/  LDG.E R24, desc[UR8][R44.64] ;  /* 0x000000082c187981 */ /* 0x000ea6000c1e1900 */
[--C-:B------:R-:W-:Y:S01]  /*0600*/  IMAD.WIDE R36, R35, 0x10, R18.reuse ;  /* 0x0000001023247825 */ /* 0x100fe200078e0212 */
[----:B------:R5:W3:Y:S03]  /*0610*/  LDG.E R25, desc[UR8][R42.64] ;  /* 0x000000082a197981 */ /* 0x000ae6000c1e1900 */
[--C-:B----4-:R-:W-:Y:S01]  /*0620*/  IMAD.WIDE R38, R9, 0x10, R18.reuse ;  /* 0x0000001009267825 */ /* 0x110fe200078e0212 */
[----:B------:R-:W3:Y:S03]  /*0630*/  LDG.E R22, desc[UR8][R36.64] ;  /* 0x0000000824167981 */ /* 0x000ee6000c1e1900 */
[--C-:B------:R-:W-:Y:S01]  /*0640*/  IMAD.WIDE R32, R6, 0x10, R18.reuse ;  /* 0x0000001006207825 */ /* 0x100fe200078e0212 */
[----:B------:R0:W4:Y:S03]  /*0650*/  LDG.E R20, desc[UR8][R38.64] ;  /* 0x0000000826147981 */ /* 0x000126000c1e1900 */
[--C-:B------:R-:W-:Y:S01]  /*0660*/  IMAD.WIDE R28, R30, 0x10, R18.reuse ;  /* 0x000000101e1c7825 */ /* 0x100fe200078e0212 */
[----:B------:R-:W4:Y:S03]  /*0670*/  LDG.E R21, desc[UR8][R32.64] ;  /* 0x0000000820157981 */ /* 0x000f26000c1e1900 */
[----:B------:R-:W-:-:S02]  /*0680*/  IMAD.WIDE R40, R31, 0x10, R18 ;  /* 0x000000101f287825 */ /* 0x000fc400078e0212 */
[----:B------:R-:W4:Y:S04]  /*0690*/  LDG.E R29, desc[UR8][R28.64] ;  /* 0x000000081c1d7981 */ /* 0x000f28000c1e1900 */
[----:B------:R1:W4:Y:S01]  /*06a0*/  LDG.E R26, desc[UR8][R40.64] ;  /* 0x00000008281a7981 */ /* 0x000322000c1e1900 */
[----:B-----5:R-:W-:-:S04]  /*06b0*/  IMAD.WIDE R42, R13, 0x10, R18 ;  /* 0x000000100d2a7825 */ /* 0x020fc800078e0212 */
[--C-:B0-----:R-:W-:Y:S01]  /*06c0*/  IMAD.WIDE R38, R10, 0x10, R18.reuse ;  /* 0x000000100a267825 */ /* 0x101fe200078e0212 */
[----:B------:R-:W5:Y:S03]  /*06d0*/  LDG.E R28, desc[UR8][R42.64] ;  /* 0x000000082a1c7981 */ /* 0x000f66000c1e1900 */
[--C-:B-1----:R-:W-:Y:S01]  /*06e0*/  IMAD.WIDE R40, R15, 0x10, R18.reuse ;  /* 0x000000100f287825 */ /* 0x102fe200078e0212 */
[----:B------:R-:W5:Y:S01]  /*06f0*/  LDG.E R33, desc[UR8][R38.64] ;  /* 0x0000000826217981 */ /* 0x000f62000c1e1900 */
[----:B--2---:R-:W-:Y:S02]  /*0700*/  ISETP.GE.AND P1, PT, R23, R24, PT ;  /* 0x000000181700720c */ /* 0x004fe40003f26270 */
[----:B---3--:R-:W-:Y:S01]  /*0710*/  ISETP.GE.AND P3, PT, R25, R22, PT ;  /* 0x000000161900720c */ /* 0x008fe20003f66270 */
[----:B------:R-:W-:-:S04]  /*0720*/  IMAD.WIDE R22, R11, 0x10, R18 ;  /* 0x000000100b167825 */ /* 0x000fc800078e0212 */
[--C-:B------:R-:W-:Y:S01]  /*0730*/  IMAD.WIDE R24, R8, 0x10, R18.reuse ;  /* 0x0000001008187825 */ /* 0x100fe200078e0212 */
[----:B------:R0:W2:Y:S01]  /*0740*/  LDG.E R36, desc[UR8][R22.64] ;  /* 0x0000000816247981 */ /* 0x0000a2000c1e1900 */
[----:B----4-:R-:W-:Y:S02]  /*0750*/  ISETP.GE.AND P0, PT, R20, R21, PT ;  /* 0x000000151400720c */ /* 0x010fe40003f06270 */
[--C-:B------:R-:W-:Y:S01]  /*0760*/  IMAD.WIDE R20, R12, 0x10, R18.reuse ;  /* 0x000000100c147825 */ /* 0x100fe200078e0212 */
[----:B------:R1:W2:Y:S03]  /*0770*/  LDG.E R37, desc[UR8][R24.64] ;  /* 0x0000000818257981 */ /* 0x0002a6000c1e1900 */
[--C-:B0-----:R-:W-:Y:S01]  /*0780*/  IMAD.WIDE R22, R14, 0x10, R18.reuse ;  /* 0x000000100e167825 */ /* 0x101fe200078e0212 */
[----:B------:R-:W-:Y:S02]  /*0790*/  ISETP.GE.AND P4, PT, R29, R26, PT ;  /* 0x0000001a1d00720c */ /* 0x000fe40003f86270 */
[----:B------:R-:W3:Y:S01]  /*07a0*/  LDG.E R26, desc[UR8][R40.64] ;  /* 0x00000008281a7981 */ /* 0x000ee2000c1e1900 */
[----:B-1----:R-:W-:-:S03]  /*07b0*/  IMAD.WIDE R24, R17, 0x10, R18 ;  /* 0x0000001011187825 */ /* 0x002fc600078e0212 */
[----:B------:R-:W3:Y:S04]  /*07c0*/  LDG.E R29, desc[UR8][R20.64] ;  /* 0x00000008141d7981 */ /* 0x000ee8000c1e1900 */
[----:B------:R0:W4:Y:S04]  /*07d0*/  LDG.E R32, desc[UR8][R22.64] ;  /* 0x0000000816207981 */ /* 0x000128000c1e1900 */
[----:B------:R-:W4:Y:S01]  /*07e0*/  LDG.E R25, desc[UR8][R24.64] ;  /* 0x0000000818197981 */ /* 0x000f22000c1e1900 */
[----:B------:R-:W-:-:S05]  /*07f0*/  SEL R39, R34, R35, !P3 ;  /* 0x0000002322277207 */ /* 0x000fca0005800000 */
[----:B0-----:R-:W-:-:S06]  /*0800*/  IMAD.WIDE R22, R39, 0x10, R18 ;  /* 0x0000001027167825 */ /* 0x001fcc00078e0212 */
[----:B------:R-:W4:Y:S01]  /*0810*/  LDG.E R23, desc[UR8][R22.64] ;  /* 0x0000000816177981 */ /* 0x000f22000c1e1900 */
[----:B--2---:R-:W-:Y:S02]  /*0820*/  ISETP.GE.AND P2, PT, R36, R37, PT ;  /* 0x000000252400720c */ /* 0x004fe40003f46270 */
[----:B------:R-:W-:Y:S02]  /*0830*/  SEL R37, R35, R34, !P3 ;  /* 0x0000002223257207 */ /* 0x000fe40005800000 */
[----:B------:R-:W-:Y:S02]  /*0840*/  SEL R34, R3, R0, !P1 ;  /* 0x0000000003227207 */ /* 0x000fe40004800000 */
[----:B------:R-:W-:Y:S02]  /*0850*/  SEL R35, R31, R30, !P4 ;  /* 0x0000001e1f237207 */ /* 0x000fe40006000000 */
[----:B------:R-:W-:Y:S01]  /*0860*/  SEL R30, R30, R31, !P4 ;  /* 0x0000001f1e1e7207 */ /* 0x000fe20006000000 */
[----:B------:R-:W-:Y:S01]  /*0870*/  IMAD.WIDE R20, R34, 0x10, R18 ;  /* 0x0000001022147825 */ /* 0x000fe200078e0212 */
[----:B-----5:R-:W-:-:S02]  /*0880*/  ISETP.GE.AND P3, PT, R28, R33, PT ;  /* 0x000000211c00720c */ /* 0x020fc40003f66270 */
[----:B---3--:R-:W-:Y:S02]  /*0890*/  ISETP.GE.AND P5, PT, R26, R29, PT ;  /* 0x0000001d1a00720c */ /* 0x008fe40003fa6270 */
[----:B------:R-:W-:Y:S01]  /*08a0*/  SEL R26, R9, R6, !P0 ;  /* 0x00000006091a7207 */ /* 0x000fe20004000000 */
[--C-:B------:R-:W-:Y:S01]  /*08b0*/  IMAD.WIDE R28, R37, 0x10, R18.reuse ;  /* 0x00000010251c7825 */ /* 0x100fe200078e0212 */
[----:B------:R0:W2:Y:S03]  /*08c0*/  LDG.E R20, desc[UR8][R20.64] ;  /* 0x0000000814147981 */ /* 0x0000a6000c1e1900 */
[--C-:B------:R-:W-:Y:S01]  /*08d0*/  IMAD.WIDE R40, R30, 0x10, R18.reuse ;  /* 0x000000101e287825 */ /* 0x100fe200078e0212 */
[----:B----4-:R-:W-:Y:S01]  /*08e0*/  ISETP.GE.AND P4, PT, R32, R25, PT ;  /* 0x000000192000720c */ /* 0x010fe20003f86270 */
[----:B------:R1:W3:Y:S02]  /*08f0*/  LDG.E R28, desc[UR8][R28.64] ;  /* 0x000000081c1c7981 */ /* 0x0002e4000c1e1900 */
[----:B------:R-:W-:-:S02]  /*0900*/  IMAD.WIDE R24, R35, 0x10, R18 ;  /* 0x0000001023187825 */ /* 0x000fc400078e0212 */
[----:B------:R-:W3:Y:S02]  /*0910*/  LDG.E R41, desc[UR8][R40.64] ;  /* 0x0000000828297981 */ /* 0x000ee4000c1e1900 */
[----:B------:R-:W-:Y:S02]  /*0920*/  IMAD.WIDE R32, R26, 0x10, R18 ;  /* 0x000000101a207825 */ /* 0x000fe400078e0212 */
[----:B------:R-:W4:Y:S04]  /*0930*/  LDG.E R24, desc[UR8][R24.64] ;  /* 0x0000000818187981 */ /* 0x000f28000c1e1900 */
[----:B------:R-:W4:Y:S01]  /*0940*/  LDG.E R33, desc[UR8][R32.64] ;  /* 0x0000000820217981 */ /* 0x000f22000c1e1900 */
[----:B------:R-:W-:Y:S02]  /*0950*/  SEL R31, R6, R9, !P0 ;  /* 0x00000009061f7207 */ /* 0x000fe40004000000 */
[----:B0-----:R-:W-:-:S02]  /*0960*/  SEL R21, R8, R11, !P2 ;  /* 0x0000000b08157207 */ /* 0x001fc40005000000 */
[----:B-1----:R-:W-:Y:S02]  /*0970*/  SEL R29, R10, R13, !P3 ;  /* 0x0000000d0a1d7207 */ /* 0x002fe40005800000 */
[----:B------:R-:W-:Y:S02]  /*0980*/  SEL R36, R13, R10, !P3 ;  /* 0x0000000a0d247207 */ /* 0x000fe40005800000 */
[----:B------:R-:W-:Y:S01]  /*0990*/  SEL R6, R11, R8, !P2 ;  /* 0x000000080b067207 */ /* 0x000fe20005000000 */
[----:B------:R-:W-:-:S04]  /*09a0*/  IMAD.WIDE R8, R31, 0x10, R18 ;  /* 0x000000101f087825 */ /* 0x000fc800078e0212 */
[--C-:B------:R-:W-:Y:S02]  /*09b0*/  IMAD.WIDE R10, R6, 0x10, R18.reuse ;  /* 0x00000010060a7825 */ /* 0x100fe400078e0212 */
[----:B------:R-:W5:Y:S04]  /*09c0*/  LDG.E R8, desc[UR8][R8.64] ;  /* 0x0000000808087981 */ /* 0x000f68000c1e1900 */
[----:B------:R-:W5:Y:S01]  /*09d0*/  LDG.E R11, desc[UR8][R10.64] ;  /* 0x000000080a0b7981 */ /* 0x000f62000c1e1900 */
[----:B--2---:R-:W-:Y:S02]  /*09e0*/  ISETP.GE.AND P3, PT, R23, R20, PT ;  /* 0x000000141700720c */ /* 0x004fe40003f66270 */
[----:B------:R-:W-:Y:S01]  /*09f0*/  SEL R20, R15, R12, !P5 ;  /* 0x0000000c0f147207 */ /* 0x000fe20006800000 */
[----:B------:R-:W-:Y:S01]  /*0a00*/  IMAD.WIDE R22, R21, 0x10, R18 ;  /* 0x0000001015167825 */ /* 0x000fe200078e0212 */
[----:B---3--:R-:W-:-:S03]  /*0a10*/  ISETP.GE.AND P2, PT, R41, R28, PT ;  /* 0x0000001c2900720c */ /* 0x008fc60003f46270 */
[--C-:B------:R-:W-:Y:S02]  /*0a20*/  IMAD.WIDE R40, R36, 0x10, R18.reuse ;  /* 0x0000001024287825 */ /* 0x100fe400078e0212 */
[----:B------:R-:W2:Y:S04]  /*0a30*/  LDG.E R22, desc[UR8][R22.64] ;  /* 0x0000000816167981 */ /* 0x000ea8000c1e1900 */
[----:B------:R-:W2:Y:S01]  /*0a40*/  LDG.E R41, desc[UR8][R40.64] ;  /* 0x0000000828297981 */ /* 0x000ea2000c1e1900 */
[----:B----4-:R-:W-:Y:S01]  /*0a50*/  ISETP.GE.AND P0, PT, R33, R24, PT ;  /* 0x000000182100720c */ /* 0x010fe20003f06270 */
[----:B------:R-:W-:-:S04]  /*0a60*/  IMAD.WIDE R24, R29, 0x10, R18 ;  /* 0x000000101d187825 */ /* 0x000fc800078e0212 */
[----:B------:R-:W-:Y:S02]  /*0a70*/  IMAD.WIDE R32, R20, 0x10, R18 ;  /* 0x0000001014207825 */ /* 0x000fe400078e0212 */
[----:B------:R-:W3:Y:S04]  /*0a80*/  LDG.E R24, desc[UR8][R24.64] ;  /* 0x0000000818187981 */ /* 0x000ee8000c1e1900 */
[----:B------:R-:W3:Y:S01]  /*0a90*/  LDG.E R33, desc[UR8][R32.64] ;  /* 0x0000000820217981 */ /* 0x000ee2000c1e1900 */
[----:B------:R-:W-:Y:S02]  /*0aa0*/  SEL R3, R0, R3, !P1 ;  /* 0x0000000300037207 */ /* 0x000fe40004800000 */
[----:B------:R-:W-:Y:S02]  /*0ab0*/  SEL R0, R14, R17, !P4 ;  /* 0x000000110e007207 */ /* 0x000fe40006000000 */
[----:B------:R-:W-:-:S02]  /*0ac0*/  SEL R14, R17, R14, !P4 ;  /* 0x0000000e110e7207 */ /* 0x000fc40006000000 */
[----:B------:R-:W-:Y:S02]  /*0ad0*/  SEL R15, R12, R15, !P5 ;  /* 0x0000000f0c0f7207 */ /* 0x000fe40006800000 */
[----:B------:R-:W-:Y:S01]  /*0ae0*/  SEL R28, R39, R34, !P3 ;  /* 0x00000022271c7207 */ /* 0x000fe20005800000 */
[----:B------:R-:W-:Y:S01]  /*0af0*/  IMAD.WIDE R12, R27, 0x10, R18 ;  /* 0x000000101b0c7825 */ /* 0x000fe200078e0212 */
[----:B-----5:R-:W-:-:S03]  /*0b00*/  ISETP.GE.AND P1, PT, R11, R8, PT ;  /* 0x000000080b00720c */ /* 0x020fc60003f26270 */
[--C-:B------:R-:W-:Y:S02]  /*0b10*/  IMAD.WIDE R8, R15, 0x10, R18.reuse ;  /* 0x000000100f087825 */ /* 0x100fe400078e0212 */
[----:B------:R-:W4:Y:S02]  /*0b20*/  LDG.E R12, desc[UR8][R12.64] ;  /* 0x000000080c0c7981 */ /* 0x000f24000c1e1900 */
[----:B------:R-:W-:Y:S01]  /*0b30*/  IMAD.WIDE R10, R0, 0x10, R18 ;  /* 0x00000010000a7825 */ /* 0x000fe200078e0212 */
[----:B------:R-:W-:Y:S01]  /*0b40*/  SEL R17, R34, R39, !P3 ;  /* 0x0000002722117207 */ /* 0x000fe20005800000 */
[----:B------:R-:W5:Y:S01]  /*0b50*/  LDG.E R8, desc[UR8][R8.64] ;  /* 0x0000000808087981 */ /* 0x000f62000c1e1900 */
[----:B------:R-:W-:-:S03]  /*0b60*/  SEL R34, R30, R37, !P2 ;  /* 0x000000251e227207 */ /* 0x000fc60005000000 */
[----:B------:R-:W5:Y:S01]  /*0b70*/  LDG.E R11, desc[UR8][R10.64] ;  /* 0x000000080a0b7981 */ /* 0x000f62000c1e1900 */
[----:B------:R-:W-:-:S06]  /*0b80*/  IMAD.WIDE R38, R17, 0x10, R18 ;  /* 0x0000001011267825 */ /* 0x000fcc00078e0212 */
[----:B------:R-:W4:Y:S01]  /*0b90*/  LDG.E R39, desc[UR8][R38.64] ;  /* 0x0000000826277981 */ /* 0x000f22000c1e1900 */
[----:B--2---:R-:W-:Y:S01]  /*0ba0*/  ISETP.GE.AND P5, PT, R41, R22, PT ;  /* 0x000000162900720c */ /* 0x004fe20003fa6270 */
[----:B------:R-:W-:-:S06]  /*0bb0*/  IMAD.WIDE R22, R14, 0x10, R18 ;  /* 0x000000100e167825 */ /* 0x000fcc00078e0212 */
[----:B------:R-:W4:Y:S01]  /*0bc0*/  LDG.E R23, desc[UR8][R22.64] ;  /* 0x0000000816177981 */ /* 0x000f22000c1e1900 */
[----:B---3--:R-:W-:Y:S01]  /*0bd0*/  ISETP.GE.AND P4, PT, R33, R24, PT ;  /* 0x000000182100720c */ /* 0x008fe20003f86270 */
[----:B------:R-:W-:-:S04]  /*0be0*/  IMAD.WIDE R24, R3, 0x10, R18 ;  /* 0x0000001003187825 */ /* 0x000fc800078e0212 */
[--C-:B------:R-:W-:Y:S02]  /*0bf0*/  IMAD.WIDE R32, R28, 0x10, R18.reuse ;  /* 0x000000101c207825 */ /* 0x100fe400078e0212 */
[----:B------:R-:W2:Y:S04]  /*0c00*/  LDG.E R24, desc[UR8][R24.64] ;  /* 0x0000000818187981 */ /* 0x000ea8000c1e1900 */
[----:B------:R-:W2:Y:S01]  /*0c10*/  LDG.E R33, desc[UR8][R32.64] ;  /* 0x0000000820217981 */ /* 0x000ea2000c1e1900 */
[----:B------:R-:W-:-:S06]  /*0c20*/  IMAD.WIDE R40, R34, 0x10, R18 ;  /* 0x0000001022287825 */ /* 0x000fcc00078e0212 */
[----:B------:R-:W3:Y:S01]  /*0c30*/  LDG.E R40, desc[UR8][R40.64] ;  /* 0x0000000828287981 */ /* 0x000ee2000c1e1900 */
[----:B------:R-:W-:Y:S02]  /*0c40*/  SEL R30, R37, R30, !P2 ;  /* 0x0000001e251e7207 */ /* 0x000fe40005000000 */
[----:B------:R-:W-:Y:S02]  /*0c50*/  SEL R37, R26, R35, !P0 ;  /* 0x000000231a257207 */ /* 0x000fe40004000000 */
[----:B------:R-:W-:Y:S02]  /*0c60*/  SEL R35, R35, R26, !P0 ;  /* 0x0000001a23237207 */ /* 0x000fe40004000000 */
[----:B------:R-:W-:Y:S02]  /*0c70*/  SEL R26, R6, R31, !P1 ;  /* 0x0000001f061a7207 */ /* 0x000fe40004800000 */
[----:B------:R-:W-:Y:S02]  /*0c80*/  SEL R31, R31, R6, !P1 ;  /* 0x000000061f1f7207 */ /* 0x000fe40004800000 */
[----:B------:R-:W-:-:S02]  /*0c90*/  SEL R6, R36, R21, !P5 ;  /* 0x0000001524067207 */ /* 0x000fc40006800000 */
[----:B-----5:R-:W-:Y:S01]  /*0ca0*/  ISETP.GE.AND P3, PT, R11, R8, PT ;  /* 0x000000080b00720c */ /* 0x020fe20003f66270 */
[----:B------:R-:W-:-:S04]  /*0cb0*/  IMAD.WIDE R8, R30, 0x10, R18 ;  /* 0x000000101e087825 */ /* 0x000fc800078e0212 */
[----:B------:R-:W-:Y:S02]  /*0cc0*/  IMAD.WIDE R10, R37, 0x10, R18 ;  /* 0x00000010250a7825 */ /* 0x000fe400078e0212 */
[----:B------:R-:W5:Y:S01]  /*0cd0*/  LDG.E R8, desc[UR8][R8.64] ;  /* 0x0000000808087981 */ /* 0x000f62000c1e1900 */
[----:B------:R-:W-:-:S03]  /*0ce0*/  SEL R21, R21, R36, !P5 ;  /* 0x0000002415157207 */ /* 0x000fc60006800000 */
[----:B------:R0:W5:Y:S02]  /*0cf0*/  LDG.E R11, desc[UR8][R10.64] ;  /* 0x000000080a0b7981 */ /* 0x000164000c1e1900 */
[----:B0-----:R-:W-:Y:S02]  /*0d00*/  SEL R10, R20, R29, !P4 ;  /* 0x0000001d140a7207 */ /* 0x001fe40006000000 */
[----:B----4-:R-:W-:Y:S01]  /*0d10*/  ISETP.GE.AND P2, PT, R12, R23, PT ;  /* 0x000000170c00720c */ /* 0x010fe20003f46270 */
[----:B------:R-:W-:-:S04]  /*0d20*/  IMAD.WIDE R12, R35, 0x10, R18 ;  /* 0x00000010230c7825 */ /* 0x000fc800078e0212 */
[--C-:B------:R-:W-:Y:S02]  /*0d30*/  IMAD.WIDE R22, R26, 0x10, R18.reuse ;  /* 0x000000101a167825 */ /* 0x100fe400078e0212 */
[----:B------:R-:W4:Y:S04]  /*0d40*/  LDG.E R12, desc[UR8][R12.64] ;  /* 0x000000080c0c7981 */ /* 0x000f28000c1e1900 */
[----:B------:R-:W4:Y:S01]  /*0d50*/  LDG.E R23, desc[UR8][R22.64] ;  /* 0x0000000816177981 */ /* 0x000f22000c1e1900 */
[----:B--2---:R-:W-:Y:S01]  /*0d60*/  ISETP.GE.AND P0, PT, R33, R24, PT ;  /* 0x000000182100720c */ /* 0x004fe20003f06270 */
[----:B------:R-:W-:-:S04]  /*0d70*/  IMAD.WIDE R24, R31, 0x10, R18 ;  /* 0x000000101f187825 */ /* 0x000fc800078e0212 */
[--C-:B------:R-:W-:Y:S02]  /*0d80*/  IMAD.WIDE R32, R6, 0x10, R18.reuse ;  /* 0x0000001006207825 */ /* 0x100fe400078e0212 */
[----:B------:R0:W2:Y:S04]  /*0d90*/  LDG.E R24, desc[UR8][R24.64] ;  /* 0x0000000818187981 */ /* 0x0000a8000c1e1900 */
[----:B------:R-:W2:Y:S01]  /*0da0*/  LDG.E R33, desc[UR8][R32.64] ;  /* 0x0000000820217981 */ /* 0x000ea2000c1e1900 */
[----:B---3--:R-:W-:Y:S01]  /*0db0*/  ISETP.GE.AND P5, PT, R40, R39, PT ;  /* 0x000000272800720c */ /* 0x008fe20003fa6270 */
[----:B------:R-:W-:-:S04]  /*0dc0*/  IMAD.WIDE R40, R10, 0x10, R18 ;  /* 0x000000100a287825 */ /* 0x000fc800078e0212 */
[----:B------:R-:W-:Y:S02]  /*0dd0*/  IMAD.WIDE R38, R21, 0x10, R18 ;  /* 0x0000001015267825 */ /* 0x000fe400078e0212 */
[----:B------:R-:W3:Y:S04]  /*0de0*/  LDG.E R40, desc[UR8][R40.64] ;  /* 0x0000000828287981 */ /* 0x000ee8000c1e1900 */
[----:B------:R-:W3:Y:S01]  /*0df0*/  LDG.E R39, desc[UR8][R38.64] ;  /* 0x0000000826277981 */ /* 0x000ee2000c1e1900 */
[----:B------:R-:W-:Y:S02]  /*0e00*/  SEL R29, R29, R20, !P4 ;  /* 0x000000141d1d7207 */ /* 0x000fe40006000000 */
[----:B------:R-:W-:Y:S02]  /*0e10*/  SEL R20, R0, R15, !P3 ;  /* 0x0000000f00147207 */ /* 0x000fe40005800000 */
[----:B------:R-:W-:-:S02]  /*0e20*/  SEL R15, R15, R0, !P3 ;  /* 0x000000000f0f7207 */ /* 0x000fc40005800000 */
[----:B-----5:R-:W-:Y:S01]  /*0e30*/  ISETP.GE.AND P1, PT, R11, R8, PT ;  /* 0x000000080b00720c */ /* 0x020fe20003f26270 */
[----:B------:R-:W-:Y:S01]  /*0e40*/  IMAD.WIDE R8, R29, 0x10, R18 ;  /* 0x000000101d087825 */ /* 0x000fe200078e0212 */
[----:B0-----:R-:W-:-:S04]  /*0e50*/  SEL R25, R34, R17, !P5 ;  /* 0x0000001122197207 */ /* 0x001fc80006800000 */
[----:B------:R0:W5:Y:S01]  /*0e60*/  LDG.E R11, desc[UR8][R8.64] ;  /* 0x00000008080b7981 */ /* 0x000162000c1e1900 */
[----:B------:R-:W-:Y:S02]  /*0e70*/  SEL R0, R27, R14, !P2 ;  /* 0x0000000e1b007207 */ /* 0x000fe40005000000 */
[----:B----4-:R-:W-:Y:S01]  /*0e80*/  ISETP.GE.AND P6, PT, R23, R12, PT ;  /* 0x0000000c1700720c */ /* 0x010fe20003fc6270 */
[----:B------:R-:W-:-:S04]  /*0e90*/  IMAD.WIDE R12, R20, 0x10, R18 ;  /* 0x00000010140c7825 */ /* 0x000fc800078e0212 */
[----:B------:R-:W-:Y:S02]  /*0ea0*/  IMAD.WIDE R22, R25, 0x10, R18 ;  /* 0x0000001019167825 */ /* 0x000fe400078e0212 */
[----:B------:R-:W5:Y:S04]  /*0eb0*/  LDG.E R12, desc[UR8][R12.64] ;  /* 0x000000080c0c7981 */ /* 0x000f68000c1e1900 */
[----:B------:R-:W4:Y:S01]  /*0ec0*/  LDG.E R22, desc[UR8][R22.64] ;  /* 0x0000000816167981 */ /* 0x000f22000c1e1900 */
[----:B--2---:R-:W-:Y:S02]  /*0ed0*/  ISETP.GE.AND P3, PT, R33, R24, PT ;  /* 0x000000182100720c */ /* 0x004fe40003f66270 */
[----:B------:R-:W-:-:S05]  /*0ee0*/  SEL R24, R3, R28, !P0 ;  /* 0x0000001c03187207 */ /* 0x000fca0004000000 */
[----:B0-----:R-:W-:Y:S01]  /*0ef0*/  IMAD.WIDE R8, R24, 0x10, R18 ;  /* 0x0000001018087825 */ /* 0x001fe200078e0212 */
[----:B---3--:R-:W-:-:S05]  /*0f00*/  ISETP.GE.AND P4, PT, R40, R39, PT ;  /* 0x000000272800720c */ /* 0x008fca0003f86270 */
[----:B------:R-:W4:Y:S01]  /*0f10*/  LDG.E R9, desc[UR8][R8.64] ;  /* 0x0000000808097981 */ /* 0x000f22000c1e1900 */
[----:B------:R-:W-:-:S04]  /*0f20*/  IMAD.WIDE R40, R15, 0x10, R18 ;  /* 0x000000100f287825 */ /* 0x000fc800078e0212 */
[----:B------:R-:W-:Y:S01]  /*0f30*/  IMAD.WIDE R38, R0, 0x10, R18 ;  /* 0x0000001000267825 */ /* 0x000fe200078e0212 */
[----:B------:R0:W2:Y:S04]  /*0f40*/  LDG.E R32, desc[UR8][R40.64] ;  /* 0x0000000828207981 */ /* 0x0000a8000c1e1900 */
[----:B------:R-:W2:Y:S01]  /*0f50*/  LDG.E R33, desc[UR8][R38.64] ;  /* 0x0000000826217981 */ /* 0x000ea2000c1e1900 */
[----:B------:R-:W-:Y:S02]  /*0f60*/  SEL R17, R17, R34, !P5 ;  /* 0x0000002211117207 */ /* 0x000fe40006800000 */
[----:B------:R-:W-:-:S03]  /*0f70*/  SEL R36, R6, R31, !P3 ;  /* 0x0000001f06247207 */ /* 0x000fc60005800000 */
[--C-:B------:R-:W-:Y:S01]  /*0f80*/  IMAD.WIDE R42, R17, 0x10, R18.reuse ;  /* 0x00000010112a7825 */ /* 0x100fe200078e0212 */
[----:B-----5:R-:W-:Y:S02]  /*0f90*/  ISETP.GE.AND P5, PT, R12, R11, PT ;  /* 0x0000000b0c00720c */ /* 0x020fe40003fa6270 */
[----:B------:R-:W-:Y:S02]  /*0fa0*/  SEL R11, R30, R37, !P1 ;  /* 0x000000251e0b7207 */ /* 0x000fe40004800000 */
[----:B------:R-:W-:Y:S02]  /*0fb0*/  SEL R30, R37, R30, !P1 ;  /* 0x0000001e251e7207 */ /* 0x000fe40004800000 */
[----:B------:R-:W-:Y:S02]  /*0fc0*/  SEL R37, R35, R26, !P6 ;  /* 0x0000001a23257207 */ /* 0x000fe40007000000 */
[----:B------:R-:W-:Y:S01]  /*0fd0*/  SEL R26, R26, R35, !P6 ;  /* 0x000000231a1a7207 */ /* 0x000fe20007000000 */
[----:B0-----:R-:W-:-:S04]  /*0fe0*/  IMAD.WIDE R40, R30, 0x10, R18 ;  /* 0x000000101e287825 */ /* 0x001fc800078e0212 */
[----:B------:R-:W-:-:S04]  /*0ff0*/  IMAD.WIDE R12, R26, 0x10, R18 ;  /* 0x000000101a0c7825 */ /* 0x000fc800078e0212 */
[--C-:B------:R-:W-:Y:S01]  /*1000*/  IMAD.WIDE R34, R36, 0x10, R18.reuse ;  /* 0x0000001024227825 */ /* 0x100fe200078e0212 */
[----:B------:R-:W3:Y:S01]  /*1010*/  LDG.E R39, desc[UR8][R12.64] ;  /* 0x000000080c277981 */ /* 0x000ee2000c1e1900 */
[----:B----4-:R-:W-:Y:S02]  /*1020*/  ISETP.GE.AND P1, PT, R22, R9, PT ;  /* 0x000000091600720c */ /* 0x010fe40003f26270 */
[--C-:B------:R-:W-:Y:S02]  /*1030*/  IMAD.WIDE R8, R11, 0x10, R18.reuse ;  /* 0x000000100b087825 */ /* 0x100fe400078e0212 */
[----:B------:R-:W4:Y:S02]  /*1040*/  LDG.E R34, desc[UR8][R34.64] ;  /* 0x0000000822227981 */ /* 0x000f24000c1e1900 */
[----:B------:R-:W-:Y:S02]  /*1050*/  IMAD.WIDE R22, R37, 0x10, R18 ;  /* 0x0000001025167825 */ /* 0x000fe400078e0212 */
[----:B------:R-:W3:Y:S01]  /*1060*/  LDG.E R8, desc[UR8][R8.64] ;  /* 0x0000000808087981 */ /* 0x000ee2000c1e1900 */
[----:B--2---:R-:W-:-:S03]  /*1070*/  ISETP.GE.AND P6, PT, R33, R32, PT ;  /* 0x000000202100720c */ /* 0x004fc60003fc6270 */
[----:B------:R-:W4:Y:S04]  /*1080*/  LDG.E R23, desc[UR8][R22.64] ;  /* 0x0000000816177981 */ /* 0x000f28000c1e1900 */
[----:B------:R-:W2:Y:S04]  /*1090*/  LDG.E R32, desc[UR8][R42.64] ;  /* 0x000000082a207981 */ /* 0x000ea8000c1e1900 */
[----:B------:R0:W2:Y:S01]  /*10a0*/  LDG.E R33, desc[UR8][R40.64] ;  /* 0x0000000828217981 */ /* 0x0000a2000c1e1900 */
[----:B------:R-:W-:Y:S02]  /*10b0*/  SEL R31, R31, R6, !P3 ;  /* 0x000000061f1f7207 */ /* 0x000fe40005800000 */
[----:B------:R-:W-:-:S02]  /*10c0*/  SEL R6, R15, R0, !P6 ;  /* 0x000000000f067207 */ /* 0x000fc40007000000 */
[----:B------:R-:W-:Y:S02]  /*10d0*/  SEL R0, R0, R15, !P6 ;  /* 0x0000000f00007207 */ /* 0x000fe40007000000 */
[----:B0-----:R-:W-:Y:S02]  /*10e0*/  SEL R41, R21, R10, !P4 ;  /* 0x0000000a15297207 */ /* 0x001fe40006000000 */
[----:B------:R-:W-:Y:S02]  /*10f0*/  SEL R10, R10, R21, !P4 ;  /* 0x000000150a0a7207 */ /* 0x000fe40006000000 */
[----:B------:R-:W-:Y:S02]  /*1100*/  SEL R21, R29, R20, !P5 ;  /* 0x000000141d157207 */ /* 0x000fe40006800000 */
[----:B------:R-:W-:Y:S01]  /*1110*/  SEL R20, R20, R29, !P5 ;  /* 0x0000001d14147207 */ /* 0x000fe20006800000 */
[----:B------:R-:W-:Y:S01]  /*1120*/  IMAD.WIDE R12, R31, 0x10, R18 ;  /* 0x000000101f0c7825 */ /* 0x000fe200078e0212 */
[----:B------:R-:W-:-:S03]  /*1130*/  SEL R27, R14, R27, !P2 ;  /* 0x0000001b0e1b7207 */ /* 0x000fc60005000000 */
[--C-:B------:R-:W-:Y:S02]  /*1140*/  IMAD.WIDE R14, R10, 0x10, R18.reuse ;  /* 0x000000100a0e7825 */ /* 0x100fe400078e0212 */
[----:B------:R-:W5:Y:S04]  /*1150*/  LDG.E R12, desc[UR8][R12.64] ;  /* 0x000000080c0c7981 */ /* 0x000f68000c1e1900 */
[----:B------:R-:W5:Y:S01]  /*1160*/  LDG.E R15, desc[UR8][R14.64] ;  /* 0x000000080e0f7981 */ /* 0x000f62000c1e1900 */
[----:B---3--:R-:W-:Y:S01]  /*1170*/  ISETP.GE.AND P5, PT, R39, R8, PT ;  /* 0x000000082700720c */ /* 0x008fe20003fa6270 */
[----:B------:R-:W-:Y:S01]  /*1180*/  IMAD.WIDE R8, R41, 0x10, R18 ;  /* 0x0000001029087825 */ /* 0x000fe200078e0212 */
[----:B----4-:R-:W-:-:S03]  /*1190*/  ISETP.GE.AND P4, PT, R34, R23, PT ;  /* 0x000000172200720c */ /* 0x010fc60003f86270 */
[--C-:B------:R-:W-:Y:S02]  /*11a0*/  IMAD.WIDE R22, R21, 0x10, R18.reuse ;  /* 0x0000001015167825 */ /* 0x100fe400078e0212 */
[----:B------:R-:W3:Y:S02]  /*11b0*/  LDG.E R8, desc[UR8][R8.64] ;  /* 0x0000000808087981 */ /* 0x000ee4000c1e1900 */
[--C-:B------:R-:W-:Y:S02]  /*11c0*/  IMAD.WIDE R34, R0, 0x10, R18.reuse ;  /* 0x0000001000227825 */ /* 0x100fe400078e0212 */
[----:B------:R-:W4:Y:S01]  /*11d0*/  LDG.E R22, desc[UR8][R22.64] ;  /* 0x0000000816167981 */ /* 0x000f22000c1e1900 */
[----:B--2---:R-:W-:Y:S01]  /*11e0*/  ISETP.GE.AND P3, PT, R33, R32, PT ;  /* 0x000000202100720c */ /* 0x004fe20003f66270 */
[----:B------:R-:W-:Y:S02]  /*11f0*/  IMAD.WIDE R32, R20, 0x10, R18 ;  /* 0x0000001014207825 */ /* 0x000fe400078e0212 */
[----:B------:R-:W4:Y:S04]  /*1200*/  LDG.E R35, desc[UR8][R34.64] ;  /* 0x0000000822237981 */ /* 0x000f28000c1e1900 */
[----:B------:R-:W3:Y:S01]  /*1210*/  LDG.E R33, desc[UR8][R32.64] ;  /* 0x0000000820217981 */ /* 0x000ee2000c1e1900 */
[----:B------:R-:W-:-:S02]  /*1220*/  SEL R3, R28, R3, !P0 ;  /* 0x000000031c037207 */ /* 0x000fc40004000000 */
[----:B------:R-:W-:Y:S02]  /*1230*/  SEL R28, R25, R24, !P1 ;  /* 0x00000018191c7207 */ /* 0x000fe40004800000 */
[----:B------:R-:W-:Y:S02]  /*1240*/  SEL R25, R24, R25, !P1 ;  /* 0x0000001918197207 */ /* 0x000fe40004800000 */
[----:B------:R-:W-:Y:S02]  /*1250*/  SEL R24, R30, R17, !P3 ;  /* 0x000000111e187207 */ /* 0x000fe40005800000 */
[----:B------:R-:W-:Y:S02]  /*1260*/  SEL R17, R17, R30, !P3 ;  /* 0x0000001e11117207 */ /* 0x000fe40005800000 */
[----:B------:R-:W-:Y:S01]  /*1270*/  SEL R30, R26, R11, !P5 ;  /* 0x0000000b1a1e7207 */ /* 0x000fe20006800000 */
[----:B------:R-:W-:-:S04]  /*1280*/  IMAD.WIDE R42, R27, 0x10, R18 ;  /* 0x000000101b2a7825 */ /* 0x000fc800078e0212 */
[--C-:B------:R-:W-:Y:S02]  /*1290*/  IMAD.WIDE R38, R6, 0x10, R18.reuse ;  /* 0x0000001006267825 */ /* 0x100fe400078e0212 */
[----:B------:R-:W2:Y:S01]  /*12a0*/  LDG.E R42, desc[UR8][R42.64] ;  /* 0x000000082a2a7981 */ /* 0x000ea2000c1e1900 */
[----:B-----5:R-:W-:Y:S01]  /*12b0*/  ISETP.GE.AND P2, PT, R15, R12, PT ;  /* 0x0000000c0f00720c */ /* 0x020fe20003f46270 */
[--C-:B------:R-:W-:Y:S02]  /*12c0*/  IMAD.WIDE R12, R28, 0x10, R18.reuse ;  /* 0x000000101c0c7825 */ /* 0x100fe400078e0212 */
[----:B------:R-:W2:Y:S02]  /*12d0*/  LDG.E R39, desc[UR8][R38.64] ;  /* 0x0000000826277981 */ /* 0x000ea4000c1e1900 */
[--C-:B------:R-:W-:Y:S02]  /*12e0*/  IMAD.WIDE R14, R25, 0x10, R18.reuse ;  /* 0x00000010190e7825 */ /* 0x100fe400078e0212 */
[----:B------:R0:W5:Y:S04]  /*12f0*/  LDG.E R13, desc[UR8][R12.64] ;  /* 0x000000080c0d7981 */ /* 0x000168000c1e1900 */
[----:B------:R-:W5:Y:S01]  /*1300*/  LDG.E R14, desc[UR8][R14.64] ;  /* 0x000000080e0e7981 */ /* 0x000f62000c1e1900 */
[----:B----4-:R-:W-:Y:S01]  /*1310*/  ISETP.GE.AND P1, PT, R35, R22, PT ;  /* 0x000000162300720c */ /* 0x010fe20003f26270 */
[----:B------:R-:W-:Y:S01]  /*1320*/  IMAD.WIDE R34, R30, 0x10, R18 ;  /* 0x000000101e227825 */ /* 0x000fe200078e0212 */
[----:B---3--:R-:W-:-:S03]  /*1330*/  ISETP.GE.AND P0, PT, R33, R8, PT ;  /* 0x000000082100720c */ /* 0x008fc60003f06270 */
[--C-:B------:R-:W-:Y:S02]  /*1340*/  IMAD.WIDE R8, R3, 0x10, R18.reuse ;  /* 0x0000001003087825 */ /* 0x100fe400078e0212 */
[----:B------:R-:W3:Y:S02]  /*1350*/  LDG.E R35, desc[UR8][R34.64] ;  /* 0x0000000822237981 */ /* 0x000ee4000c1e1900 */
[--C-:B------:R-:W-:Y:S02]  /*1360*/  IMAD.WIDE R32, R17, 0x10, R18.reuse ;  /* 0x0000001011207825 */ /* 0x100fe400078e0212 */
[----:B------:R-:W5:Y:S02]  /*1370*/  LDG.E R8, desc[UR8][R8.64] ;  /* 0x0000000808087981 */ /* 0x000f64000c1e1900 */
[----:B------:R-:W-:Y:S02]  /*1380*/  IMAD.WIDE R22, R24, 0x10, R18 ;  /* 0x0000001018167825 */ /* 0x000fe400078e0212 */
[----:B------:R-:W3:Y:S04]  /*1390*/  LDG.E R32, desc[UR8][R32.64] ;  /* 0x0000000820207981 */ /* 0x000ee8000c1e1900 */
[----:B------:R-:W4:Y:S01]  /*13a0*/  LDG.E R23, desc[UR8][R22.64] ;  /* 0x0000000816177981 */ /* 0x000f22000c1e1900 */
[----:B------:R-:W-:-:S02]  /*13b0*/  SEL R11, R11, R26, !P5 ;  /* 0x0000001a0b0b7207 */ /* 0x000fc40006800000 */
[----:B------:R-:W-:Y:S02]  /*13c0*/  SEL R26, R10, R31, !P2 ;  /* 0x0000001f0a1a7207 */ /* 0x000fe40005000000 */
[----:B0-----:R-:W-:Y:S02]  /*13d0*/  SEL R12, R36, R37, !P4 ;  /* 0x00000025240c7207 */ /* 0x001fe40006000000 */
[----:B------:R-:W-:Y:S02]  /*13e0*/  SEL R31, R31, R10, !P2 ;  /* 0x0000000a1f1f7207 */ /* 0x000fe40005000000 */
[----:B------:R-:W-:Y:S02]  /*13f0*/  SEL R37, R37, R36, !P4 ;  /* 0x0000002425257207 */ /* 0x000fe40006000000 */
[----:B------:R-:W-:Y:S02]  /*1400*/  SEL R10, R20, R41, !P0 ;  /* 0x00000029140a7207 */ /* 0x000fe40004000000 */
[----:B------:R-:W-:-:S02]  /*1410*/  SEL R41, R41, R20, !P0 ;  /* 0x0000001429297207 */ /* 0x000fc40004000000 */
[----:B------:R-:W-:Y:S02]  /*1420*/  SEL R36, R0, R21, !P1 ;  /* 0x0000001500247207 */ /* 0x000fe40004800000 */
[----:B--2---:R-:W-:Y:S01]  /*1430*/  ISETP.GE.AND P3, PT, R42, R39, PT ;  /* 0x000000272a00720c */ /* 0x004fe20003f66270 */
[----:B------:R-:W-:-:S04]  /*1440*/  IMAD.WIDE R42, R12, 0x10, R18 ;  /* 0x000000100c2a7825 */ /* 0x000fc800078e0212 */
[--C-:B------:R-:W-:Y:S02]  /*1450*/  IMAD.WIDE R38, R11, 0x10, R18.reuse ;  /* 0x000000100b267825 */ /* 0x100fe400078e0212 */
[----:B------:R-:W2:Y:S04]  /*1460*/  LDG.E R42, desc[UR8][R42.64] ;  /* 0x000000082a2a7981 */ /* 0x000ea8000c1e1900 */
[----:B------:R-:W2:Y:S01]  /*1470*/  LDG.E R39, desc[UR8][R38.64] ;  /* 0x0000000826277981 */ /* 0x000ea2000c1e1900 */
[----:B-----5:R-:W-:Y:S02]  /*1480*/  ISETP.GE.AND P5, PT, R13, R8, PT ;  /* 0x000000080d00720c */ /* 0x020fe40003fa6270 */
[----:B------:R-:W-:Y:S01]  /*1490*/  SEL R13, R21, R0, !P1 ;  /* 0x00000000150d7207 */ /* 0x000fe20004800000 */
[----:B------:R-:W-:Y:S01]  /*14a0*/  IMAD.WIDE R20, R41, 0x10, R18 ;  /* 0x0000001029147825 */ /* 0x000fe200078e0212 */
[----:B---3--:R-:W-:-:S03]  /*14b0*/  ISETP.GE.AND P6, PT, R35, R32, PT ;  /* 0x000000202300720c */ /* 0x008fc60003fc6270 */
[--C-:B------:R-:W-:Y:S01]  /*14c0*/  IMAD.WIDE R34, R36, 0x10, R18.reuse ;  /* 0x0000001024227825 */ /* 0x100fe200078e0212 */
[----:B----4-:R-:W-:Y:S01]  /*14d0*/  ISETP.GE.AND P4, PT, R23, R14, PT ;  /* 0x0000000e1700720c */ /* 0x010fe20003f86270 */
[----:B------:R-:W3:Y:S02]  /*14e0*/  LDG.E R20, desc[UR8][R20.64] ;  /* 0x0000000814147981 */ /* 0x000ee4000c1e1900 */
[--C-:B------:R-:W-:Y:S02]  /*14f0*/  IMAD.WIDE R22, R31, 0x10, R18.reuse ;  /* 0x000000101f167825 */ /* 0x100fe400078e0212 */
[----:B------:R-:W3:Y:S02]  /*1500*/  LDG.E R35, desc[UR8][R34.64] ;  /* 0x0000000822237981 */ /* 0x000ee4000c1e1900 */
[--C-:B------:R-:W-:Y:S02]  /*1510*/  IMAD.WIDE R32, R10, 0x10, R18.reuse ;  /* 0x000000100a207825 */ /* 0x100fe400078e0212 */
[----:B------:R0:W4:Y:S02]  /*1520*/  LDG.E R22, desc[UR8][R22.64] ;  /* 0x0000000816167981 */ /* 0x000124000c1e1900 */
[----:B------:R-:W-:-:S02]  /*1530*/  IMAD.WIDE R8, R37, 0x10, R18 ;  /* 0x0000001025087825 */ /* 0x000fc400078e0212 */
[----:B------:R-:W4:Y:S02]  /*1540*/  LDG.E R33, desc[UR8][R32.64] ;  /* 0x0000000820217981 */ /* 0x000f24000c1e1900 */
[----:B------:R-:W-:Y:S02]  /*1550*/  IMAD.WIDE R14, R26, 0x10, R18 ;  /* 0x000000101a0e7825 */ /* 0x000fe400078e0212 */
[----:B------:R-:W5:Y:S04]  /*1560*/  LDG.E R8, desc[UR8][R8.64] ;  /* 0x0000000808087981 */ /* 0x000f68000c1e1900 */
[----:B------:R-:W5:Y:S01]  /*1570*/  LDG.E R15, desc[UR8][R14.64] ;  /* 0x000000080e0f7981 */ /* 0x000f62000c1e1900 */
[----:B------:R-:W-:Y:S02]  /*1580*/  SEL R29, R25, R24, !P4 ;  /* 0x00000018191d7207 */ /* 0x000fe40006000000 */
[----:B0-----:R-:W-:-:S02]  /*1590*/  SEL R23, R3, R28, !P5 ;  /* 0x0000001c03177207 */ /* 0x001fc40006800000 */
[----:B------:R-:W-:Y:S02]  /*15a0*/  SEL R24, R24, R25, !P4 ;  /* 0x0000001918187207 */ /* 0x000fe40006000000 */
[----:B------:R-:W-:Y:S02]  /*15b0*/  SEL R25, R17, R30, !P6 ;  /* 0x0000001e11197207 */ /* 0x000fe40007000000 */
[----:B------:R-:W-:Y:S01]  /*15c0*/  SEL R30, R30, R17, !P6 ;  /* 0x000000111e1e7207 */ /* 0x000fe20007000000 */
[--C-:B------:R-:W-:Y:S01]  /*15d0*/  IMAD.WIDE R44, R24, 0x10, R18.reuse ;  /* 0x00000010182c7825 */ /* 0x100fe200078e0212 */
[----:B------:R-:W-:Y:S02]  /*15e0*/  SEL R0, R27, R6, !P3 ;  /* 0x000000061b007207 */ /* 0x000fe40005800000 */
[----:B--2---:R-:W-:Y:S01]  /*15f0*/  ISETP.GE.AND P1, PT, R42, R39, PT ;  /* 0x000000272a00720c */ /* 0x004fe20003f26270 */
[----:B------:R-:W-:-:S03]  /*1600*/  IMAD.WIDE R38, R13, 0x10, R18 ;  /* 0x000000100d267825 */ /* 0x000fc600078e0212 */
[----:B------:R-:W-:Y:S01]  /*1610*/  SEL R34, R12, R11, !P1 ;  /* 0x0000000b0c227207 */ /* 0x000fe20004800000 */
[--C-:B------:R-:W-:Y:S02]  /*1620*/  IMAD.WIDE R42, R0, 0x10, R18.reuse ;  /* 0x00000010002a7825 */ /* 0x100fe400078e0212 */
[----:B------:R-:W2:Y:S04]  /*1630*/  LDG.E R39, desc[UR8][R38.64] ;  /* 0x0000000826277981 */ /* 0x000ea8000c1e1900 */
[----:B------:R-:W2:Y:S01]  /*1640*/  LDG.E R42, desc[UR8][R42.64] ;  /* 0x000000082a2a7981 */ /* 0x000ea2000c1e1900 */
[----:B---3--:R-:W-:Y:S01]  /*1650*/  ISETP.GE.AND P6, PT, R35, R20, PT ;  /* 0x000000142300720c */ /* 0x008fe20003fc6270 */
[----:B------:R-:W-:-:S05]  /*1660*/  IMAD.WIDE R20, R23, 0x10, R18 ;  /* 0x0000001017147825 */ /* 0x000fca00078e0212 */
[----:B------:R0:W3:Y:S01]  /*1670*/  LDG.E R17, desc[UR8][R20.64] ;  /* 0x0000000814117981 */ /* 0x0000e2000c1e1900 */
[----:B----4-:R-:W-:-:S03]  /*1680*/  ISETP.GE.AND P2, PT, R33, R22, PT ;  /* 0x000000162100720c */ /* 0x010fc60003f46270 */
[----:B------:R-:W3:Y:S01]  /*1690*/  LDG.E R22, desc[UR8][R44.64] ;  /* 0x000000082c167981 */ /* 0x000ee2000c1e1900 */
[----:B------:R-:W-:Y:S01]  /*16a0*/  IMAD.WIDE R32, R34, 0x10, R18 ;  /* 0x0000001022207825 */ /* 0x000fe200078e0212 */
[----:B-----5:R-:W-:-:S03]  /*16b0*/  ISETP.GE.AND P0, PT, R15, R8, PT ;  /* 0x000000080f00720c */ /* 0x020fc60003f06270 */
[--C-:B------:R-:W-:Y:S02]  /*16c0*/  IMAD.WIDE R8, R29, 0x10, R18.reuse ;  /* 0x000000101d087825 */ /* 0x100fe400078e0212 */
[----:B------:R-:W4:Y:S02]  /*16d0*/  LDG.E R32, desc[UR8][R32.64] ;  /* 0x0000000820207981 */ /* 0x000f24000c1e1900 */
[--C-:B------:R-:W-:Y:S02]  /*16e0*/  IMAD.WIDE R14, R30, 0x10, R18.reuse ;  /* 0x000000101e0e7825 */ /* 0x100fe400078e0212 */
[----:B------:R-:W5:Y:S02]  /*16f0*/  LDG.E R8, desc[UR8][R8.64] ;  /* 0x0000000808087981 */ /* 0x000f64000c1e1900 */
[----:B0-----:R-:W-:Y:S02]  /*1700*/  IMAD.WIDE R20, R25, 0x10, R18 ;  /* 0x0000001019147825 */ /* 0x001fe400078e0212 */
[----:B------:R-:W5:Y:S04]  /*1710*/  LDG.E R15, desc[UR8][R14.64] ;  /* 0x000000080e0f7981 */ /* 0x000f68000c1e1900 */
[----:B------:R-:W4:Y:S01]  /*1720*/  LDG.E R21, desc[UR8][R20.64] ;  /* 0x0000000814157981 */ /* 0x000f22000c1e1900 */
[----:B------:R-:W-:-:S02]  /*1730*/  SEL R35, R11, R12, !P1 ;  /* 0x0000000c0b237207 */ /* 0x000fc40004800000 */
[----:B------:R-:W-:Y:S02]  /*1740*/  SEL R12, R10, R31, !P2 ;  /* 0x0000001f0a0c7207 */ /* 0x000fe40005000000 */
[----:B--2---:R-:W-:Y:S01]  /*1750*/  ISETP.GE.AND P4, PT, R42, R39, PT ;  /* 0x000000272a00720c */ /* 0x004fe20003f86270 */
[----:B------:R-:W-:Y:S01]  /*1760*/  IMAD.WIDE R42, R35, 0x10, R18 ;  /* 0x00000010232a7825 */ /* 0x000fe200078e0212 */
[----:B---3--:R-:W-:Y:S02]  /*1770*/  ISETP.GE.AND P1, PT, R22, R17, PT ;  /* 0x000000111600720c */ /* 0x008fe40003f26270 */
[----:B------:R-:W-:Y:S02]  /*1780*/  SEL R17, R37, R26, !P0 ;  /* 0x0000001a25117207 */ /* 0x000fe40004000000 */
[----:B------:R-:W-:Y:S02]  /*1790*/  SEL R26, R26, R37, !P0 ;  /* 0x000000251a1a7207 */ /* 0x000fe40004000000 */
[----:B------:R-:W-:-:S02]  /*17a0*/  SEL R37, R31, R10, !P2 ;  /* 0x0000000a1f257207 */ /* 0x000fc40005000000 */
[----:B------:R-:W-:Y:S01]  /*17b0*/  SEL R22, R36, R41, !P6 ;  /* 0x0000002924167207 */ /* 0x000fe20007000000 */
[--C-:B------:R-:W-:Y:S01]  /*17c0*/  IMAD.WIDE R38, R26, 0x10, R18.reuse ;  /* 0x000000101a267825 */ /* 0x100fe200078e0212 */
[----:B------:R-:W2:Y:S03]  /*17d0*/  LDG.E R31, desc[UR8][R42.64] ;  /* 0x000000082a1f7981 */ /* 0x000ea6000c1e1900 */
[--C-:B------:R-:W-:Y:S01]  /*17e0*/  IMAD.WIDE R10, R12, 0x10, R18.reuse ;  /* 0x000000100c0a7825 */ /* 0x100fe200078e0212 */
[----:B------:R0:W2:Y:S01]  /*17f0*/  LDG.E R20, desc[UR8][R38.64] ;  /* 0x0000000826147981 */ /* 0x0000a2000c1e1900 */
[----:B-----5:R-:W-:Y:S02]  /*1800*/  ISETP.GE.AND P0, PT, R15, R8, PT ;  /* 0x000000080f00720c */ /* 0x020fe40003f06270 */
[--C-:B------:R-:W-:Y:S02]  /*1810*/  IMAD.WIDE R8, R17, 0x10, R18.reuse ;  /* 0x0000001011087825 */ /* 0x100fe400078e0212 */
[----:B------:R-:W3:Y:S01]  /*1820*/  LDG.E R11, desc[UR8][R10.64] ;  /* 0x000000080a0b7981 */ /* 0x000ee2000c1e1900 */
[----:B----4-:R-:W-:Y:S01]  /*1830*/  ISETP.GE.AND P2, PT, R32, R21, PT ;  /* 0x000000152000720c */ /* 0x010fe20003f46270 */
[----:B------:R-:W-:-:S02]  /*1840*/  IMAD.WIDE R32, R22, 0x10, R18 ;  /* 0x0000001016207825 */ /* 0x000fc400078e0212 */
[----:B------:R-:W3:Y:S02]  /*1850*/  LDG.E R8, desc[UR8][R8.64] ;  /* 0x0000000808087981 */ /* 0x000ee4000c1e1900 */
[----:B------:R-:W-:Y:S02]  /*1860*/  IMAD.WIDE R14, R37, 0x10, R18 ;  /* 0x00000010250e7825 */ /* 0x000fe400078e0212 */
[----:B------:R-:W4:Y:S04]  /*1870*/  LDG.E R32, desc[UR8][R32.64] ;  /* 0x0000000820207981 */ /* 0x000f28000c1e1900 */
[----:B------:R-:W4:Y:S01]  /*1880*/  LDG.E R15, desc[UR8][R14.64] ;  /* 0x000000080e0f7981 */ /* 0x000f22000c1e1900 */
[----:B------:R-:W-:Y:S02]  /*1890*/  SEL R27, R6, R27, !P3 ;  /* 0x0000001b061b7207 */ /* 0x000fe40005800000 */
[----:B------:R-:W-:-:S02]  /*18a0*/  SEL R41, R41, R36, !P6 ;  /* 0x0000002429297207 */ /* 0x000fc40007000000 */
[----:B------:R-:W-:Y:S02]  /*18b0*/  SEL R6, R0, R13, !P4 ;  /* 0x0000000d00067207 */ /* 0x000fe40006000000 */
[----:B------:R-:W-:Y:S02]  /*18c0*/  SEL R3, R28, R3, !P5 ;  /* 0x000000031c037207 */ /* 0x000fe40006800000 */
[----:B------:R-:W-:Y:S01]  /*18d0*/  SEL R0, R13, R0, !P4 ;  /* 0x000000000d007207 */ /* 0x000fe20006000000 */
[----:B0-----:R-:W-:Y:S01]  /*18e0*/  IMAD.WIDE R38, R6, 0x10, R18 ;  /* 0x0000001006267825 */ /* 0x001fe200078e0212 */
[----:B------:R-:W-:-:S05]  /*18f0*/  SEL R28, R24, R23, !P1 ;  /* 0x00000017181c7207 */ /* 0x000fca0004800000 */
[----:B------:R-:W5:Y:S01]  /*1900*/  LDG.E R39, desc[UR8][R38.64] ;  /* 0x0000000826277981 */ /* 0x000f62000c1e1900 */
[----:B------:R-:W-:Y:S02]  /*1910*/  SEL R23, R23, R24, !P1 ;  /* 0x0000001817177207 */ /* 0x000fe40004800000 */
[----:B------:R-:W-:-:S03]  /*1920*/  SEL R24, R30, R29, !P0 ;  /* 0x0000001d1e187207 */ /* 0x000fc60004000000 */
[----:B------:R-:W-:-:S04]  /*1930*/  IMAD.WIDE R42, R23, 0x10, R18 ;  /* 0x00000010172a7825 */ /* 0x000fc800078e0212 */
[--C-:B------:R-:W-:Y:S02]  /*1940*/  IMAD.WIDE R44, R24, 0x10, R18.reuse ;  /* 0x00000010182c7825 */ /* 0x100fe400078e0212 */
[----:B------:R-:W5:Y:S04]  /*1950*/  LDG.E R43, desc[UR8][R42.64] ;  /* 0x000000082a2b7981 */ /* 0x000f68000c1e1900 */
[----:B------:R-:W5:Y:S01]  /*1960*/  LDG.E R44, desc[UR8][R44.64] ;  /* 0x000000082c2c7981 */ /* 0x000f62000c1e1900 */
[----:B--2---:R-:W-:Y:S01]  /*1970*/  ISETP.GE.AND P3, PT, R20, R31, PT ;  /* 0x0000001f1400720c */ /* 0x004fe20003f66270 */
[----:B------:R-:W-:-:S06]  /*1980*/  IMAD.WIDE R20, R41, 0x10, R18 ;  /* 0x0000001029147825 */ /* 0x000fcc00078e0212 */
[----:B------:R0:W2:Y:S01]  /*1990*/  LDG.E R20, desc[UR8][R20.64] ;  /* 0x0000000814147981 */ /* 0x0000a2000c1e1900 */
[----:B---3--:R-:W-:Y:S01]  /*19a0*/  ISETP.GE.AND P5, PT, R11, R8, PT ;  /* 0x000000080b00720c */ /* 0x008fe20003fa6270 */
[----:B------:R-:W-:-:S04]  /*19b0*/  IMAD.WIDE R8, R27, 0x10, R18 ;  /* 0x000000101b087825 */ /* 0x000fc800078e0212 */
[--C-:B------:R-:W-:Y:S02]  /*19c0*/  IMAD.WIDE R10, R0, 0x10, R18.reuse ;  /* 0x00000010000a7825 */ /* 0x100fe400078e0212 */
[----:B------:R-:W3:Y:S01]  /*19d0*/  LDG.E R8, desc[UR8][R8.64] ;  /* 0x0000000808087981 */ /* 0x000ee2000c1e1900 */
[----:B----4-:R-:W-:Y:S01]  /*19e0*/  ISETP.GE.AND P4, PT, R32, R15, PT ;  /* 0x0000000f2000720c */ /* 0x010fe20003f86270 */
[--C-:B------:R-:W-:Y:S02]  /*19f0*/  IMAD.WIDE R14, R3, 0x10, R18.reuse ;  /* 0x00000010030e7825 */ /* 0x100fe400078e0212 */
[----:B------:R-:W3:Y:S02]  /*1a00*/  LDG.E R11, desc[UR8][R10.64] ;  /* 0x000000080a0b7981 */ /* 0x000ee4000c1e1900 */
[----:B------:R-:W-:Y:S02]  /*1a10*/  IMAD.WIDE R32, R28, 0x10, R18 ;  /* 0x000000101c207825 */ /* 0x000fe400078e0212 */
[----:B------:R-:W4:Y:S04]  /*1a20*/  LDG.E R14, desc[UR8][R14.64] ;  /* 0x000000080e0e7981 */ /* 0x000f28000c1e1900 */
[----:B------:R1:W4:Y:S01]  /*1a30*/  LDG.E R33, desc[UR8][R32.64] ;  /* 0x0000000820217981 */ /* 0x000322000c1e1900 */
[----:B------:R-:W-:-:S02]  /*1a40*/  SEL R29, R29, R30, !P0 ;  /* 0x0000001e1d1d7207 */ /* 0x000fc40004000000 */
[----:B0-----:R-:W-:Y:S02]  /*1a50*/  SEL R21, R35, R26, !P3 ;  /* 0x0000001a23157207 */ /* 0x001fe40005800000 */
[----:B-1----:R-:W-:Y:S02]  /*1a60*/  SEL R32, R26, R35, !P3 ;  /* 0x000000231a207207 */ /* 0x002fe40005800000 */
[----:B------:R-:W-:-:S03]  /*1a70*/  SEL R26, R12, R17, !P5 ;  /* 0x000000110c1a7207 */ /* 0x000fc60006800000 */
[----:B------:R-:W-:Y:S01]  /*1a80*/  IMAD.WIDE R30, R32, 0x10, R18 ;  /* 0x00000010201e7825 */ /* 0x000fe200078e0212 */
[----:B------:R-:W-:-:S03]  /*1a90*/  SEL R17, R17, R12, !P5 ;  /* 0x0000000c11117207 */ /* 0x000fc60006800000 */
[----:B------:R-:W-:Y:S02]  /*1aa0*/  IMAD.WIDE R12, R21, 0x10, R18 ;  /* 0x00000010150c7825 */ /* 0x000fe400078e0212 */
[----:B------:R-:W4:Y:S04]  /*1ab0*/  LDG.E R31, desc[UR8][R30.64] ;  /* 0x000000081e1f7981 */ /* 0x000f28000c1e1900 */
[----:B------:R-:W4:Y:S01]  /*1ac0*/  LDG.E R12, desc[UR8][R12.64] ;  /* 0x000000080c0c7981 */ /* 0x000f22000c1e1900 */
[----:B-----5:R-:W-:Y:S02]  /*1ad0*/  ISETP.GE.AND P5, PT, R44, R43, PT ;  /* 0x0000002b2c00720c */ /* 0x020fe40003fa6270 */
[----:B--2---:R-:W-:Y:S02]  /*1ae0*/  ISETP.GE.AND P1, PT, R39, R20, PT ;  /* 0x000000142700720c */ /* 0x004fe40003f26270 */
[----:B------:R-:W-:-:S02]  /*1af0*/  SEL R20, R34, R25, !P2 ;  /* 0x0000001922147207 */ /* 0x000fc40005000000 */
[----:B------:R-:W-:Y:S01]  /*1b00*/  SEL R25, R25, R34, !P2 ;  /* 0x0000002219197207 */ /* 0x000fe20005000000 */
[----:B------:R-:W-:-:S06]  /*1b10*/  IMAD.WIDE R34, R26, 0x10, R18 ;  /* 0x000000101a227825 */ /* 0x000fcc00078e0212 */
[----:B------:R-:W2:Y:S01]  /*1b20*/  LDG.E R35, desc[UR8][R34.64] ;  /* 0x0000000822237981 */ /* 0x000ea2000c1e1900 */
[----:B---3--:R-:W-:Y:S01]  /*1b30*/  ISETP.GE.AND P0, PT, R8, R11, PT ;  /* 0x0000000b0800720c */ /* 0x008fe20003f06270 */
[----:B------:R-:W-:-:S04]  /*1b40*/  IMAD.WIDE R8, R29, 0x10, R18 ;  /* 0x000000101d087825 */ /* 0x000fc800078e0212 */
[--C-:B------:R-:W-:Y:S02]  /*1b50*/  IMAD.WIDE R10, R20, 0x10, R18.reuse ;  /* 0x00000010140a7825 */ /* 0x100fe400078e0212 */
[----:B------:R-:W3:Y:S01]  /*1b60*/  LDG.E R8, desc[UR8][R8.64] ;  /* 0x0000000808087981 */ /* 0x000ee2000c1e1900 */
[----:B----4-:R-:W-:Y:S01]  /*1b70*/  ISETP.GE.AND P2, PT, R33, R14, PT ;  /* 0x0000000e2100720c */ /* 0x010fe20003f46270 */
[--C-:B------:R-:W-:Y:S02]  /*1b80*/  IMAD.WIDE R14, R25, 0x10, R18.reuse ;  /* 0x00000010190e7825 */ /* 0x100fe400078e0212 */
[----:B------:R0:W3:Y:S04]  /*1b90*/  LDG.E R11, desc[UR8][R10.64] ;  /* 0x000000080a0b7981 */ /* 0x0000e8000c1e1900 */
[----:B------:R-:W4:Y:S01]  /*1ba0*/  LDG.E R14, desc[UR8][R14.64] ;  /* 0x000000080e0e7981 */ /* 0x000f22000c1e1900 */
[----:B------:R-:W-:Y:S01]  /*1bb0*/  IMAD.WIDE R38, R17, 0x10, R18 ;  /* 0x0000001011267825 */ /* 0x000fe200078e0212 */
[----:B0-----:R-:W-:-:S05]  /*1bc0*/  SEL R10, R22, R37, !P4 ;  /* 0x00000025160a7207 */ /* 0x001fca0006000000 */
[----:B------:R-:W5:Y:S01]  /*1bd0*/  LDG.E R39, desc[UR8][R38.64] ;  /* 0x0000000826277981 */ /* 0x000f62000c1e1900 */
[----:B------:R-:W-:-:S06]  /*1be0*/  IMAD.WIDE R42, R10, 0x10, R18 ;  /* 0x000000100a2a7825 */ /* 0x000fcc00078e0212 */
[----:B------:R-:W5:Y:S01]  /*1bf0*/  LDG.E R42, desc[UR8][R42.64] ;  /* 0x000000082a2a7981 */ /* 0x000f62000c1e1900 */
[----:B------:R-:W-:Y:S02]  /*1c00*/  SEL R22, R37, R22, !P4 ;  /* 0x0000001625167207 */ /* 0x000fe40006000000 */
[----:B------:R-:W-:Y:S02]  /*1c10*/  SEL R34, R3, R28, !P2 ;  /* 0x0000001c03227207 */ /* 0x000fe40005000000 */
[----:B---3--:R-:W-:Y:S01]  /*1c20*/  ISETP.GE.AND P3, PT, R11, R8, PT ;  /* 0x000000080b00720c */ /* 0x008fe20003f66270 */
[----:B------:R-:W-:Y:S01]  /*1c30*/  IMAD.WIDE R8, R22, 0x10, R18 ;  /* 0x0000001016087825 */ /* 0x000fe200078e0212 */
[----:B----4-:R-:W-:Y:S02]  /*1c40*/  ISETP.GE.AND P6, PT, R31, R14, PT ;  /* 0x0000000e1f00720c */ /* 0x010fe40003fc6270 */
[----:B------:R-:W-:Y:S02]  /*1c50*/  SEL R31, R24, R23, !P5 ;  /* 0x00000017181f7207 */ /* 0x000fe40006800000 */
[----:B------:R0:W3:Y:S01]  /*1c60*/  LDG.E R30, desc[UR8][R8.64] ;  /* 0x00000008081e7981 */ /* 0x0000e2000c1e1900 */
[----:B------:R-:W-:-:S02]  /*1c70*/  SEL R11, R6, R41, !P1 ;  /* 0x00000029060b7207 */ /* 0x000fc40004800000 */
[----:B------:R-:W-:Y:S02]  /*1c80*/  SEL R41, R41, R6, !P1 ;  /* 0x0000000629297207 */ /* 0x000fe40004800000 */
[----:B--2---:R-:W-:Y:S01]  /*1c90*/  ISETP.GE.AND P1, PT, R35, R12, PT ;  /* 0x0000000c2300720c */ /* 0x004fe20003f26270 */
[----:B------:R-:W-:-:S04]  /*1ca0*/  IMAD.WIDE R12, R31, 0x10, R18 ;  /* 0x000000101f0c7825 */ /* 0x000fc800078e0212 */
[--C-:B0-----:R-:W-:Y:S02]  /*1cb0*/  IMAD.WIDE R8, R34, 0x10, R18.reuse ;  /* 0x0000001022087825 */ /* 0x101fe400078e0212 */
[----:B------:R-:W2:Y:S04]  /*1cc0*/  LDG.E R12, desc[UR8][R12.64] ;  /* 0x000000080c0c7981 */ /* 0x000ea8000c1e1900 */
[----:B------:R-:W2:Y:S01]  /*1cd0*/  LDG.E R9, desc[UR8][R8.64] ;  /* 0x0000000808097981 */ /* 0x000ea2000c1e1900 */
[--C-:B------:R-:W-:Y:S01]  /*1ce0*/  IMAD.WIDE R14, R11, 0x10, R18.reuse ;  /* 0x000000100b0e7825 */ /* 0x100fe200078e0212 */
[----:B------:R-:W-:Y:S02]  /*1cf0*/  SEL R6, R27, R0, !P0 ;  /* 0x000000001b067207 */ /* 0x000fe40004000000 */
[----:B-----5:R-:W-:Y:S01]  /*1d00*/  ISETP.GE.AND P4, PT, R42, R39, PT ;  /* 0x000000272a00720c */ /* 0x020fe20003f86270 */
[----:B------:R-:W-:-:S02]  /*1d10*/  IMAD.WIDE R38, R41, 0x10, R18 ;  /* 0x0000001029267825 */ /* 0x000fc400078e0212 */
[----:B------:R-:W3:Y:S02]  /*1d20*/  LDG.E R15, desc[UR8][R14.64] ;  /* 0x000000080e0f7981 */ /* 0x000ee4000c1e1900 */
[----:B------:R-:W-:Y:S02]  /*1d30*/  IMAD.WIDE R36, R6, 0x10, R18 ;  /* 0x0000001006247825 */ /* 0x000fe400078e0212 */
[----:B------:R0:W4:Y:S04]  /*1d40*/  LDG.E R33, desc[UR8][R38.64] ;  /* 0x0000000826217981 */ /* 0x000128000c1e1900 */
[----:B------:R-:W4:Y:S01]  /*1d50*/  LDG.E R36, desc[UR8][R36.64] ;  /* 0x0000000824247981 */ /* 0x000f22000c1e1900 */
[----:B------:R-:W-:Y:S02]  /*1d60*/  SEL R35, R29, R20, !P3 ;  /* 0x000000141d237207 */ /* 0x000fe40005800000 */
[----:B------:R-:W-:-:S02]  /*1d70*/  SEL R20, R20, R29, !P3 ;  /* 0x0000001d14147207 */ /* 0x000fc40005800000 */
[----:B------:R-:W-:Y:S02]  /*1d80*/  SEL R29, R25, R32, !P6 ;  /* 0x00000020191d7207 */ /* 0x000fe40007000000 */
[----:B------:R-:W-:Y:S02]  /*1d90*/  SEL R32, R32, R25, !P6 ;  /* 0x0000001920207207 */ /* 0x000fe40007000000 */
[----:B------:R-:W-:Y:S01]  /*1da0*/  SEL R23, R23, R24, !P5 ;  /* 0x0000001817177207 */ /* 0x000fe20006800000 */
[----:B0-----:R-:W-:-:S04]  /*1db0*/  IMAD.WIDE R38, R20, 0x10, R18 ;  /* 0x0000001014267825 */ /* 0x001fc800078e0212 */
[--C-:B------:R-:W-:Y:S01]  /*1dc0*/  IMAD.WIDE R42, R23, 0x10, R18.reuse ;  /* 0x00000010172a7825 */ /* 0x100fe200078e0212 */
[----:B------:R0:W5:Y:S04]  /*1dd0*/  LDG.E R25, desc[UR8][R38.64] ;  /* 0x0000000826197981 */ /* 0x000168000c1e1900 */
[----:B------:R-:W5:Y:S01]  /*1de0*/  LDG.E R24, desc[UR8][R42.64] ;  /* 0x000000082a187981 */ /* 0x000f62000c1e1900 */
[----:B--2---:R-:W-:Y:S01]  /*1df0*/  ISETP.GE.AND P3, PT, R12, R9, PT ;  /* 0x000000090c00720c */ /* 0x004fe20003f66270 */
[----:B------:R-:W-:-:S04]  /*1e00*/  IMAD.WIDE R8, R35, 0x10, R18 ;  /* 0x0000001023087825 */ /* 0x000fc800078e0212 */
[--C-:B------:R-:W-:Y:S02]  /*1e10*/  IMAD.WIDE R12, R32, 0x10, R18.reuse ;  /* 0x00000010200c7825 */ /* 0x100fe400078e0212 */
[----:B------:R-:W2:Y:S04]  /*1e20*/  LDG.E R8, desc[UR8][R8.64] ;  /* 0x0000000808087981 */ /* 0x000ea8000c1e1900 */
[----:B------:R-:W2:Y:S01]  /*1e30*/  LDG.E R13, desc[UR8][R12.64] ;  /* 0x000000080c0d7981 */ /* 0x000ea2000c1e1900 */
[----:B---3--:R-:W-:Y:S02]  /*1e40*/  ISETP.GE.AND P5, PT, R15, R30, PT ;  /* 0x0000001e0f00720c */ /* 0x008fe40003fa6270 */
[----:B------:R-:W-:Y:S02]  /*1e50*/  SEL R30, R26, R21, !P1 ;  /* 0x000000151a1e7207 */ /* 0x000fe40004800000 */
[----:B----4-:R-:W-:Y:S01]  /*1e60*/  ISETP.GE.AND P6, PT, R36, R33, PT ;  /* 0x000000212400720c */ /* 0x010fe20003fc6270 */
[----:B------:R-:W-:-:S04]  /*1e70*/  IMAD.WIDE R14, R29, 0x10, R18 ;  /* 0x000000101d0e7825 */ /* 0x000fc800078e0212 */
[----:B------:R-:W-:Y:S01]  /*1e80*/  IMAD.WIDE R36, R30, 0x10, R18 ;  /* 0x000000101e247825 */ /* 0x000fe200078e0212 */
[----:B------:R1:W3:Y:S05]  /*1e90*/  LDG.E R33, desc[UR8][R14.64] ;  /* 0x000000080e217981 */ /* 0x0002ea000c1e1900 */
[----:B------:R-:W3:Y:S01]  /*1ea0*/  LDG.E R36, desc[UR8][R36.64] ;  /* 0x0000000824247981 */ /* 0x000ee2000c1e1900 */
[----:B------:R-:W-:Y:S02]  /*1eb0*/  SEL R27, R0, R27, !P0 ;  /* 0x0000001b001b7207 */ /* 0x000fe40004000000 */
[----:B0-----:R-:W-:Y:S02]  /*1ec0*/  SEL R39, R17, R10, !P4 ;  /* 0x0000000a11277207 */ /* 0x001fe40006000000 */
[----:B------:R-:W-:-:S02]  /*1ed0*/  SEL R0, R10, R17, !P4 ;  /* 0x000000110a007207 */ /* 0x000fc40006000000 */
[----:B------:R-:W-:Y:S02]  /*1ee0*/  SEL R17, R22, R11, !P5 ;  /* 0x0000000b16117207 */ /* 0x000fe40006800000 */
[----:B------:R-:W-:Y:S02]  /*1ef0*/  SEL R21, R21, R26, !P1 ;  /* 0x0000001a15157207 */ /* 0x000fe40004800000 */
[----:B------:R-:W-:Y:S01]  /*1f00*/  SEL R22, R11, R22, !P5 ;  /* 0x000000160b167207 */ /* 0x000fe20006800000 */
[----:B-1----:R-:W-:Y:S01]  /*1f10*/  IMAD.WIDE R14, R0, 0x10, R18 ;  /* 0x00000010000e7825 */ /* 0x002fe200078e0212 */
[----:B-----5:R-:W-:-:S03]  /*1f20*/  ISETP.GE.AND P0, PT, R25, R24, PT ;  /* 0x000000181900720c */ /* 0x020fc60003f06270 */
[--C-:B------:R-:W-:Y:S02]  /*1f30*/  IMAD.WIDE R10, R21, 0x10, R18.reuse ;  /* 0x00000010150a7825 */ /* 0x100fe400078e0212 */
[----:B------:R-:W4:Y:S02]  /*1f40*/  LDG.E R15, desc[UR8][R14.64] ;  /* 0x000000080e0f7981 */ /* 0x000f24000c1e1900 */
[----:B------:R-:W-:Y:S02]  /*1f50*/  IMAD.WIDE R24, R22, 0x10, R18 ;  /* 0x0000001016187825 */ /* 0x000fe400078e0212 */
[----:B------:R-:W4:Y:S04]  /*1f60*/  LDG.E R10, desc[UR8][R10.64] ;  /* 0x000000080a0a7981 */ /* 0x000f28000c1e1900 */
[----:B------:R0:W5:Y:S01]  /*1f70*/  LDG.E R25, desc[UR8][R24.64] ;  /* 0x0000000818197981 */ /* 0x000162000c1e1900 */
[----:B------:R-:W-:-:S02]  /*1f80*/  SEL R12, R41, R6, !P6 ;  /* 0x00000006290c7207 */ /* 0x000fc40007000000 */
[----:B------:R-:W-:-:S05]  /*1f90*/  SEL R6, R6, R41, !P6 ;  /* 0x0000002906067207 */ /* 0x000fca0007000000 */
[----:B------:R-:W-:-:S06]  /*1fa0*/  IMAD.WIDE R40, R6, 0x10, R18 ;  /* 0x0000001006287825 */ /* 0x000fcc00078e0212 */
[----:B------:R-:W5:Y:S01]  /*1fb0*/  LDG.E R41, desc[UR8][R40.64] ;  /* 0x0000000828297981 */ /* 0x000f62000c1e1900 */
[----:B--2---:R-:W-:Y:S01]  /*1fc0*/  ISETP.GE.AND P1, PT, R13, R8, PT ;  /* 0x000000080d00720c */ /* 0x004fe20003f26270 */
[----:B------:R-:W-:-:S06]  /*1fd0*/  IMAD.WIDE R8, R39, 0x10, R18 ;  /* 0x0000001027087825 */ /* 0x000fcc00078e0212 */
[----:B------:R-:W5:Y:S01]  /*1fe0*/  LDG.E R8, desc[UR8][R8.64] ;  /* 0x0000000808087981 */ /* 0x000f62000c1e1900 */
[----:B---3--:R-:W-:Y:S01]  /*1ff0*/  ISETP.GE.AND P5, PT, R36, R33, PT ;  /* 0x000000212400720c */ /* 0x008fe20003fa6270 */
[----:B------:R-:W-:-:S06]  /*2000*/  IMAD.WIDE R36, R17, 0x10, R18 ;  /* 0x0000001011247825 */ /* 0x000fcc00078e0212 */
[----:B------:R-:W2:Y:S01]  /*2010*/  LDG.E R36, desc[UR8][R36.64] ;  /* 0x0000000824247981 */ /* 0x000ea2000c1e1900 */
[----:B------:R-:W-:Y:S02]  /*2020*/  SEL R3, R28, R3, !P2 ;  /* 0x000000031c037207 */ /* 0x000fe40005000000 */
[----:B0-----:R-:W-:Y:S02]  /*2030*/  SEL R24, R31, R34, !P3 ;  /* 0x000000221f187207 */ /* 0x001fe40005800000 */
[----:B------:R-:W-:Y:S02]  /*2040*/  SEL R26, R20, R23, !P0 ;  /* 0x00000017141a7207 */ /* 0x000fe40004000000 */
[----:B------:R-:W-:Y:S02]  /*2050*/  SEL R23, R23, R20, !P0 ;  /* 0x0000001417177207 */ /* 0x000fe40004000000 */
[----:B------:R-:W-:Y:S02]  /*2060*/  SEL R20, R32, R35, !P1 ;  /* 0x0000002320147207 */ /* 0x000fe40004800000 */
[----:B----4-:R-:W-:Y:S01]  /*2070*/  ISETP.GE.AND P4, PT, R15, R10, PT ;  /* 0x0000000a0f00720c */ /* 0x010fe20003f86270 */
[----:B------:R-:W-:Y:S01]  /*2080*/  IMAD.WIDE R10, R24, 0x10, R18 ;  /* 0x00000010180a7825 */ /* 0x000fe200078e0212 */
[----:B------:R-:W-:-:S02]  /*2090*/  SEL R31, R34, R31, !P3 ;  /* 0x0000001f221f7207 */ /* 0x000fc40005800000 */
[----:B------:R-:W-:Y:S01]  /*20a0*/  SEL R13, R35, R32, !P1 ;  /* 0x00000020230d7207 */ /* 0x000fe20004800000 */
[--C-:B------:R-:W-:Y:S02]  /*20b0*/  IMAD.WIDE R32, R23, 0x10, R18.reuse ;  /* 0x0000001017207825 */ /* 0x100fe400078e0212 */
[----:B------:R0:W3:Y:S02]  /*20c0*/  LDG.E R11, desc[UR8][R10.64] ;  /* 0x000000080a0b7981 */ /* 0x0000e4000c1e1900 */
[--C-:B------:R-:W-:Y:S02]  /*20d0*/  IMAD.WIDE R34, R20, 0x10, R18.reuse ;  /* 0x0000001014227825 */ /* 0x100fe400078e0212 */
[----:B------:R-:W4:Y:S02]  /*20e0*/  LDG.E R32, desc[UR8][R32.64] ;  /* 0x0000000820207981 */ /* 0x000f24000c1e1900 */
[--C-:B------:R-:W-:Y:S02]  /*20f0*/  IMAD.WIDE R44, R27, 0x10, R18.reuse ;  /* 0x000000101b2c7825 */ /* 0x100fe400078e0212 */
[----:B------:R-:W4:Y:S02]  /*2100*/  LDG.E R35, desc[UR8][R34.64] ;  /* 0x0000000822237981 */ /* 0x000f24000c1e1900 */
[----:B------:R-:W-:-:S02]  /*2110*/  IMAD.WIDE R42, R12, 0x10, R18 ;  /* 0x000000100c2a7825 */ /* 0x000fc400078e0212 */
[----:B------:R-:W3:Y:S02]  /*2120*/  LDG.E R44, desc[UR8][R44.64] ;  /* 0x000000082c2c7981 */ /* 0x000ee4000c1e1900 */
[--C-:B------:R-:W-:Y:S02]  /*2130*/  IMAD.WIDE R14, R31, 0x10, R18.reuse ;  /* 0x000000101f0e7825 */ /* 0x100fe400078e0212 */
[----:B------:R-:W3:Y:S04]  /*2140*/  LDG.E R43, desc[UR8][R42.64] ;  /* 0x000000082a2b7981 */ /* 0x000ee8000c1e1900 */
[----:B------:R-:W3:Y:S01]  /*2150*/  LDG.E R14, desc[UR8][R14.64] ;  /* 0x000000080e0e7981 */ /* 0x000ee2000c1e1900 */
[----:B-----5:R-:W-:Y:S01]  /*2160*/  ISETP.GE.AND P2, PT, R25, R8, PT ;  /* 0x000000081900720c */ /* 0x020fe20003f46270 */
[----:B------:R-:W-:-:S06]  /*2170*/  IMAD.WIDE R8, R3, 0x10, R18 ;  /* 0x0000001003087825 */ /* 0x000fcc00078e0212 */
[----:B------:R-:W5:Y:S01]  /*2180*/  LDG.E R8, desc[UR8][R8.64] ;  /* 0x0000000808087981 */ /* 0x000f62000c1e1900 */
[----:B--2---:R-:W-:Y:S01]  /*2190*/  ISETP.GE.AND P3, PT, R41, R36, PT ;  /* 0x000000242900720c */ /* 0x004fe20003f66270 */
[----:B------:R-:W-:-:S06]  /*21a0*/  IMAD.WIDE R36, R26, 0x10, R18 ;  /* 0x000000101a247825 */ /* 0x000fcc00078e0212 */
[----:B------:R-:W2:Y:S01]  /*21b0*/  LDG.E R37, desc[UR8][R36.64] ;  /* 0x0000000824257981 */ /* 0x000ea2000c1e1900 */
[----:B0-----:R-:W-:Y:S02]  /*21c0*/  SEL R10, R30, R29, !P5 ;  /* 0x0000001d1e0a7207 */ /* 0x001fe40006800000 */
[----:B------:R-:W-:Y:S01]  /*21d0*/  SEL R30, R29, R30, !P5 ;  /* 0x0000001e1d1e7207 */ /* 0x000fe20006800000 */
[----:B------:R-:W-:-:S06]  /*21e0*/  IMAD.WIDE R40, R13, 0x10, R18 ;  /* 0x000000100d287825 */ /* 0x000fcc00078e0212 */
[----:B------:R-:W2:Y:S01]  /*21f0*/  LDG.E R41, desc[UR8][R40.64] ;  /* 0x0000000828297981 */ /* 0x000ea2000c1e1900 */
[----:B----4-:R-:W-:Y:S02]  /*2200*/  ISETP.GE.AND P6, PT, R35, R32, PT ;  /* 0x000000202300720c */ /* 0x010fe40003fc6270 */
[----:B---3--:R-:W-:Y:S01]  /*2210*/  ISETP.GE.AND P1, PT, R44, R43, PT ;  /* 0x0000002b2c00720c */ /* 0x008fe20003f26270 */
[----:B------:R-:W-:-:S06]  /*2220*/  IMAD.WIDE R42, R10, 0x10, R18 ;  /* 0x000000100a2a7825 */ /* 0x000fcc00078e0212 */
[----:B------:R-:W3:Y:S01]  /*2230*/  LDG.E R42, desc[UR8][R42.64] ;  /* 0x000000082a2a7981 */ /* 0x000ee2000c1e1900 */
[----:B-----5:R-:W-:Y:S02]  /*2240*/  ISETP.GE.AND P0, PT, R11, R8, PT ;  /* 0x000000080b00720c */ /* 0x020fe40003f06270 */
[----:B------:R-:W-:Y:S02]  /*2250*/  SEL R11, R0, R21, !P4 ;  /* 0x00000015000b7207 */ /* 0x000fe40006000000 */
[----:B------:R-:W-:Y:S02]  /*2260*/  SEL R21, R21, R0, !P4 ;  /* 0x0000000015157207 */ /* 0x000fe40006000000 */
[----:B------:R-:W-:-:S03]  /*2270*/  SEL R0, R22, R39, !P2 ;  /* 0x0000002716007207 */ /* 0x000fc60005000000 */
[----:B------:R-:W-:Y:S01]  /*2280*/  IMAD.WIDE R28, R21, 0x10, R18 ;  /* 0x00000010151c7825 */ /* 0x000fe200078e0212 */
[----:B------:R-:W-:-:S03]  /*2290*/  SEL R39, R39, R22, !P2 ;  /* 0x0000001627277207 */ /* 0x000fc60005000000 */
[----:B------:R-:W-:Y:S01]  /*22a0*/  IMAD.WIDE R32, R0, 0x10, R18 ;  /* 0x0000001000207825 */ /* 0x000fe200078e0212 */
[----:B------:R-:W-:Y:S01]  /*22b0*/  SEL R22, R6, R17, !P3 ;  /* 0x0000001106167207 */ /* 0x000fe20005800000 */
[----:B------:R-:W4:Y:S01]  /*22c0*/  LDG.E R28, desc[UR8][R28.64] ;  /* 0x000000081c1c7981 */ /* 0x000f22000c1e1900 */
[----:B--2---:R-:W-:-:S03]  /*22d0*/  ISETP.GE.AND P5, PT, R37, R14, PT ;  /* 0x0000000e2500720c */ /* 0x004fc60003fa6270 */
[----:B------:R-:W4:Y:S01]  /*22e0*/  LDG.E R33, desc[UR8][R32.64] ;  /* 0x0000000820217981 */ /* 0x000f22000c1e1900 */
[----:B------:R-:W-:-:S04]  /*22f0*/  IMAD.WIDE R34, R39, 0x10, R18 ;  /* 0x0000001027227825 */ /* 0x000fc800078e0212 */
[--C-:B------:R-:W-:Y:S02]  /*2300*/  IMAD.WIDE R36, R22, 0x10, R18.reuse ;  /* 0x0000001016247825 */ /* 0x100fe400078e0212 */
[----:B------:R-:W2:Y:S02]  /*2310*/  LDG.E R34, desc[UR8][R34.64] ;  /* 0x0000000822227981 */ /* 0x000ea4000c1e1900 */
[--C-:B------:R-:W-:Y:S02]  /*2320*/  IMAD.WIDE R8, R30, 0x10, R18.reuse ;  /* 0x000000101e087825 */ /* 0x100fe400078e0212 */
[----:B------:R0:W2:Y:S02]  /*2330*/  LDG.E R37, desc[UR8][R36.64] ;  /* 0x0000000824257981 */ /* 0x0000a4000c1e1900 */
[----:B------:R-:W-:Y:S02]  /*2340*/  IMAD.WIDE R14, R11, 0x10, R18 ;  /* 0x000000100b0e7825 */ /* 0x000fe400078e0212 */
[----:B------:R-:W5:Y:S04]  /*2350*/  LDG.E R8, desc[UR8][R8.64] ;  /* 0x0000000808087981 */ /* 0x000f68000c1e1900 */
[----:B------:R-:W5:Y:S01]  /*2360*/  LDG.E R15, desc[UR8][R14.64] ;  /* 0x000000080e0f7981 */ /* 0x000f62000c1e1900 */
[----:B------:R-:W-:-:S02]  /*2370*/  SEL R25, R3, R24, !P0 ;  /* 0x0000001803197207 */ /* 0x000fc40004000000 */
[----:B------:R-:W-:Y:S02]  /*2380*/  SEL R17, R17, R6, !P3 ;  /* 0x0000000611117207 */ /* 0x000fe40005800000 */
[----:B---3--:R-:W-:-:S04]  /*2390*/  ISETP.GE.AND P2, PT, R42, R41, PT ;  /* 0x000000292a00720c */ /* 0x008fc80003f46270 */
[----:B0-----:R-:W-:Y:S02]  /*23a0*/  SEL R36, R10, R13, !P2 ;  /* 0x0000000d0a247207 */ /* 0x001fe40005000000 */
[----:B----4-:R-:W-:Y:S02]  /*23b0*/  ISETP.GE.AND P4, PT, R33, R28, PT ;  /* 0x0000001c2100720c */ /* 0x010fe40003f86270 */
[----:B------:R-:W-:Y:S02]  /*23c0*/  SEL R33, R31, R26, !P5 ;  /* 0x0000001a1f217207 */ /* 0x000fe40006800000 */
[----:B------:R-:W-:Y:S01]  /*23d0*/  SEL R26, R26, R31, !P5 ;  /* 0x0000001f1a1a7207 */ /* 0x000fe20006800000 */
[--C-:B------:R-:W-:Y:S01]  /*23e0*/  IMAD.WIDE R28, R25, 0x10, R18.reuse ;  /* 0x00000010191c7825 */ /* 0x100fe200078e0212 */
[----:B------:R-:W-:Y:S02]  /*23f0*/  SEL R31, R23, R20, !P6 ;  /* 0x00000014171f7207 */ /* 0x000fe40007000000 */
[----:B------:R-:W-:Y:S01]  /*2400*/  SEL R20, R20, R23, !P6 ;  /* 0x0000001714147207 */ /* 0x000fe20007000000 */
[----:B------:R-:W-:Y:S01]  /*2410*/  IMAD.WIDE R44, R26, 0x10, R18 ;  /* 0x000000101a2c7825 */ /* 0x000fe200078e0212 */
[----:B------:R0:W3:Y:S01]  /*2420*/  LDG.E R23, desc[UR8][R28.64] ;  /* 0x000000081c177981 */ /* 0x0000e2000c1e1900 */
[----:B--2---:R-:W-:-:S02]  /*2430*/  ISETP.GE.AND P6, PT, R37, R34, PT ;  /* 0x000000222500720c */ /* 0x004fc40003fc6270 */
[--C-:B------:R-:W-:Y:S01]  /*2440*/  IMAD.WIDE R34, R36, 0x10, R18.reuse ;  /* 0x0000001024227825 */ /* 0x100fe200078e0212 */
[----:B------:R-:W3:Y:S01]  /*2450*/  LDG.E R32, desc[UR8][R44.64] ;  /* 0x000000082c207981 */ /* 0x000ee2000c1e1900 */
[----:B-----5:R-:W-:Y:S02]  /*2460*/  ISETP.GE.AND P3, PT, R15, R8, PT ;  /* 0x000000080f00720c */ /* 0x020fe40003f66270 */
[--C-:B0-----:R-:W-:Y:S02]  /*2470*/  IMAD.WIDE R28, R31, 0x10, R18.reuse ;  /* 0x000000101f1c7825 */ /* 0x101fe400078e0212 */
[----:B------:R-:W2:Y:S02]  /*2480*/  LDG.E R34, desc[UR8][R34.64] ;  /* 0x0000000822227981 */ /* 0x000ea4000c1e1900 */
[--C-:B------:R-:W-:Y:S02]  /*2490*/  IMAD.WIDE R8, R33, 0x10, R18.reuse ;  /* 0x0000001021087825 */ /* 0x100fe400078e0212 */
[----:B------:R-:W2:Y:S02]  /*24a0*/  LDG.E R29, desc[UR8][R28.64] ;  /* 0x000000081c1d7981 */ /* 0x000ea4000c1e1900 */
[----:B------:R-:W-:-:S02]  /*24b0*/  IMAD.WIDE R14, R20, 0x10, R18 ;  /* 0x00000010140e7825 */ /* 0x000fc400078e0212 */
[----:B------:R-:W4:Y:S04]  /*24c0*/  LDG.E R8, desc[UR8][R8.64] ;  /* 0x0000000808087981 */ /* 0x000f28000c1e1900 */
[----:B------:R-:W4:Y:S01]  /*24d0*/  LDG.E R15, desc[UR8][R14.64] ;  /* 0x000000080e0f7981 */ /* 0x000f22000c1e1900 */
[----:B------:R-:W-:Y:S01]  /*24e0*/  SEL R6, R27, R12, !P1 ;  /* 0x0000000c1b067207 */ /* 0x000fe20004800000 */
[----:B------:R-:W-:Y:S01]  /*24f0*/  IMAD.WIDE R40, R17, 0x10, R18 ;  /* 0x0000001011287825 */ /* 0x000fe200078e0212 */
[----:B------:R-:W-:-:S03]  /*2500*/  SEL R13, R13, R10, !P2 ;  /* 0x0000000a0d0d7207 */ /* 0x000fc60005000000 */
[----:B------:R-:W-:Y:S01]  /*2510*/  IMAD.WIDE R42, R6, 0x10, R18 ;  /* 0x00000010062a7825 */ /* 0x000fe200078e0212 */
[----:B------:R-:W-:Y:S01]  /*2520*/  SEL R37, R21, R0, !P4 ;  /* 0x0000000015257207 */ /* 0x000fe20006000000 */
[----:B------:R-:W5:Y:S01]  /*2530*/  LDG.E R41, desc[UR8][R40.64] ;  /* 0x0000000828297981 */ /* 0x000f62000c1e1900 */
[----:B------:R-:W-:-:S03]  /*2540*/  SEL R0, R0, R21, !P4 ;  /* 0x0000001500007207 */ /* 0x000fc60006000000 */
[----:B------:R-:W5:Y:S01]  /*2550*/  LDG.E R42, desc[UR8][R42.64] ;  /* 0x000000082a2a7981 */ /* 0x000f62000c1e1900 */
[----:B---3--:R-:W-:Y:S02]  /*2560*/  ISETP.GE.AND P2, PT, R32, R23, PT ;  /* 0x000000172000720c */ /* 0x008fe40003f46270 */
[----:B------:R-:W-:Y:S02]  /*2570*/  SEL R23, R30, R11, !P3 ;  /* 0x0000000b1e177207 */ /* 0x000fe40005800000 */
[----:B------:R-:W-:Y:S01]  /*2580*/  SEL R30, R11, R30, !P3 ;  /* 0x0000001e0b1e7207 */ /* 0x000fe20005800000 */
[----:B------:R-:W-:-:S06]  /*2590*/  IMAD.WIDE R10, R0, 0x10, R18 ;  /* 0x00000010000a7825 */ /* 0x000fcc00078e0212 */
[----:B------:R-:W3:Y:S01]  /*25a0*/  LDG.E R11, desc[UR8][R10.64] ;  /* 0x000000080a0b7981 */ /* 0x000ee2000c1e1900 */
[----:B--2---:R-:W-:Y:S02]  /*25b0*/  ISETP.GE.AND P3, PT, R34, R29, PT ;  /* 0x0000001d2200720c */ /* 0x004fe40003f66270 */
[----:B------:R-:W-:Y:S02]  /*25c0*/  SEL R34, R22, R39, !P6 ;  /* 0x0000002716227207 */ /* 0x000fe40007000000 */
[----:B----4-:R-:W-:Y:S01]  /*25d0*/  ISETP.GE.AND P4, PT, R15, R8, PT ;  /* 0x000000080f00720c */ /* 0x010fe20003f86270 */
[----:B------:R-:W-:-:S04]  /*25e0*/  IMAD.WIDE R8, R23, 0x10, R18 ;  /* 0x0000001017087825 */ /* 0x000fc800078e0212 */
[--C-:B------:R-:W-:Y:S02]  /*25f0*/  IMAD.WIDE R28, R34, 0x10, R18.reuse ;  /* 0x00000010221c7825 */ /* 0x100fe400078e0212 */
[----:B------:R-:W3:Y:S02]  /*2600*/  LDG.E R8, desc[UR8][R8.64] ;  /* 0x0000000808087981 */ /* 0x000ee4000c1e1900 */
[----:B------:R-:W-:Y:S02]  /*2610*/  IMAD.WIDE R14, R37, 0x10, R18 ;  /* 0x00000010250e7825 */ /* 0x000fe400078e0212 */
[----:B------:R-:W2:Y:S04]  /*2620*/  LDG.E R28, desc[UR8][R28.64] ;  /* 0x000000081c1c7981 */ /* 0x000ea8000c1e1900 */
[----:B------:R-:W2:Y:S01]  /*2630*/  LDG.E R15, desc[UR8][R14.64] ;  /* 0x000000080e0f7981 */ /* 0x000ea2000c1e1900 */
[----:B-----5:R-:W-:-:S02]  /*2640*/  ISETP.GE.AND P5, PT, R42, R41, PT ;  /* 0x000000292a00720c */ /* 0x020fc40003fa6270 */
[----:B------:R-:W-:Y:S01]  /*2650*/  SEL R27, R12, R27, !P1 ;  /* 0x0000001b0c1b7207 */ /* 0x000fe20004800000 */
[--C-:B------:R-:W-:Y:S01]  /*2660*/  IMAD.WIDE R42, R13, 0x10, R18.reuse ;  /* 0x000000100d2a7825 */ /* 0x100fe200078e0212 */
[----:B------:R-:W-:Y:S02]  /*2670*/  SEL R12, R6, R17, !P5 ;  /* 0x00000011060c7207 */ /* 0x000fe40006800000 */
[----:B------:R-:W-:Y:S01]  /*2680*/  SEL R6, R17, R6, !P5 ;  /* 0x0000000611067207 */ /* 0x000fe20006800000 */
[----:B------:R-:W-:Y:S01]  /*2690*/  IMAD.WIDE R40, R30, 0x10, R18 ;  /* 0x000000101e287825 */ /* 0x000fe200078e0212 */
[----:B------:R-:W-:Y:S01]  /*26a0*/  SEL R35, R39, R22, !P6 ;  /* 0x0000001627237207 */ /* 0x000fe20007000000 */
[----:B------:R-:W4:Y:S01]  /*26b0*/  LDG.E R32, desc[UR8][R42.64] ;  /* 0x000000082a207981 */ /* 0x000f22000c1e1900 */
[----:B------:R-:W-:Y:S02]  /*26c0*/  SEL R22, R26, R25, !P2 ;  /* 0x000000191a167207 */ /* 0x000fe40005000000 */
[----:B------:R-:W-:Y:S01]  /*26d0*/  SEL R17, R25, R26, !P2 ;  /* 0x0000001a19117207 */ /* 0x000fe20005000000 */
[----:B------:R0:W4:Y:S01]  /*26e0*/  LDG.E R21, desc[UR8][R40.64] ;  /* 0x0000000828157981 */ /* 0x000122000c1e1900 */
[----:B------:R-:W-:-:S02]  /*26f0*/  SEL R3, R24, R3, !P0 ;  /* 0x0000000318037207 */ /* 0x000fc40004000000 */
[----:B------:R-:W-:Y:S01]  /*2700*/  SEL R26, R20, R33, !P4 ;  /* 0x00000021141a7207 */ /* 0x000fe20006000000 */
[----:B------:R-:W-:-:S04]  /*2710*/  IMAD.WIDE R38, R35, 0x10, R18 ;  /* 0x0000001023267825 */ /* 0x000fc800078e0212 */
[--C-:B------:R-:W-:Y:S02]  /*2720*/  IMAD.WIDE R24, R22, 0x10, R18.reuse ;  /* 0x0000001016187825 */ /* 0x100fe400078e0212 */
[----:B------:R-:W5:Y:S02]  /*2730*/  LDG.E R38, desc[UR8][R38.64] ;  /* 0x0000000826267981 */ /* 0x000f64000c1e1900 */
[--C-:B0-----:R-:W-:Y:S02]  /*2740*/  IMAD.WIDE R40, R12, 0x10, R18.reuse ;  /* 0x000000100c287825 */ /* 0x101fe400078e0212 */
[----:B------:R-:W5:Y:S02]  /*2750*/  LDG.E R25, desc[UR8][R24.64] ;  /* 0x0000000818197981 */ /* 0x000f64000c1e1900 */
[--C-:B------:R-:W-:Y:S02]  /*2760*/  IMAD.WIDE R42, R26, 0x10, R18.reuse ;  /* 0x000000101a2a7825 */ /* 0x100fe400078e0212 */
[----:B------:R-:W5:Y:S04]  /*2770*/  LDG.E R41, desc[UR8][R40.64] ;  /* 0x0000000828297981 */ /* 0x000f68000c1e1900 */
[----:B------:R-:W5:Y:S01]  /*2780*/  LDG.E R42, desc[UR8][R42.64] ;  /* 0x000000082a2a7981 */ /* 0x000f62000c1e1900 */
[----:B---3--:R-:W-:Y:S01]  /*2790*/  ISETP.GE.AND P1, PT, R11, R8, PT ;  /* 0x000000080b00720c */ /* 0x008fe20003f26270 */
[----:B------:R-:W-:-:S04]  /*27a0*/  IMAD.WIDE R8, R27, 0x10, R18 ;  /* 0x000000101b087825 */ /* 0x000fc800078e0212 */
[--C-:B------:R-:W-:Y:S02]  /*27b0*/  IMAD.WIDE R10, R6, 0x10, R18.reuse ;  /* 0x00000010060a7825 */ /* 0x100fe400078e0212 */
[----:B------:R-:W3:Y:S01]  /*27c0*/  LDG.E R8, desc[UR8][R8.64] ;  /* 0x0000000808087981 */ /* 0x000ee2000c1e1900 */
[----:B--2---:R-:W-:Y:S01]  /*27d0*/  ISETP.GE.AND P5, PT, R28, R15, PT ;  /* 0x0000000f1c00720c */ /* 0x004fe20003fa6270 */
[--C-:B------:R-:W-:Y:S02]  /*27e0*/  IMAD.WIDE R14, R3, 0x10, R18.reuse ;  /* 0x00000010030e7825 */ /* 0x100fe400078e0212 */
[----:B------:R-:W3:Y:S02]  /*27f0*/  LDG.E R11, desc[UR8][R10.64] ;  /* 0x000000080a0b7981 */ /* 0x000ee4000c1e1900 */
[----:B------:R-:W-:Y:S02]  /*2800*/  IMAD.WIDE R28, R17, 0x10, R18 ;  /* 0x00000010111c7825 */ /* 0x000fe400078e0212 */
[----:B------:R-:W2:Y:S04]  /*2810*/  LDG.E R14, desc[UR8][R14.64] ;  /* 0x000000080e0e7981 */ /* 0x000ea8000c1e1900 */
[----:B------:R-:W2:Y:S01]  /*2820*/  LDG.E R29, desc[UR8][R28.64] ;  /* 0x000000081c1d7981 */ /* 0x000ea2000c1e1900 */
[----:B------:R-:W-:-:S02]  /*2830*/  SEL R33, R33, R20, !P4 ;  /* 0x0000001421217207 */ /* 0x000fc40006000000 */
[----:B----4-:R-:W-:Y:S02]  /*2840*/  ISETP.GE.AND P0, PT, R21, R32, PT ;  /* 0x000000201500720c */ /* 0x010fe40003f06270 */
[----:B------:R-:W-:Y:S02]  /*2850*/  SEL R20, R36, R31, !P3 ;  /* 0x0000001f24147207 */ /* 0x000fe40005800000 */
[----:B------:R-:W-:Y:S02]  /*2860*/  SEL R32, R30, R13, !P0 ;  /* 0x0000000d1e207207 */ /* 0x000fe40004000000 */
[----:B------:R-:W-:Y:S02]  /*2870*/  SEL R13, R13, R30, !P0 ;  /* 0x0000001e0d0d7207 */ /* 0x000fe40004000000 */
[----:B------:R-:W-:Y:S02]  /*2880*/  SEL R31, R31, R36, !P3 ;  /* 0x000000241f1f7207 */ /* 0x000fe40005800000 */
[----:B------:R-:W-:-:S02]  /*2890*/  SEL R30, R0, R23, !P1 ;  /* 0x00000017001e7207 */ /* 0x000fc40004800000 */
[----:B------:R-:W-:Y:S02]  /*28a0*/  SEL R23, R23, R0, !P1 ;  /* 0x0000000017177207 */ /* 0x000fe40004800000 */
[----:B------:R-:W-:Y:S02]  /*28b0*/  SEL R0, R34, R37, !P5 ;  /* 0x0000002522007207 */ /* 0x000fe40006800000 */
[----:B-----5:R-:W-:Y:S01]  /*28c0*/  ISETP.GE.AND P2, PT, R41, R38, PT ;  /* 0x000000262900720c */ /* 0x020fe20003f46270 */
[----:B------:R-:W-:-:S04]  /*28d0*/  IMAD.WIDE R38, R30, 0x10, R18 ;  /* 0x000000101e267825 */ /* 0x000fc800078e0212 */
[--C-:B------:R-:W-:Y:S02]  /*28e0*/  IMAD.WIDE R40, R23, 0x10, R18.reuse ;  /* 0x0000001017287825 */ /* 0x100fe400078e0212 */
[----:B------:R-:W4:Y:S04]  /*28f0*/  LDG.E R39, desc[UR8][R38.64] ;  /* 0x0000000826277981 */ /* 0x000f28000c1e1900 */
[----:B------:R-:W5:Y:S01]  /*2900*/  LDG.E R41, desc[UR8][R40.64] ;  /* 0x0000000828297981 */ /* 0x000f62000c1e1900 */
[----:B---3--:R-:W-:Y:S01]  /*2910*/  ISETP.GE.AND P4, PT, R8, R11, PT ;  /* 0x0000000b0800720c */ /* 0x008fe20003f86270 */
[----:B------:R-:W-:-:S04]  /*2920*/  IMAD.WIDE R8, R33, 0x10, R18 ;  /* 0x0000001021087825 */ /* 0x000fc800078e0212 */
[--C-:B------:R-:W-:Y:S01]  /*2930*/  IMAD.WIDE R10, R20, 0x10, R18.reuse ;  /* 0x00000010140a7825 */ /* 0x100fe200078e0212 */
[----:B--2---:R-:W-:Y:S01]  /*2940*/  ISETP.GE.AND P3, PT, R25, R14, PT ;  /* 0x0000000e1900720c */ /* 0x004fe20003f66270 */
[----:B------:R-:W2:Y:S01]  /*2950*/  LDG.E R8, desc[UR8][R8.64] ;  /* 0x0000000808087981 */ /* 0x000ea2000c1e1900 */
[----:B------:R-:W-:Y:S01]  /*2960*/  ISETP.GE.AND P1, PT, R42, R29, PT ;  /* 0x0000001d2a00720c */ /* 0x000fe20003f26270 */
[--C-:B------:R-:W-:Y:S02]  /*2970*/  IMAD.WIDE R14, R31, 0x10, R18.reuse ;  /* 0x000000101f0e7825 */ /* 0x100fe400078e0212 */
[----:B------:R-:W2:Y:S02]  /*2980*/  LDG.E R11, desc[UR8][R10.64] ;  /* 0x000000080a0b7981 */ /* 0x000ea4000c1e1900 */
[--C-:B------:R-:W-:Y:S02]  /*2990*/  IMAD.WIDE R24, R32, 0x10, R18.reuse ;  /* 0x0000001020187825 */ /* 0x100fe400078e0212 */
[----:B------:R-:W3:Y:S02]  /*29a0*/  LDG.E R14, desc[UR8][R14.64] ;  /* 0x000000080e0e7981 */ /* 0x000ee4000c1e1900 */
[----:B------:R-:W-:-:S02]  /*29b0*/  IMAD.WIDE R28, R13, 0x10, R18 ;  /* 0x000000100d1c7825 */ /* 0x000fc400078e0212 */
[----:B------:R0:W3:Y:S02]  /*29c0*/  LDG.E R25, desc[UR8][R24.64] ;  /* 0x0000000818197981 */ /* 0x0000e4000c1e1900 */
[----:B------:R-:W-:Y:S02]  /*29d0*/  IMAD.WIDE R42, R0, 0x10, R18 ;  /* 0x00000010002a7825 */ /* 0x000fe400078e0212 */
[----:B------:R-:W4:Y:S04]  /*29e0*/  LDG.E R28, desc[UR8][R28.64] ;  /* 0x000000081c1c7981 */ /* 0x000f28000c1e1900 */
[----:B------:R-:W5:Y:S01]  /*29f0*/  LDG.E R42, desc[UR8][R42.64] ;  /* 0x000000082a2a7981 */ /* 0x000f62000c1e1900 */
[----:B------:R-:W-:Y:S02]  /*2a00*/  SEL R37, R37, R34, !P5 ;  /* 0x0000002225257207 */ /* 0x000fe40006800000 */
[----:B0-----:R-:W-:-:S02]  /*2a10*/  SEL R24, R12, R35, !P2 ;  /* 0x000000230c187207 */ /* 0x001fc40005000000 */
[----:B------:R-:W-:Y:S02]  /*2a20*/  SEL R35, R35, R12, !P2 ;  /* 0x0000000c23237207 */ /* 0x000fe40005000000 */
[----:B------:R-:W-:Y:S02]  /*2a30*/  SEL R12, R27, R6, !P4 ;  /* 0x000000061b0c7207 */ /* 0x000fe40006000000 */
[----:B--2---:R-:W-:Y:S01]  /*2a40*/  ISETP.GE.AND P0, PT, R11, R8, PT ;  /* 0x000000080b00720c */ /* 0x004fe20003f06270 */
[----:B------:R-:W-:-:S04]  /*2a50*/  IMAD.WIDE R10, R24, 0x10, R18 ;  /* 0x00000010180a7825 */ /* 0x000fc800078e0212 */
[--C-:B------:R-:W-:Y:S02]  /*2a60*/  IMAD.WIDE R8, R37, 0x10, R18.reuse ;  /* 0x0000001025087825 */ /* 0x100fe400078e0212 */
[----:B------:R-:W2:Y:S01]  /*2a70*/  LDG.E R10, desc[UR8][R10.64] ;  /* 0x000000080a0a7981 */ /* 0x000ea2000c1e1900 */
[----:B---3--:R-:W-:Y:S02]  /*2a80*/  ISETP.GE.AND P5, PT, R25, R14, PT ;  /* 0x0000000e1900720c */ /* 0x008fe40003fa6270 */
[----:B------:R-:W-:Y:S01]  /*2a90*/  SEL R25, R26, R17, !P1 ;  /* 0x000000111a197207 */ /* 0x000fe20004800000 */
[----:B------:R0:W2:Y:S01]  /*2aa0*/  LDG.E R21, desc[UR8][R8.64] ;  /* 0x0000000808157981 */ /* 0x0000a2000c1e1900 */
[----:B----4-:R-:W-:Y:S02]  /*2ab0*/  ISETP.GE.AND P2, PT, R39, R28, PT ;  /* 0x0000001c2700720c */ /* 0x010fe40003f46270 */
[----:B------:R-:W-:Y:S01]  /*2ac0*/  SEL R28, R3, R22, !P3 ;  /* 0x00000016031c7207 */ /* 0x000fe20005800000 */
[----:B------:R-:W-:Y:S01]  /*2ad0*/  IMAD.WIDE R38, R12, 0x10, R18 ;  /* 0x000000100c267825 */ /* 0x000fe200078e0212 */
[----:B-----5:R-:W-:-:S03]  /*2ae0*/  ISETP.GE.AND P6, PT, R42, R41, PT ;  /* 0x000000292a00720c */ /* 0x020fc60003fc6270 */
[--C-:B------:R-:W-:Y:S01]  /*2af0*/  IMAD.WIDE R40, R35, 0x10, R18.reuse ;  /* 0x0000001023287825 */ /* 0x100fe200078e0212 */
[----:B------:R-:W3:Y:S03]  /*2b00*/  LDG.E R34, desc[UR8][R38.64] ;  /* 0x0000000826227981 */ /* 0x000ee6000c1e1900 */
[--C-:B------:R-:W-:Y:S01]  /*2b10*/  IMAD.WIDE R14, R25, 0x10, R18.reuse ;  /* 0x00000010190e7825 */ /* 0x100fe200078e0212 */
[----:B------:R-:W3:Y:S03]  /*2b20*/  LDG.E R29, desc[UR8][R40.64] ;  /* 0x00000008281d7981 */ /* 0x000ee6000c1e1900 */
[----:B0-----:R-:W-:Y:S02]  /*2b30*/  IMAD.WIDE R8, R28, 0x10, R18 ;  /* 0x000000101c087825 */ /* 0x001fe400078e0212 */
[----:B------:R-:W4:Y:S04]  /*2b40*/  LDG.E R14, desc[UR8][R14.64] ;  /* 0x000000080e0e7981 */ /* 0x000f28000c1e1900 */
[----:B------:R-:W4:Y:S01]  /*2b50*/  LDG.E R9, desc[UR8][R8.64] ;  /* 0x0000000808097981 */ /* 0x000f22000c1e1900 */
[----:B------:R-:W-:-:S05]  /*2b60*/  SEL R17, R17, R26, !P1 ;  /* 0x0000001a11117207 */ /* 0x000fca0004800000 */
[----:B------:R-:W-:-:S05]  /*2b70*/  IMAD.WIDE R42, R17, 0x10, R18 ;  /* 0x00000010112a7825 */ /* 0x000fca00078e0212 */
[----:B------:R0:W5:Y:S01]  /*2b80*/  LDG.E R26, desc[UR8][R42.64] ;  /* 0x000000082a1a7981 */ /* 0x000162000c1e1900 */
[----:B--2---:R-:W-:Y:S02]  /*2b90*/  ISETP.GE.AND P1, PT, R10, R21, PT ;  /* 0x000000150a00720c */ /* 0x004fe40003f26270 */
[----:B------:R-:W-:Y:S02]  /*2ba0*/  SEL R21, R33, R20, !P0 ;  /* 0x0000001421157207 */ /* 0x000fe40004000000 */
[----:B------:R-:W-:Y:S02]  /*2bb0*/  SEL R20, R20, R33, !P0 ;  /* 0x0000002114147207 */ /* 0x000fe40004000000 */
[----:B------:R-:W-:Y:S02]  /*2bc0*/  SEL R33, R31, R32, !P5 ;  /* 0x000000201f217207 */ /* 0x000fe40006800000 */
[----:B------:R-:W-:Y:S02]  /*2bd0*/  SEL R32, R32, R31, !P5 ;  /* 0x0000001f20207207 */ /* 0x000fe40006800000 */
[----:B---3--:R-:W-:-:S02]  /*2be0*/  ISETP.GE.AND P5, PT, R34, R29, PT ;  /* 0x0000001d2200720c */ /* 0x008fc40003fa6270 */
[----:B------:R-:W-:Y:S01]  /*2bf0*/  SEL R34, R30, R13, !P2 ;  /* 0x0000000d1e227207 */ /* 0x000fe20005000000 */
[----:B------:R-:W-:-:S04]  /*2c00*/  IMAD.WIDE R10, R32, 0x10, R18 ;  /* 0x00000010200a7825 */ /* 0x000fc800078e0212 */
[--C-:B------:R-:W-:Y:S01]  /*2c10*/  IMAD.WIDE R38, R34, 0x10, R18.reuse ;  /* 0x0000001022267825 */ /* 0x100fe200078e0212 */
[----:B------:R-:W2:Y:S01]  /*2c20*/  LDG.E R31, desc[UR8][R10.64] ;  /* 0x000000080a1f7981 */ /* 0x000ea2000c1e1900 */
[----:B----4-:R-:W-:Y:S02]  /*2c30*/  ISETP.GE.AND P0, PT, R14, R9, PT ;  /* 0x000000090e00720c */ /* 0x010fe40003f06270 */
[--C-:B------:R-:W-:Y:S02]  /*2c40*/  IMAD.WIDE R8, R21, 0x10, R18.reuse ;  /* 0x0000001015087825 */ /* 0x100fe400078e0212 */
[----:B------:R-:W3:Y:S02]  /*2c50*/  LDG.E R38, desc[UR8][R38.64] ;  /* 0x0000000826267981 */ /* 0x000ee4000c1e1900 */
[--C-:B------:R-:W-:Y:S02]  /*2c60*/  IMAD.WIDE R14, R33, 0x10, R18.reuse ;  /* 0x00000010210e7825 */ /* 0x100fe400078e0212 */
[----:B------:R-:W2:Y:S02]  /*2c70*/  LDG.E R8, desc[UR8][R8.64] ;  /* 0x0000000808087981 */ /* 0x000ea4000c1e1900 */
[----:B------:R-:W-:-:S02]  /*2c80*/  IMAD.WIDE R40, R20, 0x10, R18 ;  /* 0x0000001014287825 */ /* 0x000fc400078e0212 */
[----:B------:R-:W3:Y:S04]  /*2c90*/  LDG.E R15, desc[UR8][R14.64] ;  /* 0x000000080e0f7981 */ /* 0x000ee8000c1e1900 */
[----:B------:R1:W5:Y:S01]  /*2ca0*/  LDG.E R29, desc[UR8][R40.64] ;  /* 0x00000008281d7981 */ /* 0x000362000c1e1900 */
[----:B0-----:R-:W-:Y:S02]  /*2cb0*/  SEL R43, R23, R0, !P6 ;  /* 0x00000000172b7207 */ /* 0x001fe40007000000 */
[----:B------:R-:W-:Y:S02]  /*2cc0*/  SEL R0, R0, R23, !P6 ;  /* 0x0000001700007207 */ /* 0x000fe40007000000 */
[----:B------:R-:W-:Y:S02]  /*2cd0*/  SEL R27, R6, R27, !P4 ;  /* 0x0000001b061b7207 */ /* 0x000fe40006000000 */
[----:B-1----:R-:W-:-:S02]  /*2ce0*/  SEL R41, R13, R30, !P2 ;  /* 0x0000001e0d297207 */ /* 0x002fc40005000000 */
[----:B------:R-:W-:Y:S02]  /*2cf0*/  SEL R6, R35, R12, !P5 ;  /* 0x0000000c23067207 */ /* 0x000fe40006800000 */
[----:B------:R-:W-:Y:S01]  /*2d00*/  SEL R30, R12, R35, !P5 ;  /* 0x000000230c1e7207 */ /* 0x000fe20006800000 */
[--C-:B------:R-:W-:Y:S01]  /*2d10*/  IMAD.WIDE R10, R41, 0x10, R18.reuse ;  /* 0x00000010290a7825 */ /* 0x100fe200078e0212 */
[----:B------:R-:W-:Y:S02]  /*2d20*/  SEL R23, R37, R24, !P1 ;  /* 0x0000001825177207 */ /* 0x000fe40004800000 */
[----:B------:R-:W-:Y:S01]  /*2d30*/  SEL R24, R24, R37, !P1 ;  /* 0x0000002518187207 */ /* 0x000fe20004800000 */
[--C-:B------:R-:W-:Y:S02]  /*2d40*/  IMAD.WIDE R12, R0, 0x10, R18.reuse ;  /* 0x00000010000c7825 */ /* 0x100fe400078e0212 */
[----:B------:R-:W4:Y:S02]  /*2d50*/  LDG.E R10, desc[UR8][R10.64] ;  /* 0x000000080a0a7981 */ /* 0x000f24000c1e1900 */
[----:B------:R-:W-:-:S02]  /*2d60*/  IMAD.WIDE R36, R24, 0x10, R18 ;  /* 0x0000001018247825 */ /* 0x000fc400078e0212 */
[----:B------:R-:W4:Y:S04]  /*2d70*/  LDG.E R13, desc[UR8][R12.64] ;  /* 0x000000080c0d7981 */ /* 0x000f28000c1e1900 */
[----:B------:R-:W4:Y:S01]  /*2d80*/  LDG.E R37, desc[UR8][R36.64] ;  /* 0x0000000824257981 */ /* 0x000f22000c1e1900 */
[----:B--2---:R-:W-:Y:S01]  /*2d90*/  ISETP.GE.AND P4, PT, R31, R8, PT ;  /* 0x000000081f00720c */ /* 0x004fe20003f86270 */
[----:B------:R-:W-:Y:S01]  /*2da0*/  IMAD.WIDE R8, R43, 0x10, R18 ;  /* 0x000000102b087825 */ /* 0x000fe200078e0212 */
[----:B---3--:R-:W-:-:S03]  /*2db0*/  ISETP.GE.AND P2, PT, R38, R15, PT ;  /* 0x0000000f2600720c */ /* 0x008fc60003f46270 */
[--C-:B------:R-:W-:Y:S02]  /*2dc0*/  IMAD.WIDE R38, R30, 0x10, R18.reuse ;  /* 0x000000101e267825 */ /* 0x100fe400078e0212 */
[----:B------:R-:W2:Y:S02]  /*2dd0*/  LDG.E R8, desc[UR8][R8.64] ;  /* 0x0000000808087981 */ /* 0x000ea4000c1e1900 */
[--C-:B------:R-:W-:Y:S01]  /*2de0*/  IMAD.WIDE R14, R23, 0x10, R18.reuse ;  /* 0x00000010170e7825 */ /* 0x100fe200078e0212 */
[----:B-----5:R-:W-:Y:S01]  /*2df0*/  ISETP.GE.AND P5, PT, R29, R26, PT ;  /* 0x0000001a1d00720c */ /* 0x020fe20003fa6270 */
[----:B------:R-:W3:Y:S04]  /*2e00*/  LDG.E R39, desc[UR8][R38.64] ;  /* 0x0000000826277981 */ /* 0x000ee8000c1e1900 */
[----:B------:R0:W3:Y:S01]  /*2e10*/  LDG.E R26, desc[UR8][R14.64] ;  /* 0x000000080e1a7981 */ /* 0x0000e2000c1e1900 */
[----:B------:R-:W-:Y:S01]  /*2e20*/  SEL R3, R22, R3, !P3 ;  /* 0x0000000316037207 */ /* 0x000fe20005800000 */
[----:B------:R-:W-:Y:S01]  /*2e30*/  IMAD.WIDE R44, R6, 0x10, R18 ;  /* 0x00000010062c7825 */ /* 0x000fe200078e0212 */
[----:B------:R-:W-:-:S03]  /*2e40*/  SEL R22, R20, R17, !P5 ;  /* 0x0000001114167207 */ /* 0x000fc60006800000 */
[----:B0-----:R-:W-:Y:S02]  /*2e50*/  IMAD.WIDE R14, R27, 0x10, R18 ;  /* 0x000000101b0e7825 */ /* 0x001fe400078e0212 */
[----:B------:R-:W5:Y:S01]  /*2e60*/  LDG.E R44, desc[UR8][R44.64] ;  /* 0x000000082c2c7981 */ /* 0x000f62000c1e1900 */
[----:B----4-:R-:W-:-:S03]  /*2e70*/  ISETP.GE.AND P1, PT, R13, R10, PT ;  /* 0x0000000a0d00720c */ /* 0x010fc60003f26270 */
[----:B------:R0:W5:Y:S01]  /*2e80*/  LDG.E R11, desc[UR8][R14.64] ;  /* 0x000000080e0b7981 */ /* 0x000162000c1e1900 */
[----:B------:R-:W-:Y:S02]  /*2e90*/  SEL R10, R25, R28, !P0 ;  /* 0x0000001c190a7207 */ /* 0x000fe40004000000 */
[----:B------:R-:W-:Y:S01]  /*2ea0*/  SEL R25, R28, R25, !P0 ;  /* 0x000000191c197207 */ /* 0x000fe20004000000 */
[----:B------:R-:W-:Y:S01]  /*2eb0*/  IMAD.WIDE R28, R22, 0x10, R18 ;  /* 0x00000010161c7825 */ /* 0x000fe200078e0212 */
[----:B------:R-:W-:-:S03]  /*2ec0*/  SEL R17, R17, R20, !P5 ;  /* 0x0000001411117207 */ /* 0x000fc60006800000 */
[--C-:B------:R-:W-:Y:S01]  /*2ed0*/  IMAD.WIDE R12, R10, 0x10, R18.reuse ;  /* 0x000000100a0c7825 */ /* 0x100fe200078e0212 */
[----:B------:R-:W-:Y:S01]  /*2ee0*/  SEL R31, R21, R32, !P4 ;  /* 0x00000020151f7207 */ /* 0x000fe20006000000 */
[----:B------:R-:W4:Y:S02]  /*2ef0*/  LDG.E R29, desc[UR8][R28.64] ;  /* 0x000000081c1d7981 */ /* 0x000f24000c1e1900 */
[--C-:B0-----:R-:W-:Y:S02]  /*2f00*/  IMAD.WIDE R14, R25, 0x10, R18.reuse ;  /* 0x00000010190e7825 */ /* 0x101fe400078e0212 */
[----:B------:R0:W4:Y:S04]  /*2f10*/  LDG.E R13, desc[UR8][R12.64] ;  /* 0x000000080c0d7981 */ /* 0x000128000c1e1900 */
[----:B------:R-:W4:Y:S01]  /*2f20*/  LDG.E R14, desc[UR8][R14.64] ;  /* 0x000000080e0e7981 */ /* 0x000f22000c1e1900 */
[----:B--2---:R-:W-:Y:S01]  /*2f30*/  ISETP.GE.AND P3, PT, R37, R8, PT ;  /* 0x000000082500720c */ /* 0x004fe20003f66270 */
[----:B------:R-:W-:-:S06]  /*2f40*/  IMAD.WIDE R8, R3, 0x10, R18 ;  /* 0x0000001003087825 */ /* 0x000fcc00078e0212 */
[----:B------:R-:W2:Y:S01]  /*2f50*/  LDG.E R8, desc[UR8][R8.64] ;  /* 0x0000000808087981 */ /* 0x000ea2000c1e1900 */
[----:B---3--:R-:W-:Y:S02]  /*2f60*/  ISETP.GE.AND P0, PT, R39, R26, PT ;  /* 0x0000001a2700720c */ /* 0x008fe40003f06270 */
[----:B------:R-:W-:Y:S01]  /*2f70*/  SEL R26, R32, R21, !P4 ;  /* 0x00000015201a7207 */ /* 0x000fe20006000000 */
[----:B------:R-:W-:-:S04]  /*2f80*/  IMAD.WIDE R20, R17, 0x10, R18 ;  /* 0x0000001011147825 */ /* 0x000fc800078e0212 */
[----:B------:R-:W-:Y:S02]  /*2f90*/  IMAD.WIDE R36, R26, 0x10, R18 ;  /* 0x000000101a247825 */ /* 0x000fe400078e0212 */
[----:B------:R-:W3:Y:S04]  /*2fa0*/  LDG.E R20, desc[UR8][R20.64] ;  /* 0x0000000814147981 */ /* 0x000ee8000c1e1900 */
[----:B------:R-:W3:Y:S01]  /*2fb0*/  LDG.E R37, desc[UR8][R36.64] ;  /* 0x0000000824257981 */ /* 0x000ee2000c1e1900 */
[----:B0-----:R-:W-:Y:S02]  /*2fc0*/  SEL R12, R34, R33, !P2 ;  /* 0x00000021220c7207 */ /* 0x001fe40005000000 */
[----:B------:R-:W-:Y:S02]  /*2fd0*/  SEL R34, R33, R34, !P2 ;  /* 0x0000002221227207 */ /* 0x000fe40005000000 */
[----:B-----5:R-:W-:-:S02]  /*2fe0*/  ISETP.GE.AND P5, PT, R11, R44, PT ;  /* 0x0000002c0b00720c */ /* 0x020fc40003fa6270 */
[----:B------:R-:W-:Y:S02]  /*2ff0*/  SEL R11, R0, R41, !P1 ;  /* 0x00000029000b7207 */ /* 0x000fe40004800000 */
[----:B------:R-:W-:Y:S02]  /*3000*/  SEL R41, R41, R0, !P1 ;  /* 0x0000000029297207 */ /* 0x000fe40004800000 */
[----:B------:R-:W-:Y:S02]  /*3010*/  SEL R0, R24, R43, !P3 ;  /* 0x0000002b18007207 */ /* 0x000fe40005800000 */
[----:B------:R-:W-:Y:S02]  /*3020*/  SEL R43, R43, R24, !P3 ;  /* 0x000000182b2b7207 */ /* 0x000fe40005800000 */
[----:B------:R-:W-:Y:S02]  /*3030*/  SEL R24, R30, R23, !P0 ;  /* 0x000000171e187207 */ /* 0x000fe40004000000 */
[----:B----4-:R-:W-:Y:S01]  /*3040*/  ISETP.GE.AND P2, PT, R29, R14, PT ;  /* 0x0000000e1d00720c */ /* 0x010fe20003f46270 */
[----:B------:R-:W-:-:S04]  /*3050*/  IMAD.WIDE R14, R11, 0x10, R18 ;  /* 0x000000100b0e7825 */ /* 0x000fc800078e0212 */
[--C-:B------:R-:W-:Y:S02]  /*3060*/  IMAD.WIDE R28, R0, 0x10, R18.reuse ;  /* 0x00000010001c7825 */ /* 0x100fe400078e0212 */
[----:B------:R0:W4:Y:S02]  /*3070*/  LDG.E R15, desc[UR8][R14.64] ;  /* 0x000000080e0f7981 */ /* 0x000124000c1e1900 */
[--C-:B------:R-:W-:Y:S02]  /*3080*/  IMAD.WIDE R32, R43, 0x10, R18.reuse ;  /* 0x000000102b207825 */ /* 0x100fe400078e0212 */
[----:B------:R-:W5:Y:S02]  /*3090*/  LDG.E R29, desc[UR8][R28.64] ;  /* 0x000000081c1d7981 */ /* 0x000f64000c1e1900 */
[--C-:B------:R-:W-:Y:S02]  /*30a0*/  IMAD.WIDE R44, R12, 0x10, R18.reuse ;  /* 0x000000100c2c7825 */ /* 0x100fe400078e0212 */
[----:B------:R-:W5:Y:S02]  /*30b0*/  LDG.E R32, desc[UR8][R32.64] ;  /* 0x0000000820207981 */ /* 0x000f64000c1e1900 */
[----:B------:R-:W-:-:S02]  /*30c0*/  IMAD.WIDE R38, R31, 0x10, R18 ;  /* 0x000000101f267825 */ /* 0x000fc400078e0212 */
[----:B------:R-:W4:Y:S04]  /*30d0*/  LDG.E R44, desc[UR8][R44.64] ;  /* 0x000000082c2c7981 */ /* 0x000f28000c1e1900 */
[----:B------:R-:W4:Y:S01]  /*30e0*/  LDG.E R39, desc[UR8][R38.64] ;  /* 0x0000000826277981 */ /* 0x000f22000c1e1900 */
[----:B--2---:R-:W-:Y:S01]  /*30f0*/  ISETP.GE.AND P4, PT, R13, R8, PT ;  /* 0x000000080d00720c */ /* 0x004fe20003f86270 */
[----:B------:R-:W-:-:S06]  /*3100*/  IMAD.WIDE R8, R34, 0x10, R18 ;  /* 0x0000001022087825 */ /* 0x000fcc00078e0212 */
[----:B------:R-:W2:Y:S01]  /*3110*/  LDG.E R8, desc[UR8][R8.64] ;  /* 0x0000000808087981 */ /* 0x000ea2000c1e1900 */
[----:B---3--:R-:W-:Y:S01]  /*3120*/  ISETP.GE.AND P1, PT, R37, R20, PT ;  /* 0x000000142500720c */ /* 0x008fe20003f26270 */
[----:B------:R-:W-:-:S04]  /*3130*/  IMAD.WIDE R20, R41, 0x10, R18 ;  /* 0x0000001029147825 */ /* 0x000fc800078e0212 */
[----:B------:R-:W-:Y:S02]  /*3140*/  IMAD.WIDE R36, R24, 0x10, R18 ;  /* 0x0000001018247825 */ /* 0x000fe400078e0212 */
[----:B------:R-:W5:Y:S04]  /*3150*/  LDG.E R20, desc[UR8][R20.64] ;  /* 0x0000000814147981 */ /* 0x000f68000c1e1900 */
[----:B------:R-:W3:Y:S01]  /*3160*/  LDG.E R37, desc[UR8][R36.64] ;  /* 0x0000000824257981 */ /* 0x000ee2000c1e1900 */
[----:B------:R-:W-:Y:S02]  /*3170*/  SEL R13, R3, R10, !P4 ;  /* 0x0000000a030d7207 */ /* 0x000fe40006000000 */
[----:B------:R-:W-:Y:S02]  /*3180*/  SEL R23, R23, R30, !P0 ;  /* 0x0000001e17177207 */ /* 0x000fe40004000000 */
[----:B0-----:R-:W-:-:S02]  /*3190*/  SEL R14, R27, R6, !P5 ;  /* 0x000000061b0e7207 */ /* 0x001fc40006800000 */
[----:B----4-:R-:W-:-:S03]  /*31a0*/  ISETP.GE.AND P0, PT, R44, R39, PT ;  /* 0x000000272c00720c */ /* 0x010fc60003f06270 */
[----:B------:R-:W-:-:S04]  /*31b0*/  IMAD.WIDE R44, R14, 0x10, R18 ;  /* 0x000000100e2c7825 */ /* 0x000fc800078e0212 */
[----:B------:R-:W-:Y:S02]  /*31c0*/  IMAD.WIDE R38, R23, 0x10, R18 ;  /* 0x0000001017267825 */ /* 0x000fe400078e0212 */
[----:B------:R-:W4:Y:S04]  /*31d0*/  LDG.E R44, desc[UR8][R44.64] ;  /* 0x000000082c2c7981 */ /* 0x000f28000c1e1900 */
[----:B------:R-:W4:Y:S01]  /*31e0*/  LDG.E R39, desc[UR8][R38.64] ;  /* 0x0000000826277981 */ /* 0x000f22000c1e1900 */
[----:B--2---:R-:W-:Y:S02]  /*31f0*/  ISETP.GE.AND P3, PT, R15, R8, PT ;  /* 0x000000080f00720c */ /* 0x004fe40003f66270 */
[----:B------:R-:W-:Y:S02]  /*3200*/  SEL R15, R25, R22, !P2 ;  /* 0x00000016190f7207 */ /* 0x000fe40005000000 */
[----:B------:R-:W-:-:S02]  /*3210*/  SEL R22, R22, R25, !P2 ;  /* 0x0000001916167207 */ /* 0x000fc40005000000 */
[----:B------:R-:W-:Y:S02]  /*3220*/  SEL R25, R17, R26, !P1 ;  /* 0x0000001a11197207 */ /* 0x000fe40004800000 */
[----:B------:R-:W-:Y:S02]  /*3230*/  SEL R26, R26, R17, !P1 ;  /* 0x000000111a1a7207 */ /* 0x000fe40004800000 */
[----:B-----5:R-:W-:Y:S01]  /*3240*/  ISETP.GE.AND P6, PT, R29, R20, PT ;  /* 0x000000141d00720c */ /* 0x020fe20003fc6270 */
[----:B------:R-:W-:Y:S01]  /*3250*/  IMAD.WIDE R28, R13, 0x10, R18 ;  /* 0x000000100d1c7825 */ /* 0x000fe200078e0212 */
[----:B---3--:R-:W-:-:S03]  /*3260*/  ISETP.GE.AND P1, PT, R37, R32, PT ;  /* 0x000000202500720c */ /* 0x008fc60003f26270 */
[--C-:B------:R-:W-:Y:S01]  /*3270*/  IMAD.WIDE R36, R22, 0x10, R18.reuse ;  /* 0x0000001016247825 */ /* 0x100fe200078e0212 */
[----:B------:R-:W2:Y:S04]  /*3280*/  LDG.E R17, desc[UR8][R28.64] ;  /* 0x000000081c117981 */ /* 0x000ea8000c1e1900 */
[----:B------:R0:W2:Y:S01]  /*3290*/  LDG.E R30, desc[UR8][R36.64] ;  /* 0x00000008241e7981 */ /* 0x0000a2000c1e1900 */
[----:B------:R-:W-:-:S04]  /*32a0*/  IMAD.WIDE R8, R15, 0x10, R18 ;  /* 0x000000100f087825 */ /* 0x000fc800078e0212 */
[--C-:B------:R-:W-:Y:S02]  /*32b0*/  IMAD.WIDE R20, R26, 0x10, R18.reuse ;  /* 0x000000101a147825 */ /* 0x100fe400078e0212 */
[----:B------:R-:W3:Y:S01]  /*32c0*/  LDG.E R8, desc[UR8][R8.64] ;  /* 0x0000000808087981 */ /* 0x000ee2000c1e1900 */
[----:B0-----:R-:W-:Y:S01]  /*32d0*/  SEL R36, R12, R31, !P0 ;  /* 0x0000001f0c247207 */ /* 0x001fe20004000000 */
[--C-:B------:R-:W-:Y:S02]  /*32e0*/  IMAD.WIDE R28, R25, 0x10, R18.reuse ;  /* 0x00000010191c7825 */ /* 0x100fe400078e0212 */
[----:B------:R-:W3:Y:S02]  /*32f0*/  LDG.E R21, desc[UR8][R20.64] ;  /* 0x0000000814157981 */ /* 0x000ee4000c1e1900 */
[----:B------:R-:W-:Y:S02]  /*3300*/  IMAD.WIDE R32, R36, 0x10, R18 ;  /* 0x0000001024207825 */ /* 0x000fe400078e0212 */
[----:B------:R-:W5:Y:S04]  /*3310*/  LDG.E R29, desc[UR8][R28.64] ;  /* 0x000000081c1d7981 */ /* 0x000f68000c1e1900 */
[----:B------:R-:W5:Y:S01]  /*3320*/  LDG.E R32, desc[UR8][R32.64] ;  /* 0x0000000820207981 */ /* 0x000f62000c1e1900 */
[----:B------:R-:W-:-:S02]  /*3330*/  SEL R31, R31, R12, !P0 ;  /* 0x0000000c1f1f7207 */ /* 0x000fc40004000000 */
[----:B----4-:R-:W-:-:S03]  /*3340*/  ISETP.GE.AND P2, PT, R44, R39, PT ;  /* 0x000000272c00720c */ /* 0x010fc60003f46270 */
[----:B------:R-:W-:-:S05]  /*3350*/  IMAD.WIDE R44, R31, 0x10, R18 ;  /* 0x000000101f2c7825 */ /* 0x000fca00078e0212 */
[----:B------:R-:W4:Y:S01]  /*3360*/  LDG.E R12, desc[UR8][R44.64] ;  /* 0x000000082c0c7981 */ /* 0x000f22000c1e1900 */
[----:B--2---:R-:W-:Y:S02]  /*3370*/  ISETP.GE.AND P0, PT, R30, R17, PT ;  /* 0x000000111e00720c */ /* 0x004fe40003f06270 */
[----:B------:R-:W-:Y:S02]  /*3380*/  SEL R17, R34, R11, !P3 ;  /* 0x0000000b22117207 */ /* 0x000fe40005800000 */
[----:B------:R-:W-:Y:S02]  /*3390*/  SEL R34, R11, R34, !P3 ;  /* 0x000000220b227207 */ /* 0x000fe40005800000 */
[----:B------:R-:W-:Y:S02]  /*33a0*/  SEL R11, R41, R0, !P6 ;  /* 0x00000000290b7207 */ /* 0x000fe40007000000 */
[----:B------:R-:W-:Y:S01]  /*33b0*/  SEL R0, R0, R41, !P6 ;  /* 0x0000002900007207 */ /* 0x000fe20007000000 */
[----:B------:R-:W-:Y:S01]  /*33c0*/  IMAD.WIDE R40, R34, 0x10, R18 ;  /* 0x0000001022287825 */ /* 0x000fe200078e0212 */
[----:B------:R-:W-:-:S02]  /*33d0*/  SEL R30, R24, R43, !P1 ;  /* 0x0000002b181e7207 */ /* 0x000fc40004800000 */
[----:B---3--:R-:W-:Y:S01]  /*33e0*/  ISETP.GE.AND P6, PT, R21, R8, PT ;  /* 0x000000081500720c */ /* 0x008fe20003fc6270 */
[--C-:B------:R-:W-:Y:S01]  /*33f0*/  IMAD.WIDE R8, R17, 0x10, R18.reuse ;  /* 0x0000001011087825 */ /* 0x100fe200078e0212 */
[----:B------:R0:W4:Y:S03]  /*3400*/  LDG.E R33, desc[UR8][R40.64] ;  /* 0x0000000828217981 */ /* 0x000126000c1e1900 */
[--C-:B------:R-:W-:Y:S02]  /*3410*/  IMAD.WIDE R20, R0, 0x10, R18.reuse ;  /* 0x0000001000147825 */ /* 0x100fe400078e0212 */
[----:B------:R-:W2:Y:S01]  /*3420*/  LDG.E R8, desc[UR8][R8.64] ;  /* 0x0000000808087981 */ /* 0x000ea2000c1e1900 */
[----:B-----5:R-:W-:Y:S01]  /*3430*/  ISETP.GE.AND P3, PT, R32, R29, PT ;  /* 0x0000001d2000720c */ /* 0x020fe20003f66270 */
[--C-:B------:R-:W-:Y:S02]  /*3440*/  IMAD.WIDE R38, R30, 0x10, R18.reuse ;  /* 0x000000101e267825 */ /* 0x100fe400078e0212 */
[----:B------:R-:W2:Y:S02]  /*3450*/  LDG.E R21, desc[UR8][R20.64] ;  /* 0x0000000814157981 */ /* 0x000ea4000c1e1900 */
[----:B------:R-:W-:-:S02]  /*3460*/  IMAD.WIDE R28, R11, 0x10, R18 ;  /* 0x000000100b1c7825 */ /* 0x000fc400078e0212 */
[----:B------:R-:W3:Y:S04]  /*3470*/  LDG.E R38, desc[UR8][R38.64] ;  /* 0x0000000826267981 */ /* 0x000ee8000c1e1900 */
[----:B------:R-:W3:Y:S01]  /*3480*/  LDG.E R29, desc[UR8][R28.64] ;  /* 0x000000081c1d7981 */ /* 0x000ee2000c1e1900 */
[----:B------:R-:W-:Y:S02]  /*3490*/  SEL R27, R6, R27, !P5 ;  /* 0x0000001b061b7207 */ /* 0x000fe40006800000 */
[----:B------:R-:W-:Y:S02]  /*34a0*/  SEL R43, R43, R24, !P1 ;  /* 0x000000182b2b7207 */ /* 0x000fe40004800000 */
[----:B------:R-:W-:Y:S02]  /*34b0*/  SEL R6, R14, R23, !P2 ;  /* 0x000000170e067207 */ /* 0x000fe40005000000 */
[----:B------:R-:W-:-:S02]  /*34c0*/  SEL R3, R10, R3, !P4 ;  /* 0x000000030a037207 */ /* 0x000fc40006000000 */
[----:B------:R-:W-:Y:S01]  /*34d0*/  SEL R10, R22, R13, !P0 ;  /* 0x0000000d160a7207 */ /* 0x000fe20004000000 */
[--C-:B0-----:R-:W-:Y:S01]  /*34e0*/  IMAD.WIDE R40, R6, 0x10, R18.reuse ;  /* 0x0000001006287825 */ /* 0x101fe200078e0212 */
[----:B------:R-:W-:Y:S02]  /*34f0*/  SEL R14, R23, R14, !P2 ;  /* 0x0000000e170e7207 */ /* 0x000fe40005000000 */
[----:B------:R-:W-:Y:S02]  /*3500*/  SEL R35, R13, R22, !P0 ;  /* 0x000000160d237207 */ /* 0x000fe40004000000 */
[----:B------:R-:W-:Y:S01]  /*3510*/  SEL R24, R26, R15, !P6 ;  /* 0x0000000f1a187207 */ /* 0x000fe20007000000 */
[--C-:B------:R-:W-:Y:S01]  /*3520*/  IMAD.WIDE R22, R10, 0x10, R18.reuse ;  /* 0x000000100a167825 */ /* 0x100fe200078e0212 */
[----:B------:R-:W5:Y:S05]  /*3530*/  LDG.E R41, desc[UR8][R40.64] ;  /* 0x0000000828297981 */ /* 0x000f6a000c1e1900 */
[----:B------:R-:W5:Y:S01]  /*3540*/  LDG.E R23, desc[UR8][R22.64] ;  /* 0x0000000816177981 */ /* 0x000f62000c1e1900 */
[----:B----4-:R-:W-:Y:S01]  /*3550*/  ISETP.GE.AND P1, PT, R33, R12, PT ;  /* 0x0000000c2100720c */ /* 0x010fe20003f26270 */
[----:B------:R-:W-:-:S04]  /*3560*/  IMAD.WIDE R32, R43, 0x10, R18 ;  /* 0x000000102b207825 */ /* 0x000fc800078e0212 */
[--C-:B------:R-:W-:Y:S02]  /*3570*/  IMAD.WIDE R12, R3, 0x10, R18.reuse ;  /* 0x00000010030c7825 */ /* 0x100fe400078e0212 */
[----:B------:R-:W5:Y:S01]  /*3580*/  LDG.E R32, desc[UR8][R32.64] ;  /* 0x0000000820207981 */ /* 0x000f62000c1e1900 */
[----:B--2---:R-:W-:Y:S01]  /*3590*/  ISETP.GE.AND P2, PT, R21, R8, PT ;  /* 0x000000081500720c */ /* 0x004fe20003f46270 */
[--C-:B------:R-:W-:Y:S02]  /*35a0*/  IMAD.WIDE R8, R27, 0x10, R18.reuse ;  /* 0x000000101b087825 */ /* 0x100fe400078e0212 */
[----:B------:R-:W2:Y:S02]  /*35b0*/  LDG.E R12, desc[UR8][R12.64] ;  /* 0x000000080c0c7981 */ /* 0x000ea4000c1e1900 */
[--C-:B------:R-:W-:Y:S02]  /*35c0*/  IMAD.WIDE R20, R14, 0x10, R18.reuse ;  /* 0x000000100e147825 */ /* 0x100fe400078e0212 */
[----:B------:R-:W4:Y:S01]  /*35d0*/  LDG.E R8, desc[UR8][R8.64] ;  /* 0x0000000808087981 */ /* 0x000f22000c1e1900 */
[----:B---3--:R-:W-:Y:S01]  /*35e0*/  ISETP.GE.AND P4, PT, R38, R29, PT ;  /* 0x0000001d2600720c */ /* 0x008fe20003f86270 */
[----:B------:R-:W-:-:S02]  /*35f0*/  IMAD.WIDE R38, R24, 0x10, R18 ;  /* 0x0000001018267825 */ /* 0x000fc400078e0212 */
[----:B------:R-:W4:Y:S02]  /*3600*/  LDG.E R21, desc[UR8][R20.64] ;  /* 0x0000000814157981 */ /* 0x000f24000c1e1900 */
[----:B------:R-:W-:Y:S02]  /*3610*/  IMAD.WIDE R28, R35, 0x10, R18 ;  /* 0x00000010231c7825 */ /* 0x000fe400078e0212 */
[----:B------:R-:W3:Y:S04]  /*3620*/  LDG.E R38, desc[UR8][R38.64] ;  /* 0x0000000826267981 */ /* 0x000ee8000c1e1900 */
[----:B------:R-:W3:Y:S01]  /*3630*/  LDG.E R29, desc[UR8][R28.64] ;  /* 0x000000081c1d7981 */ /* 0x000ee2000c1e1900 */
[----:B------:R-:W-:Y:S02]  /*3640*/  SEL R15, R15, R26, !P6 ;  /* 0x0000001a0f0f7207 */ /* 0x000fe40007000000 */
[----:B------:R-:W-:-:S02]  /*3650*/  SEL R26, R36, R25, !P3 ;  /* 0x00000019241a7207 */ /* 0x000fc40005800000 */
[----:B------:R-:W-:Y:S02]  /*3660*/  SEL R25, R25, R36, !P3 ;  /* 0x0000002419197207 */ /* 0x000fe40005800000 */
[----:B-----5:R-:W-:Y:S02]  /*3670*/  ISETP.GE.AND P0, PT, R41, R32, PT ;  /* 0x000000202900720c */ /* 0x020fe40003f06270 */
[----:B------:R-:W-:Y:S02]  /*3680*/  SEL R32, R34, R31, !P1 ;  /* 0x0000001f22207207 */ /* 0x000fe40004800000 */
[----:B------:R-:W-:Y:S02]  /*3690*/  SEL R31, R31, R34, !P1 ;  /* 0x000000221f1f7207 */ /* 0x000fe40004800000 */
[----:B------:R-:W-:Y:S02]  /*36a0*/  SEL R34, R0, R17, !P2 ;  /* 0x0000001100227207 */ /* 0x000fe40005000000 */
[----:B--2---:R-:W-:Y:S01]  /*36b0*/  ISETP.GE.AND P3, PT, R23, R12, PT ;  /* 0x0000000c1700720c */ /* 0x004fe20003f66270 */
[----:B------:R-:W-:Y:S01]  /*36c0*/  IMAD.WIDE R12, R25, 0x10, R18 ;  /* 0x00000010190c7825 */ /* 0x000fe200078e0212 */
[----:B------:R-:W-:-:S02]  /*36d0*/  SEL R17, R17, R0, !P2 ;  /* 0x0000000011117207 */ /* 0x000fc40005000000 */
[----:B----4-:R-:W-:Y:S01]  /*36e0*/  ISETP.GE.AND P5, PT, R8, R21, PT ;  /* 0x000000150800720c */ /* 0x010fe20003fa6270 */
[--C-:B------:R-:W-:Y:S01]  /*36f0*/  IMAD.WIDE R22, R32, 0x10, R18.reuse ;  /* 0x0000001020167825 */ /* 0x100fe200078e0212 */
[----:B------:R-:W-:Y:S01]  /*3700*/  SEL R0, R30, R11, !P4 ;  /* 0x0000000b1e007207 */ /* 0x000fe20006000000 */
[----:B------:R-:W2:Y:S02]  /*3710*/  LDG.E R12, desc[UR8][R12.64] ;  /* 0x000000080c0c7981 */ /* 0x000ea4000c1e1900 */
[--C-:B------:R-:W-:Y:S02]  /*3720*/  IMAD.WIDE R8, R15, 0x10, R18.reuse ;  /* 0x000000100f087825 */ /* 0x100fe400078e0212 */
[----:B------:R-:W2:Y:S02]  /*3730*/  LDG.E R23, desc[UR8][R22.64] ;  /* 0x0000000816177981 */ /* 0x000ea4000c1e1900 */
[--C-:B------:R-:W-:Y:S01]  /*3740*/  IMAD.WIDE R20, R26, 0x10, R18.reuse ;  /* 0x000000101a147825 */ /* 0x100fe200078e0212 */
[----:B---3--:R-:W-:Y:S01]  /*3750*/  ISETP.GE.AND P2, PT, R38, R29, PT ;  /* 0x0000001d2600720c */ /* 0x008fe20003f46270 */
[----:B------:R-:W3:Y:S02]  /*3760*/  LDG.E R8, desc[UR8][R8.64] ;  /* 0x0000000808087981 */ /* 0x000ee4000c1e1900 */
[----:B------:R-:W-:-:S02]  /*3770*/  IMAD.WIDE R28, R31, 0x10, R18 ;  /* 0x000000101f1c7825 */ /* 0x000fc400078e0212 */
[----:B------:R0:W3:Y:S02]  /*3780*/  LDG.E R21, desc[UR8][R20.64] ;  /* 0x0000000814157981 */ /* 0x0000e4000c1e1900 */
[--C-:B------:R-:W-:Y:S02]  /*3790*/  IMAD.WIDE R36, R34, 0x10, R18.reuse ;  /* 0x0000001022247825 */ /* 0x100fe400078e0212 */
[----:B------:R1:W4:Y:S02]  /*37a0*/  LDG.E R28, desc[UR8][R28.64] ;  /* 0x000000081c1c7981 */ /* 0x000324000c1e1900 */
[--C-:B------:R-:W-:Y:S02]  /*37b0*/  IMAD.WIDE R40, R0, 0x10, R18.reuse ;  /* 0x0000001000287825 */ /* 0x100fe400078e0212 */
[----:B------:R-:W4:Y:S02]  /*37c0*/  LDG.E R37, desc[UR8][R36.64] ;  /* 0x0000000824257981 */ /* 0x000f24000c1e1900 */
[----:B------:R-:W-:-:S02]  /*37d0*/  IMAD.WIDE R38, R17, 0x10, R18 ;  /* 0x0000001011267825 */ /* 0x000fc400078e0212 */
[----:B------:R-:W5:Y:S04]  /*37e0*/  LDG.E R40, desc[UR8][R40.64] ;  /* 0x0000000828287981 */ /* 0x000f68000c1e1900 */
[----:B------:R-:W5:Y:S01]  /*37f0*/  LDG.E R39, desc[UR8][R38.64] ;  /* 0x0000000826277981 */ /* 0x000f62000c1e1900 */
[----:B0-----:R-:W-:Y:S02]  /*3800*/  SEL R20, R6, R43, !P0 ;  /* 0x0000002b06147207 */ /* 0x001fe40004000000 */
[----:B------:R-:W-:Y:S02]  /*3810*/  SEL R11, R11, R30, !P4 ;  /* 0x0000001e0b0b7207 */ /* 0x000fe40006000000 */
[----:B------:R-:W-:Y:S02]  /*3820*/  SEL R43, R43, R6, !P0 ;  /* 0x000000062b2b7207 */ /* 0x000fe40004000000 */
[----:B------:R-:W-:-:S02]  /*3830*/  SEL R6, R27, R14, !P5 ;  /* 0x0000000e1b067207 */ /* 0x000fc40006800000 */
[----:B-1----:R-:W-:Y:S02]  /*3840*/  SEL R29, R24, R35, !P2 ;  /* 0x00000023181d7207 */ /* 0x002fe40005000000 */
[----:B--2---:R-:W-:Y:S01]  /*3850*/  ISETP.GE.AND P4, PT, R23, R12, PT ;  /* 0x0000000c1700720c */ /* 0x004fe20003f86270 */
[----:B------:R-:W-:Y:S01]  /*3860*/  IMAD.WIDE R12, R20, 0x10, R18 ;  /* 0x00000010140c7825 */ /* 0x000fe200078e0212 */
[----:B---3--:R-:W-:-:S03]  /*3870*/  ISETP.GE.AND P1, PT, R21, R8, PT ;  /* 0x000000081500720c */ /* 0x008fc60003f26270 */
[----:B------:R-:W-:Y:S02]  /*3880*/  IMAD.WIDE R8, R11, 0x10, R18 ;  /* 0x000000100b087825 */ /* 0x000fe400078e0212 */
[----:B------:R-:W2:Y:S01]  /*3890*/  LDG.E R12, desc[UR8][R12.64] ;  /* 0x000000080c0c7981 */ /* 0x000ea2000c1e1900 */
[----:B----4-:R-:W-:-:S03]  /*38a0*/  ISETP.GE.AND P0, PT, R37, R28, PT ;  /* 0x0000001c2500720c */ /* 0x010fc60003f06270 */
[----:B------:R0:W2:Y:S01]  /*38b0*/  LDG.E R21, desc[UR8][R8.64] ;  /* 0x0000000808157981 */ /* 0x0000a2000c1e1900 */
[----:B------:R-:W-:Y:S01]  /*38c0*/  SEL R28, R3, R10, !P3 ;  /* 0x0000000a031c7207 */ /* 0x000fe20005800000 */
[----:B------:R-:W-:-:S04]  /*38d0*/  IMAD.WIDE R36, R6, 0x10, R18 ;  /* 0x0000001006247825 */ /* 0x000fc800078e0212 */
[--C-:B------:R-:W-:Y:S01]  /*38e0*/  IMAD.WIDE R22, R29, 0x10, R18.reuse ;  /* 0x000000101d167825 */ /* 0x100fe200078e0212 */
[----:B-----5:R-:W-:Y:S01]  /*38f0*/  ISETP.GE.AND P6, PT, R40, R39, PT ;  /* 0x000000272800720c */ /* 0x020fe20003fc6270 */
[----:B------:R-:W3:Y:S02]  /*3900*/  LDG.E R33, desc[UR8][R36.64] ;  /* 0x0000000824217981 */ /* 0x000ee4000c1e1900 */
[--C-:B------:R-:W-:Y:S02]  /*3910*/  IMAD.WIDE R38, R43, 0x10, R18.reuse ;  /* 0x000000102b267825 */ /* 0x100fe400078e0212 */
[----:B------:R-:W4:Y:S02]  /*3920*/  LDG.E R22, desc[UR8][R22.64] ;  /* 0x0000000816167981 */ /* 0x000f24000c1e1900 */
[----:B0-----:R-:W-:Y:S02]  /*3930*/  IMAD.WIDE R8, R28, 0x10, R18 ;  /* 0x000000101c087825 */ /* 0x001fe400078e0212 */
[----:B------:R0:W3:Y:S04]  /*3940*/  LDG.E R30, desc[UR8][R38.64] ;  /* 0x00000008261e7981 */ /* 0x0000e8000c1e1900 */
[----:B------:R-:W4:Y:S01]  /*3950*/  LDG.E R9, desc[UR8][R8.64] ;  /* 0x0000000808097981 */ /* 0x000f22000c1e1900 */
[----:B------:R-:W-:-:S05]  /*3960*/  SEL R35, R35, R24, !P2 ;  /* 0x0000001823237207 */ /* 0x000fca0005000000 */
[----:B0-----:R-:W-:-:S05]  /*3970*/  IMAD.WIDE R38, R35, 0x10, R18 ;  /* 0x0000001023267825 */ /* 0x001fca00078e0212 */
[----:B------:R-:W5:Y:S01]  /*3980*/  LDG.E R24, desc[UR8][R38.64] ;  /* 0x0000000826187981 */ /* 0x000f62000c1e1900 */
[----:B--2---:R-:W-:Y:S02]  /*3990*/  ISETP.GE.AND P2, PT, R12, R21, PT ;  /* 0x000000150c00720c */ /* 0x004fe40003f46270 */
[----:B------:R-:W-:Y:S02]  /*39a0*/  SEL R21, R15, R26, !P1 ;  /* 0x0000001a0f157207 */ /* 0x000fe40004800000 */
[----:B------:R-:W-:Y:S02]  /*39b0*/  SEL R26, R26, R15, !P1 ;  /* 0x0000000f1a1a7207 */ /* 0x000fe40004800000 */
[----:B------:R-:W-:Y:S02]  /*39c0*/  SEL R15, R25, R32, !P4 ;  /* 0x00000020190f7207 */ /* 0x000fe40006000000 */
[----:B------:R-:W-:Y:S01]  /*39d0*/  SEL R32, R32, R25, !P4 ;  /* 0x0000001920207207 */ /* 0x000fe20006000000 */
[----:B------:R-:W-:-:S04]  /*39e0*/  IMAD.WIDE R40, R26, 0x10, R18 ;  /* 0x000000101a287825 */ /* 0x000fc800078e0212 */
[--C-:B------:R-:W-:Y:S01]  /*39f0*/  IMAD.WIDE R12, R32, 0x10, R18.reuse ;  /* 0x00000010200c7825 */ /* 0x100fe200078e0212 */
[----:B------:R0:W5:Y:S01]  /*3a00*/  LDG.E R25, desc[UR8][R40.64] ;  /* 0x0000000828197981 */ /* 0x000162000c1e1900 */
[----:B---3--:R-:W-:Y:S02]  /*3a10*/  ISETP.GE.AND P4, PT, R33, R30, PT ;  /* 0x0000001e2100720c */ /* 0x008fe40003f86270 */
[----:B------:R-:W-:Y:S01]  /*3a20*/  SEL R30, R34, R31, !P0 ;  /* 0x0000001f221e7207 */ /* 0x000fe20004000000 */
[----:B------:R1:W2:Y:S01]  /*3a30*/  LDG.E R33, desc[UR8][R12.64] ;  /* 0x000000080c217981 */ /* 0x0002a2000c1e1900 */
[----:B----4-:R-:W-:Y:S01]  /*3a40*/  ISETP.GE.AND P1, PT, R22, R9, PT ;  /* 0x000000091600720c */ /* 0x010fe20003f26270 */
[----:B------:R-:W-:-:S04]  /*3a50*/  IMAD.WIDE R8, R21, 0x10, R18 ;  /* 0x0000001015087825 */ /* 0x000fc800078e0212 */
[--C-:B------:R-:W-:Y:S02]  /*3a60*/  IMAD.WIDE R36, R30, 0x10, R18.reuse ;  /* 0x000000101e247825 */ /* 0x100fe400078e0212 */
[----:B------:R-:W2:Y:S02]  /*3a70*/  LDG.E R8, desc[UR8][R8.64] ;  /* 0x0000000808087981 */ /* 0x000ea4000c1e1900 */
[----:B------:R-:W-:Y:S02]  /*3a80*/  IMAD.WIDE R22, R15, 0x10, R18 ;  /* 0x000000100f167825 */ /* 0x000fe400078e0212 */
[----:B------:R-:W3:Y:S04]  /*3a90*/  LDG.E R36, desc[UR8][R36.64] ;  /* 0x0000000824247981 */ /* 0x000ee8000c1e1900 */
[----:B------:R4:W3:Y:S01]  /*3aa0*/  LDG.E R39, desc[UR8][R22.64] ;  /* 0x0000000816277981 */ /* 0x0008e2000c1e1900 */
[----:B0-----:R-:W-:-:S02]  /*3ab0*/  SEL R41, R17, R0, !P6 ;  /* 0x0000000011297207 */ /* 0x001fc40007000000 */
[----:B------:R-:W-:Y:S02]  /*3ac0*/  SEL R31, R31, R34, !P0 ;  /* 0x000000221f1f7207 */ /* 0x000fe40004000000 */
[----:B------:R-:W-:Y:S02]  /*3ad0*/  SEL R0, R0, R17, !P6 ;  /* 0x0000001100007207 */ /* 0x000fe40007000000 */
[----:B------:R-:W-:Y:S02]  /*3ae0*/  SEL R17, R11, R20, !P2 ;  /* 0x000000140b117207 */ /* 0x000fe40005000000 */
[----:B------:R-:W-:Y:S01]  /*3af0*/  SEL R20, R20, R11, !P2 ;  /* 0x0000000b14147207 */ /* 0x000fe20005000000 */
[--C-:B-1----:R-:W-:Y:S01]  /*3b00*/  IMAD.WIDE R12, R31, 0x10, R18.reuse ;  /* 0x000000101f0c7825 */ /* 0x102fe200078e0212 */
[----:B------:R-:W-:Y:S02]  /*3b10*/  SEL R27, R14, R27, !P5 ;  /* 0x0000001b0e1b7207 */ /* 0x000fe40006800000 */
[----:B------:R-:W-:Y:S01]  /*3b20*/  SEL R14, R43, R6, !P4 ;  /* 0x000000062b0e7207 */ /* 0x000fe20006000000 */
[--C-:B----4-:R-:W-:Y:S01]  /*3b30*/  IMAD.WIDE R22, R0, 0x10, R18.reuse ;  /* 0x0000001000167825 */ /* 0x110fe200078e0212 */
[----:B------:R-:W-:Y:S01]  /*3b40*/  SEL R6, R6, R43, !P4 ;  /* 0x0000002b06067207 */ /* 0x000fe20006000000 */
[----:B------:R-:W4:Y:S04]  /*3b50*/  LDG.E R12, desc[UR8][R12.64] ;  /* 0x000000080c0c7981 */ /* 0x000f28000c1e1900 */
[----:B------:R0:W4:Y:S01]  /*3b60*/  LDG.E R23, desc[UR8][R22.64] ;  /* 0x0000000816177981 */ /* 0x000122000c1e1900 */
[----:B-----5:R-:W-:Y:S01]  /*3b70*/  ISETP.GE.AND P5, PT, R25, R24, PT ;  /* 0x000000181900720c */ /* 0x020fe20003fa6270 */
[----:B------:R-:W-:-:S06]  /*3b80*/  IMAD.WIDE R24, R20, 0x10, R18 ;  /* 0x0000001014187825 */ /* 0x000fcc00078e0212 */
[----:B------:R-:W5:Y:S01]  /*3b90*/  LDG.E R25, desc[UR8][R24.64] ;  /* 0x0000000818197981 */ /* 0x000f62000c1e1900 */
[----:B--2---:R-:W-:Y:S01]  /*3ba0*/  ISETP.GE.AND P4, PT, R33, R8, PT ;  /* 0x000000082100720c */ /* 0x004fe20003f86270 */
[----:B------:R-:W-:-:S06]  /*3bb0*/  IMAD.WIDE R8, R41, 0x10, R18 ;  /* 0x0000001029087825 */ /* 0x000fcc00078e0212 */
[----:B------:R-:W5:Y:S01]  /*3bc0*/  LDG.E R8, desc[UR8][R8.64] ;  /* 0x0000000808087981 */ /* 0x000f62000c1e1900 */
[----:B---3--:R-:W-:Y:S01]  /*3bd0*/  ISETP.GE.AND P0, PT, R36, R39, PT ;  /* 0x000000272400720c */ /* 0x008fe20003f06270 */
[----:B------:R-:W-:-:S04]  /*3be0*/  IMAD.WIDE R36, R17, 0x10, R18 ;  /* 0x0000001011247825 */ /* 0x000fc800078e0212 */
[----:B------:R-:W-:Y:S02]  /*3bf0*/  IMAD.WIDE R38, R6, 0x10, R18 ;  /* 0x0000001006267825 */ /* 0x000fe400078e0212 */
[----:B------:R-:W2:Y:S04]  /*3c00*/  LDG.E R36, desc[UR8][R36.64] ;  /* 0x0000000824247981 */ /* 0x000ea8000c1e1900 */
[----:B------:R-:W2:Y:S01]  /*3c10*/  LDG.E R39, desc[UR8][R38.64] ;  /* 0x0000000826277981 */ /* 0x000ea2000c1e1900 */
[----:B0-----:R-:W-:Y:S02]  /*3c20*/  SEL R22, R10, R3, !P3 ;  /* 0x000000030a167207 */ /* 0x001fe40005800000 */
[----:B------:R-:W-:Y:S02]  /*3c30*/  SEL R3, R29, R28, !P1 ;  /* 0x0000001c1d037207 */ /* 0x000fe40004800000 */
[----:B------:R-:W-:-:S03]  /*3c40*/  SEL R29, R28, R29, !P1 ;  /* 0x0000001d1c1d7207 */ /* 0x000fc60004800000 */
[--C-:B------:R-:W-:Y:S01]  /*3c50*/  IMAD.WIDE R10, R3, 0x10, R18.reuse ;  /* 0x00000010030a7825 */ /* 0x100fe200078e0212 */
[----:B------:R-:W-:Y:S02]  /*3c60*/  SEL R28, R26, R35, !P5 ;  /* 0x000000231a1c7207 */ /* 0x000fe40006800000 */
[----:B----4-:R-:W-:Y:S01]  /*3c70*/  ISETP.GE.AND P2, PT, R23, R12, PT ;  /* 0x0000000c1700720c */ /* 0x010fe20003f46270 */
[--C-:B------:R-:W-:Y:S01]  /*3c80*/  IMAD.WIDE R44, R27, 0x10, R18.reuse ;  /* 0x000000101b2c7825 */ /* 0x100fe200078e0212 */
[----:B------:R-:W-:Y:S01]  /*3c90*/  SEL R23, R35, R26, !P5 ;  /* 0x0000001a23177207 */ /* 0x000fe20006800000 */
[----:B------:R0:W3:Y:S02]  /*3ca0*/  LDG.E R11, desc[UR8][R10.64] ;  /* 0x000000080a0b7981 */ /* 0x0000e4000c1e1900 */
[--C-:B------:R-:W-:Y:S01]  /*3cb0*/  IMAD.WIDE R42, R14, 0x10, R18.reuse ;  /* 0x000000100e2a7825 */ /* 0x100fe200078e0212 */
[----:B------:R-:W-:Y:S01]  /*3cc0*/  SEL R26, R32, R21, !P4 ;  /* 0x00000015201a7207 */ /* 0x000fe20006000000 */
[----:B------:R-:W4:Y:S01]  /*3cd0*/  LDG.E R44, desc[UR8][R44.64] ;  /* 0x000000082c2c7981 */ /* 0x000f22000c1e1900 */
[----:B------:R-:W-:Y:S01]  /*3ce0*/  SEL R21, R21, R32, !P4 ;  /* 0x0000002015157207 */ /* 0x000fe20006000000 */
[----:B------:R-:W-:-:S02]  /*3cf0*/  IMAD.WIDE R12, R29, 0x10, R18 ;  /* 0x000000101d0c7825 */ /* 0x000fc400078e0212 */
[----:B------:R-:W4:Y:S01]  /*3d00*/  LDG.E R43, desc[UR8][R42.64] ;  /* 0x000000082a2b7981 */ /* 0x000f22000c1e1900 */
[----:B0-----:R-:W-:Y:S01]  /*3d10*/  SEL R10, R30, R15, !P0 ;  /* 0x0000000f1e0a7207 */ /* 0x001fe20004000000 */
[--C-:B------:R-:W-:Y:S02]  /*3d20*/  IMAD.WIDE R32, R23, 0x10, R18.reuse ;  /* 0x0000001017207825 */ /* 0x100fe400078e0212 */
[----:B------:R-:W3:Y:S02]  /*3d30*/  LDG.E R12, desc[UR8][R12.64] ;  /* 0x000000080c0c7981 */ /* 0x000ee4000c1e1900 */
[--C-:B------:R-:W-:Y:S02]  /*3d40*/  IMAD.WIDE R34, R26, 0x10, R18.reuse ;  /* 0x000000101a227825 */ /* 0x100fe400078e0212 */
[----:B------:R-:W3:Y:S04]  /*3d50*/  LDG.E R32, desc[UR8][R32.64] ;  /* 0x0000000820207981 */ /* 0x000ee8000c1e1900 */
[----:B------:R-:W3:Y:S01]  /*3d60*/  LDG.E R35, desc[UR8][R34.64] ;  /* 0x0000000822237981 */ /* 0x000ee2000c1e1900 */
[----:B-----5:R-:W-:Y:S01]  /*3d70*/  ISETP.GE.AND P3, PT, R25, R8, PT ;  /* 0x000000081900720c */ /* 0x020fe20003f66270 */
[----:B------:R-:W-:-:S04]  /*3d80*/  IMAD.WIDE R8, R22, 0x10, R18 ;  /* 0x0000001016087825 */ /* 0x000fc800078e0212 */
[--C-:B------:R-:W-:Y:S02]  /*3d90*/  IMAD.WIDE R24, R28, 0x10, R18.reuse ;  /* 0x000000101c187825 */ /* 0x100fe400078e0212 */
[----:B------:R-:W5:Y:S04]  /*3da0*/  LDG.E R8, desc[UR8][R8.64] ;  /* 0x0000000808087981 */ /* 0x000f68000c1e1900 */
[----:B------:R-:W5:Y:S01]  /*3db0*/  LDG.E R25, desc[UR8][R24.64] ;  /* 0x0000000818197981 */ /* 0x000f62000c1e1900 */
[----:B--2---:R-:W-:Y:S01]  /*3dc0*/  ISETP.GE.AND P1, PT, R39, R36, PT ;  /* 0x000000242700720c */ /* 0x004fe20003f26270 */
[----:B------:R-:W-:-:S04]  /*3dd0*/  IMAD.WIDE R38, R10, 0x10, R18 ;  /* 0x000000100a267825 */ /* 0x000fc800078e0212 */
[----:B------:R-:W-:Y:S02]  /*3de0*/  IMAD.WIDE R36, R21, 0x10, R18 ;  /* 0x0000001015247825 */ /* 0x000fe400078e0212 */
[----:B------:R-:W2:Y:S04]  /*3df0*/  LDG.E R38, desc[UR8][R38.64] ;  /* 0x0000000826267981 */ /* 0x000ea8000c1e1900 */
[----:B------:R-:W2:Y:S01]  /*3e00*/  LDG.E R37, desc[UR8][R36.64] ;  /* 0x0000000824257981 */ /* 0x000ea2000c1e1900 */
[----:B------:R-:W-:Y:S02]  /*3e10*/  SEL R15, R15, R30, !P0 ;  /* 0x0000001e0f0f7207 */ /* 0x000fe40004000000 */
[----:B------:R-:W-:Y:S02]  /*3e20*/  SEL R30, R0, R31, !P2 ;  /* 0x0000001f001e7207 */ /* 0x000fe40005000000 */
[----:B------:R-:W-:-:S02]  /*3e30*/  SEL R31, R31, R0, !P2 ;  /* 0x000000001f1f7207 */ /* 0x000fc40005000000 */
[----:B------:R-:W-:Y:S02]  /*3e40*/  SEL R0, R20, R41, !P3 ;  /* 0x0000002914007207 */ /* 0x000fe40005800000 */
[----:B------:R-:W-:Y:S02]  /*3e50*/  SEL R41, R41, R20, !P3 ;  /* 0x0000001429297207 */ /* 0x000fe40005800000 */
[----:B----4-:R-:W-:Y:S02]  /*3e60*/  ISETP.GE.AND P4, PT, R44, R43, PT ;  /* 0x0000002b2c00720c */ /* 0x010fe40003f86270 */
[----:B------:R-:W-:Y:S02]  /*3e70*/  SEL R20, R6, R17, !P1 ;  /* 0x0000001106147207 */ /* 0x000fe40004800000 */
[----:B------:R-:W-:Y:S02]  /*3e80*/  SEL R17, R17, R6, !P1 ;  /* 0x0000000611117207 */ /* 0x000fe40004800000 */
[----:B------:R-:W-:-:S05]  /*3e90*/  SEL R6, R27, R14, !P4 ;  /* 0x0000000e1b067207 */ /* 0x000fca0006000000 */
[----:B------:R-:W-:Y:S01]  /*3ea0*/  IMAD.WIDE R42, R6, 0x10, R18 ;  /* 0x00000010062a7825 */ /* 0x000fe200078e0212 */
[----:B---3--:R-:W-:-:S03]  /*3eb0*/  ISETP.GE.AND P2, PT, R35, R32, PT ;  /* 0x000000202300720c */ /* 0x008fc60003f46270 */
[--C-:B------:R-:W-:Y:S02]  /*3ec0*/  IMAD.WIDE R32, R0, 0x10, R18.reuse ;  /* 0x0000001000207825 */ /* 0x100fe400078e0212 */
[----:B------:R-:W3:Y:S02]  /*3ed0*/  LDG.E R42, desc[UR8][R42.64] ;  /* 0x000000082a2a7981 */ /* 0x000ee4000c1e1900 */
[--C-:B------:R-:W-:Y:S02]  /*3ee0*/  IMAD.WIDE R34, R41, 0x10, R18.reuse ;  /* 0x0000001029227825 */ /* 0x100fe400078e0212 */
[----:B------:R-:W4:Y:S04]  /*3ef0*/  LDG.E R33, desc[UR8][R32.64] ;  /* 0x0000000820217981 */ /* 0x000f28000c1e1900 */
[----:B------:R-:W3:Y:S01]  /*3f00*/  LDG.E R34, desc[UR8][R34.64] ;  /* 0x0000000822227981 */ /* 0x000ee2000c1e1900 */
[----:B-----5:R-:W-:Y:S01]  /*3f10*/  ISETP.GE.AND P5, PT, R11, R8, PT ;  /* 0x000000080b00720c */ /* 0x020fe20003fa6270 */
[----:B------:R-:W-:Y:S01]  /*3f20*/  IMAD.WIDE R8, R15, 0x10, R18 ;  /* 0x000000100f087825 */ /* 0x000fe200078e0212 */
[----:B------:R-:W-:-:S03]  /*3f30*/  ISETP.GE.AND P0, PT, R25, R12, PT ;  /* 0x0000000c1900720c */ /* 0x000fc60003f06270 */
[--C-:B------:R-:W-:Y:S02]  /*3f40*/  IMAD.WIDE R12, R30, 0x10, R18.reuse ;  /* 0x000000101e0c7825 */ /* 0x100fe400078e0212 */
[----:B------:R0:W5:Y:S02]  /*3f50*/  LDG.E R8, desc[UR8][R8.64] ;  /* 0x0000000808087981 */ /* 0x000164000c1e1900 */
[--C-:B------:R-:W-:Y:S02]  /*3f60*/  IMAD.WIDE R24, R31, 0x10, R18.reuse ;  /* 0x000000101f187825 */ /* 0x100fe400078e0212 */
[----:B------:R-:W5:Y:S04]  /*3f70*/  LDG.E R13, desc[UR8][R12.64] ;  /* 0x000000080c0d7981 */ /* 0x000f68000c1e1900 */
[----:B------:R-:W4:Y:S01]  /*3f80*/  LDG.E R24, desc[UR8][R24.64] ;  /* 0x0000000818187981 */ /* 0x000f22000c1e1900 */
[----:B--2---:R-:W-:Y:S01]  /*3f90*/  ISETP.GE.AND P1, PT, R38, R37, PT ;  /* 0x000000252600720c */ /* 0x004fe20003f26270 */
[----:B------:R-:W-:-:S04]  /*3fa0*/  IMAD.WIDE R38, R17, 0x10, R18 ;  /* 0x0000001011267825 */ /* 0x000fc800078e0212 */
[----:B------:R-:W-:Y:S02]  /*3fb0*/  IMAD.WIDE R36, R20, 0x10, R18 ;  /* 0x0000001014247825 */ /* 0x000fe400078e0212 */
[----:B------:R-:W3:Y:S04]  /*3fc0*/  LDG.E R39, desc[UR8][R38.64] ;  /* 0x0000000826277981 */ /* 0x000ee8000c1e1900 */
[----:B------:R-:W2:Y:S01]  /*3fd0*/  LDG.E R37, desc[UR8][R36.64] ;  /* 0x0000000824257981 */ /* 0x000ea2000c1e1900 */
[----:B0-----:R-:W-:Y:S02]  /*3fe0*/  SEL R9, R23, R26, !P2 ;  /* 0x0000001a17097207 */ /* 0x001fe40005000000 */
[----:B------:R-:W-:Y:S02]  /*3ff0*/  SEL R23, R26, R23, !P2 ;  /* 0x000000171a177207 */ /* 0x000fe40005000000 */
[----:B------:R-:W-:-:S02]  /*4000*/  SEL R11, R21, R10, !P1 ;  /* 0x0000000a150b7207 */ /* 0x000fc40004800000 */
[----:B------:R-:W-:Y:S02]  /*4010*/  SEL R10, R10, R21, !P1 ;  /* 0x000000150a0a7207 */ /* 0x000fe40004800000 */
[----:B------:R-:W-:Y:S02]  /*4020*/  SEL R14, R14, R27, !P4 ;  /* 0x0000001b0e0e7207 */ /* 0x000fe40006000000 */
[----:B-----5:R-:W-:Y:S02]  /*4030*/  ISETP.GE.AND P3, PT, R13, R8, PT ;  /* 0x000000080d00720c */ /* 0x020fe40003f66270 */
[----:B------:R-:W-:Y:S02]  /*4040*/  SEL R8, R22, R3, !P5 ;  /* 0x0000000316087207 */ /* 0x000fe40006800000 */
[----:B------:R-:W-:Y:S02]  /*4050*/  SEL R22, R3, R22, !P5 ;  /* 0x0000001603167207 */ /* 0x000fe40006800000 */
[----:B------:R-:W-:-:S02]  /*4060*/  SEL R3, R29, R28, !P0 ;  /* 0x0000001c1d037207 */ /* 0x000fc40004000000 */
[----:B------:R-:W-:Y:S02]  /*4070*/  SEL R28, R28, R29, !P0 ;  /* 0x0000001d1c1c7207 */ /* 0x000fe40004000000 */
[----:B----4-:R-:W-:Y:S02]  /*4080*/  ISETP.GE.AND P0, PT, R33, R24, PT ;  /* 0x000000182100720c */ /* 0x010fe40003f06270 */
[----:B---3--:R-:W-:Y:S02]  /*4090*/  ISETP.GE.AND P2, PT, R42, R39, PT ;  /* 0x000000272a00720c */ /* 0x008fe40003f46270 */
[----:B--2---:R-:W-:Y:S02]  /*40a0*/  ISETP.GE.AND P1, PT, R37, R34, PT ;  /* 0x000000222500720c */ /* 0x004fe40003f26270 */
[----:B------:R-:W-:Y:S02]  /*40b0*/  SEL R34, R17, R6, !P2 ;  /* 0x0000000611227207 */ /* 0x000fe40005000000 */
[----:B------:R-:W-:Y:S01]  /*40c0*/  SEL R32, R6, R17, !P2 ;  /* 0x0000001106207207 */ /* 0x000fe20005000000 */
[----:B------:R-:W-:Y:S01]  /*40d0*/  IMAD R17, R7, 0x44, R2 ;  /* 0x0000004407117824 */ /* 0x000fe200078e0202 */
[----:B------:R-:W-:Y:S01]  /*40e0*/  SEL R12, R15, R30, !P3 ;  /* 0x0000001e0f0c7207 */ /* 0x000fe20005800000 */
[----:B------:R-:W-:Y:S01]  /*40f0*/  IMAD.MOV.U32 R2, RZ, RZ, 0x2 ;  /* 0x00000002ff027424 */ /* 0x000fe200078e00ff */
[----:B------:R-:W-:-:S02]  /*4100*/  SEL R13, R31, R0, !P0 ;  /* 0x000000001f0d7207 */ /* 0x000fc40004000000 */
[----:B------:R-:W-:Y:S02]  /*4110*/  SEL R26, R41, R20, !P1 ;  /* 0x00000014291a7207 */ /* 0x000fe40004800000 */
[----:B------:R-:W-:Y:S02]  /*4120*/  SEL R15, R30, R15, !P3 ;  /* 0x0000000f1e0f7207 */ /* 0x000fe40005800000 */
[----:B------:R-:W-:Y:S02]  /*4130*/  SEL R0, R0, R31, !P0 ;  /* 0x0000001f00007207 */ /* 0x000fe40004000000 */
[----:B------:R-:W-:-:S07]  /*4140*/  SEL R41, R20, R41, !P1 ;  /* 0x0000002914297207 */ /* 0x000fce0004800000 */
.L_x_161:
[--C-:B------:R-:W-:Y:S01]  /*4150*/  IMAD.MOV R6, RZ, RZ, -R2.reuse ;  /* 0x000000ffff067224 */ /* 0x100fe200078e0a02 */
[----:B------:R-:W-:Y:S01]  /*4160*/  SHF.R.U32.HI R24, RZ, 0x1, R2 ;  /* 0x00000001ff187819 */ /* 0x000fe20000011602 */
[----:B------:R-:W-:Y:S01]  /*4170*/  VIADD R20, R2, 0xffffffff ;  /* 0xffffffff02147836 */ /* 0x000fe20000000000 */
[----:B------:R-:W-:Y:S02]  /*4180*/  BAR.SYNC.DEFER_BLOCKING 0x0 ;  /* 0x0000000000007b1d */ /* 0x000fe40000010000 */
[----:B------:R-:W-:Y:S02]  /*4190*/  LOP3.LUT R6, R7, R6, RZ, 0xc0, !PT ;  /* 0x0000000607067212 */ /* 0x000fe400078ec0ff */
[----:B------:R-:W-:Y:S02]  /*41a0*/  LOP3.LUT R20, R20, R7, RZ, 0xc0, !PT ;  /* 0x0000000714147212 */ /* 0x000fe400078ec0ff */
[----:B------:R-:W-:Y:S01]  /*41b0*/  BSSY.RECONVERGENT B0, `(.L_x_124) ;  /* 0x0000039000007945 */ /* 0x000fe20003800200 */
[----:B------:R-:W-:-:S02]  /*41c0*/  IMAD R6, R6, 0x11, RZ ;  /* 0x0000001106067824 */ /* 0x000fc400078e02ff */
[----:B------:R-:W-:-:S03]  /*41d0*/  IMAD R20, R20, 0x11, RZ ;  /* 0x0000001114147824 */ /* 0x000fc600078e02ff */
[----:B------:R-:W-:Y:S02]  /*41e0*/  VIMNMX.U32 R21, PT, PT, R6, 0x1100, PT ;  /* 0x0000110006157848 */ /* 0x000fe40003fe0000 */
[----:B------:R-:W-:-:S03]  /*41f0*/  VIMNMX.U32 R25, PT, PT, R20, 0x1100, PT ;  /* 0x0000110014197848 */ /* 0x000fc60003fe0000 */
[----:B------:R-:W-:-:S05]  /*4200*/  IMAD R6, R24, 0x11, R21 ;  /* 0x0000001118067824 */ /* 0x000fca00078e0215 */
[----:B------:R-:W-:Y:S01]  /*4210*/  VIMNMX.U32 R6, PT, PT, R6, 0x1100, PT ;  /* 0x0000110006067848 */ /* 0x000fe20003fe0000 */
[----:B------:R0:W-:Y:S03]  /*4220*/  STS [R17+0x4], R8 ;  /* 0x0000040811007388 */ /* 0x0001e60000000800 */
[----:B------:R-:W-:Y:S01]  /*4230*/  VIADDMNMX R29, R6, -R21, R25, PT ;  /* 0x80000015061d7246 */ /* 0x000fe20003800119 */
[--C-:B------:R-:W-:Y:S01]  /*4240*/  IMAD R27, R24, 0x11, R6.reuse ;  /* 0x00000011181b7824 */ /* 0x100fe200078e0206 */
[----:B------:R1:W-:Y:S04]  /*4250*/  STS [R17], R22 ;  /* 0x0000001611007388 */ /* 0x0003e80000000800 */
[----:B------:R-:W-:Y:S01]  /*4260*/  VIMNMX.U32 R27, PT, PT, R27, 0x1100, PT ;  /* 0x000011001b1b7848 */ /* 0x000fe20003fe0000 */
[----:B------:R1:W-:Y:S04]  /*4270*/  STS [R17+0x8], R28 ;  /* 0x0000081c11007388 */ /* 0x0003e80000000800 */
[----:B------:R-:W-:Y:S01]  /*4280*/  IMAD.IADD R20, R27, 0x1, -R6 ;  /* 0x000000011b147824 */ /* 0x000fe200078e0a06 */
[----:B------:R1:W-:Y:S04]  /*4290*/  STS [R17+0xc], R3 ;  /* 0x00000c0311007388 */ /* 0x0003e80000000800 */
[C---:B------:R-:W-:Y:S01]  /*42a0*/  ISETP.GE.AND P0, PT, R25.reuse, R20, PT ;  /* 0x000000141900720c */ /* 0x040fe20003f06270 */
[----:B------:R-:W-:Y:S01]  /*42b0*/  IMAD.IADD R20, R25, 0x1, -R20 ;  /* 0x0000000119147824 */ /* 0x000fe200078e0a14 */
[----:B------:R1:W-:Y:S04]  /*42c0*/  STS [R17+0x10], R23 ;  /* 0x0000101711007388 */ /* 0x0003e80000000800 */
[----:B0-----:R-:W-:Y:S01]  /*42d0*/  SEL R8, R20, RZ, P0 ;  /* 0x000000ff14087207 */ /* 0x001fe20000000000 */
[----:B------:R1:W-:Y:S03]  /*42e0*/  STS [R17+0x14], R9 ;  /* 0x0000140911007388 */ /* 0x0003e60000000800 */
[----:B------:R-:W-:Y:S01]  /*42f0*/  ISETP.GE.AND P0, PT, R8, R29, PT ;  /* 0x0000001d0800720c */ /* 0x000fe20003f06270 */
[----:B------:R1:W-:Y:S04]  /*4300*/  STS [R17+0x18], R10 ;  /* 0x0000180a11007388 */ /* 0x0003e80000000800 */
        /* <DEDUP_REMOVED lines=10> */
[----:B------:R-:W-:Y:S06]  /*43b0*/  BAR.SYNC.DEFER_BLOCKING 0x0 ;  /* 0x0000000000007b1d */ /* 0x000fec0000010000 */
[----:B--2---:R-:W-:Y:S05]  /*43c0*/  @P0 BRA `(.L_x_125) ;  /* 0x00000000005c0947 */ /* 0x004fea0003800000 */
[----:B-1----:R-:W0:Y:S01]  /*43d0*/  S2R R3, SR_CgaCtaId ;  /* 0x0000000000037919 */ /* 0x002e220000008800 */
[----:B------:R-:W-:Y:S01]  /*43e0*/  MOV R0, 0x400 ;  /* 0x0000040000007802 */ /* 0x000fe20000000f00 */
[----:B------:R-:W-:-:S03]  /*43f0*/  IMAD.IADD R14, R25, 0x1, R6 ;  /* 0x00000001190e7824 */ /* 0x000fc600078e0206 */
[----:B0-----:R-:W-:-:S07]  /*4400*/  LEA R20, R3, R0, 0x18 ;  /* 0x0000000003147211 */ /* 0x001fce00078ec0ff */
.L_x_126:
[----:B------:R-:W-:-:S05]  /*4410*/  IMAD.IADD R0, R29, 0x1, -R8 ;  /* 0x000000011d007824 */ /* 0x000fca00078e0a08 */
[----:B------:R-:W-:-:S04]  /*4420*/  LEA.HI R3, R0, R0, RZ, 0x1 ;  /* 0x0000000000037211 */ /* 0x000fc800078f08ff */
[----:B------:R-:W-:-:S04]  /*4430*/  LEA.HI.SX32 R0, R3, R8, 0x1f ;  /* 0x0000000803007211 */ /* 0x000fc800078ffaff */
[----:B------:R-:W-:Y:S01]  /*4440*/  LOP3.LUT R9, RZ, R0, RZ, 0x33, !PT ;  /* 0x00000000ff097212 */ /* 0x000fe200078e33ff */
[----:B------:R-:W-:-:S04]  /*4450*/  IMAD.IADD R3, R21, 0x1, R0 ;  /* 0x0000000115037824 */ /* 0x000fc800078e0200 */
[----:B------:R-:W-:Y:S02]  /*4460*/  IMAD.IADD R9, R14, 0x1, R9 ;  /* 0x000000010e097824 */ /* 0x000fe400078e0209 */
[--C-:B------:R-:W-:Y:S02]  /*4470*/  IMAD R3, R3, 0x4, R20.reuse ;  /* 0x0000000403037824 */ /* 0x100fe400078e0214 */
[----:B------:R-:W-:-:S04]  /*4480*/  IMAD R9, R9, 0x4, R20 ;  /* 0x0000000409097824 */ /* 0x000fc800078e0214 */
[----:B------:R-:W0:Y:S04]  /*4490*/  LDS R3, [R3] ;  /* 0x0000000003037984 */ /* 0x000e280000000800 */
[----:B------:R-:W1:Y:S01]  /*44a0*/  LDS R9, [R9] ;  /* 0x0000000009097984 */ /* 0x000e620000000800 */
[----:B0-----:R-:W-:-:S04]  /*44b0*/  IMAD.WIDE R10, R3, 0x10, R18 ;  /* 0x00000010030a7825 */ /* 0x001fc800078e0212 */
[----:B-1----:R-:W-:Y:S02]  /*44c0*/  IMAD.WIDE R12, R9, 0x10, R18 ;  /* 0x00000010090c7825 */ /* 0x002fe400078e0212 */
[----:B------:R-:W2:Y:S04]  /*44d0*/  LDG.E R11, desc[UR8][R10.64] ;  /* 0x000000080a0b7981 */ /* 0x000ea8000c1e1900 */
[----:B------:R-:W2:Y:S02]  /*44e0*/  LDG.E R12, desc[UR8][R12.64] ;  /* 0x000000080c0c7981 */ /* 0x000ea4000c1e1900 */
[----:B--2---:R-:W-:-:S04]  /*44f0*/  ISETP.GE.AND P0, PT, R12, R11, PT ;  /* 0x0000000b0c00720c */ /* 0x004fc80003f06270 */
[----:B------:R-:W-:-:S09]  /*4500*/  SEL R29, R0, R29, !P0 ;  /* 0x0000001d001d7207 */ /* 0x000fd20004000000 */
[----:B------:R-:W-:-:S05]  /*4510*/  @P0 VIADD R8, R0, 0x1 ;  /* 0x0000000100080836 */ /* 0x000fca0000000000 */
[----:B------:R-:W-:-:S13]  /*4520*/  ISETP.GE.AND P0, PT, R8, R29, PT ;  /* 0x0000001d0800720c */ /* 0x000fda0003f06270 */
[----:B------:R-:W-:Y:S05]  /*4530*/  @!P0 BRA `(.L_x_126) ;  /* 0xfffffffc00b48947 */ /* 0x000fea000383ffff */
.L_x_125:
[----:B------:R-:W-:Y:S05]  /*4540*/  BSYNC.RECONVERGENT B0 ;  /* 0x0000000000007941 */ /* 0x000fea0003800200 */
.L_x_124:
[----:B------:R-:W0:Y:S01]  /*4550*/  S2UR UR5, SR_CgaCtaId ;  /* 0x00000000000579c3 */ /* 0x000e220000008800 */
[----:B------:R-:W-:Y:S01]  /*4560*/  UMOV UR4, 0x400 ;  /* 0x0000040000047882 */ /* 0x000fe20000000000 */
[----:B------:R-:W-:Y:S01]  /*4570*/  IMAD.IADD R21, R21, 0x1, R8 ;  /* 0x0000000115157824 */ /* 0x000fe200078e0208 */
[----:B-1----:R-:W-:Y:S01]  /*4580*/  IADD3 R12, PT, PT, -R8, R6, R25 ;  /* 0x00000006080c7210 */ /* 0x002fe20007ffe119 */
[----:B------:R-:W-:Y:S01]  /*4590*/  BSSY.RECONVERGENT B0, `(.L_x_127) ;  /* 0x0000013000007945 */ /* 0x000fe20003800200 */
[----:B------:R-:W-:Y:S01]  /*45a0*/  PLOP3.LUT P0, PT, PT, PT, PT, 0x8, 0x80 ;  /* 0x000000000080781c */ /* 0x000fe20003f0e170 */
[----:B------:R-:W-:Y:S01]  /*45b0*/  VIADD R3, R21, 0x1 ;  /* 0x0000000115037836 */ /* 0x000fe20000000000 */
[C---:B------:R-:W-:Y:S01]  /*45c0*/  ISETP.GE.AND P1, PT, R12.reuse, R27, PT ;  /* 0x0000001b0c00720c */ /* 0x040fe20003f26270 */
[----:B------:R-:W-:Y:S01]  /*45d0*/  VIADD R0, R12, 0x1 ;  /* 0x000000010c007836 */ /* 0x000fe20000000000 */
[----:B0-----:R-:W-:-:S06]  /*45e0*/  ULEA UR4, UR5, UR4, 0x18 ;  /* 0x0000000405047291 */ /* 0x001fcc000f8ec0ff */
[----:B------:R-:W-:Y:S02]  /*45f0*/  LEA R29, R21, UR4, 0x2 ;  /* 0x00000004151d7c11 */ /* 0x000fe4000f8e10ff */
[----:B------:R-:W-:-:S04]  /*4600*/  LEA R30, R12, UR4, 0x2 ;  /* 0x000000040c1e7c11 */ /* 0x000fc8000f8e10ff */
[----:B------:R-:W0:Y:S04]  /*4610*/  LDS R29, [R29] ;  /* 0x000000001d1d7984 */ /* 0x000e280000000800 */
[----:B------:R-:W1:Y:S01]  /*4620*/  LDS R30, [R30] ;  /* 0x000000001e1e7984 */ /* 0x000e620000000800 */
[----:B------:R-:W-:Y:S05]  /*4630*/  @P1 BRA `(.L_x_128) ;  /* 0x0000000000201947 */ /* 0x000fea0003800000 */
[----:B------:R-:W-:Y:S02]  /*4640*/  ISETP.GE.AND P1, PT, R21, R6, PT ;  /* 0x000000061500720c */ /* 0x000fe40003f26270 */
[----:B------:R-:W-:-:S11]  /*4650*/  PLOP3.LUT P0, PT, PT, PT, PT, 0x80, 0x8 ;  /* 0x000000000008781c */ /* 0x000fd60003f0f070 */
[----:B------:R-:W-:Y:S05]  /*4660*/  @P1 BRA `(.L_x_128) ;  /* 0x0000000000141947 */ /* 0x000fea0003800000 */
[----:B-1----:R-:W-:-:S04]  /*4670*/  IMAD.WIDE R8, R30, 0x10, R18 ;  /* 0x000000101e087825 */ /* 0x002fc800078e0212 */
[----:B0-----:R-:W-:Y:S02]  /*4680*/  IMAD.WIDE R10, R29, 0x10, R18 ;  /* 0x000000101d0a7825 */ /* 0x001fe400078e0212 */
[----:B------:R-:W2:Y:S04]  /*4690*/  LDG.E R8, desc[UR8][R8.64] ;  /* 0x0000000808087981 */ /* 0x000ea8000c1e1900 */
[----:B------:R-:W2:Y:S02]  /*46a0*/  LDG.E R11, desc[UR8][R10.64] ;  /* 0x000000080a0b7981 */ /* 0x000ea4000c1e1900 */
[----:B--2---:R-:W-:-:S13]  /*46b0*/  ISETP.LT.AND P0, PT, R8, R11, PT ;  /* 0x0000000b0800720c */ /* 0x004fda0003f01270 */
.L_x_128:
[----:B------:R-:W-:Y:S05]  /*46c0*/  BSYNC.RECONVERGENT B0 ;  /* 0x0000000000007941 */ /* 0x000fea0003800200 */
.L_x_127:
[----:B------:R-:W-:Y:S01]  /*46d0*/  @!P0 IMAD.MOV R0, RZ, RZ, R12 ;  /* 0x000000ffff008224 */ /* 0x000fe200078e020c */
[----:B------:R-:W-:Y:S01]  /*46e0*/  BSSY.RECONVERGENT B0, `(.L_x_129) ;  /* 0x0000014000007945 */ /* 0x000fe20003800200 */
[----:B------:R-:W-:Y:S01]  /*46f0*/  @P0 IMAD.MOV R3, RZ, RZ, R21 ;  /* 0x000000ffff030224 */ /* 0x000fe200078e0215 */
[----:B01----:R-:W-:Y:S01]  /*4700*/  SEL R22, R30, R29, P0 ;  /* 0x0000001d1e167207 */ /* 0x003fe20000000000 */
[C---:B------:R-:W-:Y:S01]  /*4710*/  VIADD R14, R0.reuse, 0x1 ;  /* 0x00000001000e7836 */ /* 0x040fe20000000000 */
[C---:B------:R-:W-:Y:S01]  /*4720*/  ISETP.GE.AND P1, PT, R0.reuse, R27, PT ;  /* 0x0000001b0000720c */ /* 0x040fe20003f26270 */
[C---:B------:R-:W-:Y:S01]  /*4730*/  VIADD R15, R3.reuse, 0x1 ;  /* 0x00000001030f7836 */ /* 0x040fe20000000000 */
[----:B------:R-:W-:Y:S02]  /*4740*/  @P0 LEA R8, R0, UR4, 0x2 ;  /* 0x0000000400080c11 */ /* 0x000fe4000f8e10ff */
[----:B------:R-:W-:-:S03]  /*4750*/  @!P0 LEA R9, R3, UR4, 0x2 ;  /* 0x0000000403098c11 */ /* 0x000fc6000f8e10ff */
[----:B------:R0:W1:Y:S04]  /*4760*/  @P0 LDS R30, [R8] ;  /* 0x00000000081e0984 */ /* 0x0000680000000800 */
[----:B------:R0:W2:Y:S01]  /*4770*/  @!P0 LDS R29, [R9] ;  /* 0x00000000091d8984 */ /* 0x0000a20000000800 */
[----:B------:R-:W-:Y:S01]  /*4780*/  PLOP3.LUT P0, PT, PT, PT, PT, 0x8, 0x80 ;  /* 0x000000000080781c */ /* 0x000fe20003f0e170 */
[----:B------:R-:W-:-:S12]  /*4790*/  @P1 BRA `(.L_x_130) ;  /* 0x0000000000201947 */ /* 0x000fd80003800000 */
        /* <DEDUP_REMOVED lines=8> */
.L_x_130:
[----:B------:R-:W-:Y:S05]  /*4820*/  BSYNC.RECONVERGENT B0 ;  /* 0x0000000000007941 */ /* 0x000fea0003800200 */
.L_x_129:
[----:B------:R-:W-:Y:S01]  /*4830*/  @!P0 IMAD.MOV R14, RZ, RZ, R0 ;  /* 0x000000ffff0e8224 */ /* 0x000fe200078e0200 */
[----:B------:R-:W-:Y:S01]  /*4840*/  BSSY.RECONVERGENT B0, `(.L_x_131) ;  /* 0x0000014000007945 */ /* 0x000fe20003800200 */
[----:B------:R-:W-:Y:S01]  /*4850*/  @P0 IMAD.MOV R15, RZ, RZ, R3 ;  /* 0x000000ffff0f0224 */ /* 0x000fe200078e0203 */
[----:B012---:R-:W-:Y:S01]  /*4860*/  SEL R8, R30, R29, P0 ;  /* 0x0000001d1e087207 */ /* 0x007fe20000000000 */
[C---:B------:R-:W-:Y:S01]  /*4870*/  VIADD R20, R14.reuse, 0x1 ;  /* 0x000000010e147836 */ /* 0x040fe20000000000 */
[C---:B------:R-:W-:Y:S01]  /*4880*/  ISETP.GE.AND P1, PT, R14.reuse, R27, PT ;  /* 0x0000001b0e00720c */ /* 0x040fe20003f26270 */
[C---:B------:R-:W-:Y:S01]  /*4890*/  VIADD R9, R15.reuse, 0x1 ;  /* 0x000000010f097836 */ /* 0x040fe20000000000 */
[----:B------:R-:W-:Y:S02]  /*48a0*/  @!P0 LEA R0, R15, UR4, 0x2 ;  /* 0x000000040f008c11 */ /* 0x000fe4000f8e10ff */
[----:B------:R-:W-:-:S03]  /*48b0*/  @P0 LEA R3, R14, UR4, 0x2 ;  /* 0x000000040e030c11 */ /* 0x000fc6000f8e10ff */
[----:B------:R0:W1:Y:S04]  /*48c0*/  @!P0 LDS R29, [R0] ;  /* 0x00000000001d8984 */ /* 0x0000680000000800 */
[----:B------:R0:W2:Y:S01]  /*48d0*/  @P0 LDS R30, [R3] ;  /* 0x00000000031e0984 */ /* 0x0000a20000000800 */
[----:B------:R-:W-:Y:S01]  /*48e0*/  PLOP3.LUT P0, PT, PT, PT, PT, 0x8, 0x80 ;  /* 0x000000000080781c */ /* 0x000fe20003f0e170 */
[----:B------:R-:W-:-:S12]  /*48f0*/  @P1 BRA `(.L_x_132) ;  /* 0x0000000000201947 */ /* 0x000fd80003800000 */
        /* <DEDUP_REMOVED lines=8> */
.L_x_132:
[----:B------:R-:W-:Y:S05]  /*4980*/  BSYNC.RECONVERGENT B0 ;  /* 0x0000000000007941 */ /* 0x000fea0003800200 */
.L_x_131:
[----:B------:R-:W-:Y:S01]  /*4990*/  @!P0 IMAD.MOV R20, RZ, RZ, R14 ;  /* 0x000000ffff148224 */ /* 0x000fe200078e020e */
[----:B------:R-:W-:Y:S01]  /*49a0*/  BSSY.RECONVERGENT B0, `(.L_x_133) ;  /* 0x0000014000007945 */ /* 0x000fe20003800200 */
[----:B------:R-:W-:Y:S01]  /*49b0*/  @P0 IMAD.MOV R9, RZ, RZ, R15 ;  /* 0x000000ffff090224 */ /* 0x000fe200078e020f */
[----:B-12---:R-:W-:Y:S01]  /*49c0*/  SEL R28, R30, R29, P0 ;  /* 0x0000001d1e1c7207 */ /* 0x006fe20000000000 */
[C---:B------:R-:W-:Y:S01]  /*49d0*/  VIADD R14, R20.reuse, 0x1 ;  /* 0x00000001140e7836 */ /* 0x040fe20000000000 */
[C---:B------:R-:W-:Y:S01]  /*49e0*/  ISETP.GE.AND P1, PT, R20.reuse, R27, PT ;  /* 0x0000001b1400720c */ /* 0x040fe20003f26270 */
[C---:B------:R-:W-:Y:S01]  /*49f0*/  VIADD R15, R9.reuse, 0x1 ;  /* 0x00000001090f7836 */ /* 0x040fe20000000000 */
[----:B0-----:R-:W-:Y:S02]  /*4a00*/  @!P0 LEA R0, R9, UR4, 0x2 ;  /* 0x0000000409008c11 */ /* 0x001fe4000f8e10ff */
        /* <DEDUP_REMOVED lines=13> */
.L_x_134:
[----:B------:R-:W-:Y:S05]  /*4ae0*/  BSYNC.RECONVERGENT B0 ;  /* 0x0000000000007941 */ /* 0x000fea0003800200 */
.L_x_133:
        /* <DEDUP_REMOVED lines=21> */
.L_x_136:
[----:B------:R-:W-:Y:S05]  /*4c40*/  BSYNC.RECONVERGENT B0 ;  /* 0x0000000000007941 */ /* 0x000fea0003800200 */
.L_x_135:
[----:B------:R-:W-:Y:S01]  /*4c50*/  @!P0 IMAD.MOV R20, RZ, RZ, R14 ;  /* 0x000000ffff148224 */ /* 0x000fe200078e020e */
[----:B------:R-:W-:Y:S01]  /*4c60*/  BSSY.RECONVERGENT B0, `(.L_x_137) ;  /* 0x0000014000007945 */ /* 0x000fe20003800200 */
[----:B------:R-:W-:Y:S01]  /*4c70*/  @P0 IMAD.MOV R21, RZ, RZ, R15 ;  /* 0x000000ffff150224 */ /* 0x000fe200078e020f */
[----:B-12---:R-:W-:Y:S01]  /*4c80*/  SEL R23, R30, R29, P0 ;  /* 0x0000001d1e177207 */ /* 0x006fe20000000000 */
[C---:B0-----:R-:W-:Y:S01]  /*4c90*/  VIADD R0, R20.reuse, 0x1 ;  /* 0x0000000114007836 */ /* 0x041fe20000000000 */
        /* <DEDUP_REMOVED lines=11> */
[----:B0-2---:R-:W-:-:S04]  /*4d50*/  IMAD.WIDE R10, R30, 0x10, R18 ;  /* 0x000000101e0a7825 */ /* 0x005fc800078e0212 */
[----:B-1----:R-:W-:Y:S02]  /*4d60*/  IMAD.WIDE R12, R29, 0x10, R18 ;  /* 0x000000101d0c7825 */ /* 0x002fe400078e0212 */
[----:B------:R-:W2:Y:S04]  /*4d70*/  LDG.E R10, desc[UR8][R10.64] ;  /* 0x000000080a0a7981 */ /* 0x000ea8000c1e1900 */
[----:B------:R-:W2:Y:S02]  /*4d80*/  LDG.E R13, desc[UR8][R12.64] ;  /* 0x000000080c0d7981 */ /* 0x000ea4000c1e1900 */
[----:B--2---:R-:W-:-:S13]  /*4d90*/  ISETP.LT.AND P0, PT, R10, R13, PT ;  /* 0x0000000d0a00720c */ /* 0x004fda0003f01270 */
.L_x_138:
[----:B------:R-:W-:Y:S05]  /*4da0*/  BSYNC.RECONVERGENT B0 ;  /* 0x0000000000007941 */ /* 0x000fea0003800200 */
.L_x_137:
        /* <DEDUP_REMOVED lines=17> */
[----:B01----:R-:W-:Y:S02]  /*4ec0*/  IMAD.WIDE R10, R29, 0x10, R18 ;  /* 0x000000101d0a7825 */ /* 0x003fe400078e0212 */
[----:B------:R-:W2:Y:S04]  /*4ed0*/  LDG.E R12, desc[UR8][R12.64] ;  /* 0x000000080c0c7981 */ /* 0x000ea8000c1e1900 */
[----:B------:R-:W2:Y:S02]  /*4ee0*/  LDG.E R11, desc[UR8][R10.64] ;  /* 0x000000080a0b7981 */ /* 0x000ea4000c1e1900 */
[----:B--2---:R-:W-:-:S13]  /*4ef0*/  ISETP.LT.AND P0, PT, R12, R11, PT ;  /* 0x0000000b0c00720c */ /* 0x004fda0003f01270 */
.L_x_140:
[----:B------:R-:W-:Y:S05]  /*4f00*/  BSYNC.RECONVERGENT B0 ;  /* 0x0000000000007941 */ /* 0x000fea0003800200 */
.L_x_139:
        /* <DEDUP_REMOVED lines=21> */
.L_x_142:
[----:B------:R-:W-:Y:S05]  /*5060*/  BSYNC.RECONVERGENT B0 ;  /* 0x0000000000007941 */ /* 0x000fea0003800200 */
.L_x_141:
        /* <DEDUP_REMOVED lines=21> */
.L_x_144:
[----:B------:R-:W-:Y:S05]  /*51c0*/  BSYNC.RECONVERGENT B0 ;  /* 0x0000000000007941 */ /* 0x000fea0003800200 */
.L_x_143:
        /* <DEDUP_REMOVED lines=21> */
.L_x_146:
[----:B------:R-:W-:Y:S05]  /*5320*/  BSYNC.RECONVERGENT B0 ;  /* 0x0000000000007941 */ /* 0x000fea0003800200 */
.L_x_145:
        /* <DEDUP_REMOVED lines=21> */
.L_x_148:
[----:B------:R-:W-:Y:S05]  /*5480*/  BSYNC.RECONVERGENT B0 ;  /* 0x0000000000007941 */ /* 0x000fea0003800200 */
.L_x_147:
        /* <DEDUP_REMOVED lines=21> */
.L_x_150:
[----:B------:R-:W-:Y:S05]  /*55e0*/  BSYNC.RECONVERGENT B0 ;  /* 0x0000000000007941 */ /* 0x000fea0003800200 */
.L_x_149:
[----:B------:R-:W-:Y:S01]  /*55f0*/  @!P0 IMAD.MOV R14, RZ, RZ, R26 ;  /* 0x000000ffff0e8224 */ /* 0x000fe200078e021a */
[----:B------:R-:W-:Y:S01]  /*5600*/  BSSY.RECONVERGENT B0, `(.L_x_151) ;  /* 0x0000013000007945 */ /* 0x000fe20003800200 */
[----:B------:R-:W-:Y:S01]  /*5610*/  @P0 IMAD.MOV R31, RZ, RZ, R13 ;  /* 0x000000ffff1f0224 */ /* 0x000fe200078e020d */
[----:B-12---:R-:W-:Y:S02]  /*5620*/  SEL R13, R30, R29, P0 ;  /* 0x0000001d1e0d7207 */ /* 0x006fe40000000000 */
        /* <DEDUP_REMOVED lines=16> */
.L_x_152:
[----:B------:R-:W-:Y:S05]  /*5730*/  BSYNC.RECONVERGENT B0 ;  /* 0x0000000000007941 */ /* 0x000fea0003800200 */
.L_x_151:
[----:B------:R-:W-:Y:S01]  /*5740*/  VIADD R26, R14, 0x1 ;  /* 0x000000010e1a7836 */ /* 0x000fe20000000000 */
[----:B------:R-:W-:Y:S01]  /*5750*/  BSSY.RECONVERGENT B0, `(.L_x_153) ;  /* 0x0000013000007945 */ /* 0x000fe20003800200 */
[----:B------:R-:W-:Y:S01]  /*5760*/  @!P0 IMAD.MOV R26, RZ, RZ, R14 ;  /* 0x000000ffff1a8224 */ /* 0x000fe200078e020e */
[----:B-12---:R-:W-:Y:S01]  /*5770*/  SEL R41, R30, R29, P0 ;  /* 0x0000001d1e297207 */ /* 0x006fe20000000000 */
[----:B------:R-:W-:-:S03]  /*5780*/  @P0 IMAD.MOV R33, RZ, RZ, R31 ;  /* 0x000000ffff210224 */ /* 0x000fc600078e021f */
[C---:B------:R-:W-:Y:S02]  /*5790*/  ISETP.GE.AND P1, PT, R26.reuse, R27, PT ;  /* 0x0000001b1a00720c */ /* 0x040fe40003f26270 */
[----:B------:R-:W-:Y:S02]  /*57a0*/  @!P0 LEA R14, R33, UR4, 0x2 ;  /* 0x00000004210e8c11 */ /* 0x000fe4000f8e10ff */
[----:B0-----:R-:W-:-:S03]  /*57b0*/  @P0 LEA R20, R26, UR4, 0x2 ;  /* 0x000000041a140c11 */ /* 0x001fc6000f8e10ff */
        /* <DEDUP_REMOVED lines=12> */
.L_x_154:
[----:B------:R-:W-:Y:S05]  /*5880*/  BSYNC.RECONVERGENT B0 ;  /* 0x0000000000007941 */ /* 0x000fea0003800200 */
.L_x_153:
[----:B------:R-:W-:Y:S01]  /*5890*/  VIADD R32, R26, 0x1 ;  /* 0x000000011a207836 */ /* 0x000fe20000000000 */
[----:B------:R-:W-:Y:S01]  /*58a0*/  BSSY.RECONVERGENT B0, `(.L_x_155) ;  /* 0x0000014000007945 */ /* 0x000fe20003800200 */
[----:B------:R-:W-:Y:S01]  /*58b0*/  @!P0 IMAD.MOV R32, RZ, RZ, R26 ;  /* 0x000000ffff208224 */ /* 0x000fe200078e021a */
[----:B-12---:R-:W-:Y:S01]  /*58c0*/  SEL R26, R30, R29, P0 ;  /* 0x0000001d1e1a7207 */ /* 0x006fe20000000000 */
[----:B------:R-:W-:Y:S02]  /*58d0*/  VIADD R31, R33, 0x1 ;  /* 0x00000001211f7836 */ /* 0x000fe40000000000 */
[----:B------:R-:W-:Y:S01]  /*58e0*/  @P0 IMAD.MOV R31, RZ, RZ, R33 ;  /* 0x000000ffff1f0224 */ /* 0x000fe200078e0221 */
[C---:B------:R-:W-:Y:S02]  /*58f0*/  ISETP.GE.AND P1, PT, R32.reuse, R27, PT ;  /* 0x0000001b2000720c */ /* 0x040fe40003f26270 */
[----:B0-----:R-:W-:Y:S02]  /*5900*/  @P0 LEA R20, R32, UR4, 0x2 ;  /* 0x0000000420140c11 */ /* 0x001fe4000f8e10ff */
        /* <DEDUP_REMOVED lines=13> */
.L_x_156:
[----:B------:R-:W-:Y:S05]  /*59e0*/  BSYNC.RECONVERGENT B0 ;  /* 0x0000000000007941 */ /* 0x000fea0003800200 */
.L_x_155:
[----:B0-----:R-:W-:Y:S01]  /*59f0*/  VIADD R14, R32, 0x1 ;  /* 0x00000001200e7836 */ /* 0x001fe20000000000 */
[----:B------:R-:W-:Y:S01]  /*5a00*/  BSSY.RECONVERGENT B0, `(.L_x_157) ;  /* 0x0000014000007945 */ /* 0x000fe20003800200 */
[----:B------:R-:W-:Y:S01]  /*5a10*/  @!P0 IMAD.MOV R14, RZ, RZ, R32 ;  /* 0x000000ffff0e8224 */ /* 0x000fe200078e0220 */
[----:B-12---:R-:W-:Y:S01]  /*5a20*/  SEL R32, R30, R29, P0 ;  /* 0x0000001d1e207207 */ /* 0x006fe20000000000 */
[----:B------:R-:W-:Y:S02]  /*5a30*/  VIADD R33, R31, 0x1 ;  /* 0x000000011f217836 */ /* 0x000fe40000000000 */
[----:B------:R-:W-:Y:S01]  /*5a40*/  @P0 IMAD.MOV R33, RZ, RZ, R31 ;  /* 0x000000ffff210224 */ /* 0x000fe200078e021f */
[C---:B------:R-:W-:Y:S02]  /*5a50*/  ISETP.GE.AND P1, PT, R14.reuse, R27, PT ;  /* 0x0000001b0e00720c */ /* 0x040fe40003f26270 */
        /* <DEDUP_REMOVED lines=14> */
.L_x_158:
[----:B------:R-:W-:Y:S05]  /*5b40*/  BSYNC.RECONVERGENT B0 ;  /* 0x0000000000007941 */ /* 0x000fea0003800200 */
.L_x_157:
[----:B0-----:R-:W-:Y:S01]  /*5b50*/  VIADD R21, R33, 0x1 ;  /* 0x0000000121157836 */ /* 0x001fe20000000000 */
[----:B-12---:R-:W-:Y:S01]  /*5b60*/  SEL R34, R30, R29, P0 ;  /* 0x0000001d1e227207 */ /* 0x006fe20000000000 */
[----:B------:R-:W-:Y:S01]  /*5b70*/  @P0 IMAD.MOV R21, RZ, RZ, R33 ;  /* 0x000000ffff150224 */ /* 0x000fe200078e0221 */
[----:B------:R-:W-:Y:S01]  /*5b80*/  BSSY.RECONVERGENT B0, `(.L_x_159) ;  /* 0x0000013000007945 */ /* 0x000fe20003800200 */
[----:B------:R-:W-:Y:S02]  /*5b90*/  VIADD R20, R14, 0x1 ;  /* 0x000000010e147836 */ /* 0x000fe40000000000 */
[----:B------:R-:W-:Y:S01]  /*5ba0*/  @!P0 IMAD.MOV R20, RZ, RZ, R14 ;  /* 0x000000ffff148224 */ /* 0x000fe200078e020e */
[----:B------:R-:W-:-:S04]  /*5bb0*/  @!P0 LEA R24, R21, UR4, 0x2 ;  /* 0x0000000415188c11 */ /* 0x000fc8000f8e10ff */
[C---:B------:R-:W-:Y:S01]  /*5bc0*/  @P0 LEA R25, R20.reuse, UR4, 0x2 ;  /* 0x0000000414190c11 */ /* 0x040fe2000f8e10ff */
[----:B------:R-:W0:Y:S04]  /*5bd0*/  @!P0 LDS R29, [R24] ;  /* 0x00000000181d8984 */ /* 0x000e280000000800 */
[----:B------:R1:W2:Y:S01]  /*5be0*/  @P0 LDS R30, [R25] ;  /* 0x00000000191e0984 */ /* 0x0002a20000000800 */
[----:B------:R-:W-:Y:S01]  /*5bf0*/  ISETP.GE.AND P0, PT, R20, R27, PT ;  /* 0x0000001b1400720c */ /* 0x000fe20003f06270 */
[----:B0-----:R-:W-:-:S12]  /*5c00*/  IMAD.MOV.U32 R14, RZ, RZ, R29 ;  /* 0x000000ffff0e7224 */ /* 0x001fd800078e001d */
        /* <DEDUP_REMOVED lines=10> */
.L_x_160:
[----:B------:R-:W-:Y:S05]  /*5cb0*/  BSYNC.RECONVERGENT B0 ;  /* 0x0000000000007941 */ /* 0x000fea0003800200 */
.L_x_159:
[C---:B------:R-:W-:Y:S01]  /*5cc0*/  ISETP.GE.U32.AND P0, PT, R2.reuse, 0x81, PT ;  /* 0x000000810200780c */ /* 0x040fe20003f06070 */
[----:B------:R-:W-:-:S12]  /*5cd0*/  IMAD.SHL.U32 R2, R2, 0x2, RZ ;  /* 0x0000000202027824 */ /* 0x000fd800078e00ff */
[----:B------:R-:W-:Y:S05]  /*5ce0*/  @!P0 BRA `(.L_x_161) ;  /* 0xffffffe400188947 */ /* 0x000fea000383ffff */
[----:B------:R-:W0:Y:S01]  /*5cf0*/  S2R R2, SR_TID.X ;  /* 0x0000000000027919 */ /* 0x000e220000002100 */
[----:B------:R-:W1:Y:S01]  /*5d00*/  S2UR UR5, SR_CgaCtaId ;  /* 0x00000000000579c3 */ /* 0x000e620000008800 */
[----:B------:R-:W3:Y:S01]  /*5d10*/  LDCU.U8 UR4, c[0x0][0x380] ;  /* 0x00007000ff0477ac */ /* 0x000ee20008000000 */
[----:B------:R-:W4:Y:S01]  /*5d20*/  S2R R7, SR_LANEID ;  /* 0x0000000000077919 */ /* 0x000f220000000000 */
[----:B---3--:R-:W-:-:S03]  /*5d30*/  UPRMT UR6, UR4, 0x8880, URZ ;  /* 0x0000888004067896 */ /* 0x008fc600080000ff */
[----:B------:R-:W-:Y:S02]  /*5d40*/  UMOV UR4, 0x400 ;  /* 0x0000040000047882 */ /* 0x000fe40000000000 */
[----:B-1----:R-:W-:-:S03]  /*5d50*/  ULEA UR5, UR5, UR4, 0x18 ;  /* 0x0000000405057291 */ /* 0x002fc6000f8ec0ff */
[----:B------:R-:W-:Y:S02]  /*5d60*/  UMOV UR4, UR6 ;  /* 0x0000000600047c82 */ /* 0x000fe40008000000 */
[----:B------:R-:W-:Y:S01]  /*5d70*/  UISETP.NE.AND UP0, UPT, UR4, URZ, UPT ;  /* 0x000000ff0400728c */ /* 0x000fe2000bf05270 */
[----:B0-----:R-:W-:-:S05]  /*5d80*/  SHF.R.U32.HI R6, RZ, 0x5, R2 ;  /* 0x00000005ff067819 */ /* 0x001fca0000011602 */
[----:B----4-:R-:W-:-:S05]  /*5d90*/  IMAD R6, R6, 0x220, R7 ;  /* 0x0000022006067824 */ /* 0x010fca00078e0207 */
[----:B------:R-:W-:-:S05]  /*5da0*/  LEA R6, R6, UR5, 0x2 ;  /* 0x0000000506067c11 */ /* 0x000fca000f8e10ff */
[----:B------:R-:W-:Y:S01]  /*5db0*/  IMAD R25, R7, 0x40, R6 ;  /* 0x0000004007197824 */ /* 0x000fe200078e0206 */
[----:B------:R-:W-:Y:S06]  /*5dc0*/  BAR.SYNC.DEFER_BLOCKING 0x0 ;  /* 0x0000000000007b1d */ /* 0x000fec0000010000 */
[----:B------:R-:W-:Y:S05]  /*5dd0*/  BRA.U !UP0, `(.L_x_162) ;  /* 0x0000000108f87547 */ /* 0x000fea000b800000 */
[----:B------:R-:W-:Y:S01]  /*5de0*/  STS [R25], R22 ;  /* 0x0000001619007388 */ /* 0x000fe20000000800 */
[----:B------:R-:W0:Y:S01]  /*5df0*/  LDCU.64 UR4, c[0x0][0x398] ;  /* 0x00007300ff0477ac */ /* 0x000e220008000a00 */
[----:B------:R-:W-:Y:S02]  /*5e00*/  IMAD.WIDE.U32 R16, R16, 0x1100, RZ ;  /* 0x0000110010107825 */ /* 0x000fe400078e00ff */
[----:B------:R-:W-:Y:S04]  /*5e10*/  STS [R25+0x4], R8 ;  /* 0x0000040819007388 */ /* 0x000fe80000000800 */
[----:B------:R-:W-:Y:S04]  /*5e20*/  STS [R25+0x8], R28 ;  /* 0x0000081c19007388 */ /* 0x000fe80000000800 */
[----:B------:R1:W-:Y:S04]  /*5e30*/  STS [R25+0xc], R3 ;  /* 0x00000c0319007388 */ /* 0x0003e80000000800 */
[----:B------:R-:W-:Y:S04]  /*5e40*/  STS [R25+0x10], R23 ;  /* 0x0000101719007388 */ /* 0x000fe80000000800 */
[----:B------:R-:W-:Y:S01]  /*5e50*/  STS [R25+0x14], R9 ;  /* 0x0000140919007388 */ /* 0x000fe20000000800 */
[----:B-1----:R-:W-:-:S03]  /*5e60*/  LOP3.LUT R3, R2, 0x3e0, RZ, 0xc0, !PT ;  /* 0x000003e002037812 */ /* 0x002fc600078ec0ff */
[----:B------:R-:W-:Y:S04]  /*5e70*/  STS [R25+0x18], R10 ;  /* 0x0000180a19007388 */ /* 0x000fe80000000800 */
[----:B------:R-:W-:Y:S04]  /*5e80*/  STS [R25+0x1c], R11 ;  /* 0x00001c0b19007388 */ /* 0x000fe80000000800 */
[----:B------:R-:W-:Y:S04]  /*5e90*/  STS [R25+0x20], R15 ;  /* 0x0000200f19007388 */ /* 0x000fe80000000800 */
[----:B------:R-:W-:Y:S04]  /*5ea0*/  STS [R25+0x24], R12 ;  /* 0x0000240c19007388 */ /* 0x000fe80000000800 */
[----:B------:R1:W-:Y:S04]  /*5eb0*/  STS [R25+0x28], R0 ;  /* 0x0000280019007388 */ /* 0x0003e80000000800 */
[----:B------:R-:W-:Y:S04]  /*5ec0*/  STS [R25+0x2c], R13 ;  /* 0x00002c0d19007388 */ /* 0x000fe80000000800 */
[----:B------:R-:W-:Y:S01]  /*5ed0*/  STS [R25+0x30], R41 ;  /* 0x0000302919007388 */ /* 0x000fe20000000800 */
[----:B-1----:R-:W-:Y:S01]  /*5ee0*/  IMAD R0, R3, 0x11, RZ ;  /* 0x0000001103007824 */ /* 0x002fe200078e02ff */
[----:B------:R-:W-:-:S02]  /*5ef0*/  LOP3.LUT R3, R2, 0x1f, RZ, 0xc0, !PT ;  /* 0x0000001f02037812 */ /* 0x000fc400078ec0ff */
[----:B------:R-:W-:Y:S02]  /*5f00*/  STS [R25+0x34], R26 ;  /* 0x0000341a19007388 */ /* 0x000fe40000000800 */
[----:B------:R-:W-:Y:S02]  /*5f10*/  IADD3 R0, P0, P1, R0, R16, R3 ;  /* 0x0000001000007210 */ /* 0x000fe4000791e003 */
[----:B------:R-:W-:Y:S02]  /*5f20*/  STS [R25+0x38], R32 ;  /* 0x0000382019007388 */ /* 0x000fe40000000800 */
[----:B------:R-:W-:Y:S02]  /*5f30*/  IADD3.X R17, PT, PT, RZ, R17, RZ, P0, P1 ;  /* 0x00000011ff117210 */ /* 0x000fe400007e24ff */
[----:B------:R-:W-:Y:S01]  /*5f40*/  STS [R25+0x3c], R34 ;  /* 0x00003c2219007388 */ /* 0x000fe20000000800 */
[----:B0-----:R-:W-:-:S03]  /*5f50*/  LEA R2, P0, R0, UR4, 0x2 ;  /* 0x0000000400027c11 */ /* 0x001fc6000f8010ff */
[----:B------:R-:W-:Y:S01]  /*5f60*/  STS [R25+0x40], R14 ;  /* 0x0000400e19007388 */ /* 0x000fe20000000800 */
[----:B------:R-:W-:-:S03]  /*5f70*/  NOP ;  /* 0x0000000000007918 */ /* 0x000fc60000000000 */
[----:B------:R-:W0:Y:S01]  /*5f80*/  LDS R5, [R6] ;  /* 0x0000000006057984 */ /* 0x000e220000000800 */
[----:B------:R-:W-:-:S03]  /*5f90*/  LEA.HI.X R3, R0, UR5, R17, 0x2, P0 ;  /* 0x0000000500037c11 */ /* 0x000fc600080f1411 */
[----:B------:R-:W1:Y:S04]  /*5fa0*/  LDS R7, [R6+0x80] ;  /* 0x0000800006077984 */ /* 0x000e680000000800 */
[----:B------:R-:W3:Y:S04]  /*5fb0*/  LDS R9, [R6+0x100] ;  /* 0x0001000006097984 */ /* 0x000ee80000000800 */
[----:B------:R-:W4:Y:S04]  /*5fc0*/  LDS R11, [R6+0x180] ;  /* 0x00018000060b7984 */ /* 0x000f280000000800 */
[----:B------:R-:W5:Y:S04]  /*5fd0*/  LDS R13, [R6+0x200] ;  /* 0x00020000060d7984 */ /* 0x000f680000000800 */
[----:B------:R-:W2:Y:S04]  /*5fe0*/  LDS R15, [R6+0x280] ;  /* 0x00028000060f7984 */ /* 0x000ea80000000800 */
        /* <DEDUP_REMOVED lines=11> */
[----:B0-----:R-:W-:Y:S04]  /*60a0*/  STG.E desc[UR8][R2.64], R5 ;  /* 0x0000000502007986 */ /* 0x001fe8000c101908 */
[----:B-1----:R-:W-:Y:S04]  /*60b0*/  STG.E desc[UR8][R2.64+0x80], R7 ;  /* 0x0000800702007986 */ /* 0x002fe8000c101908 */
[----:B---3--:R-:W-:Y:S04]  /*60c0*/  STG.E desc[UR8][R2.64+0x100], R9 ;  /* 0x0001000902007986 */ /* 0x008fe8000c101908 */
[----:B----4-:R-:W-:Y:S04]  /*60d0*/  STG.E desc[UR8][R2.64+0x180], R11 ;  /* 0x0001800b02007986 */ /* 0x010fe8000c101908 */
[----:B-----5:R-:W-:Y:S04]  /*60e0*/  STG.E desc[UR8][R2.64+0x200], R13 ;  /* 0x0002000d02007986 */ /* 0x020fe8000c101908 */
[----:B--2---:R-:W-:Y:S04]  /*60f0*/  STG.E desc[UR8][R2.64+0x280], R15 ;  /* 0x0002800f02007986 */ /* 0x004fe8000c101908 */
        /* <DEDUP_REMOVED lines=12> */
.L_x_162:
[----:B------:R-:W-:Y:S01]  /*61c0*/  STS [R25], R22 ;  /* 0x0000001619007388 */ /* 0x000fe20000000800 */
[----:B------:R-:W0:Y:S03]  /*61d0*/  LDCU.64 UR4, c[0x0][0x3b0] ;  /* 0x00007600ff0477ac */ /* 0x000e260008000a00 */
[----:B------:R-:W-:Y:S04]  /*61e0*/  STS [R25+0x4], R8 ;  /* 0x0000040819007388 */ /* 0x000fe80000000800 */
[----:B------:R-:W-:Y:S04]  /*61f0*/  STS [R25+0x8], R28 ;  /* 0x0000081c19007388 */ /* 0x000fe80000000800 */
[----:B------:R1:W-:Y:S04]  /*6200*/  STS [R25+0xc], R3 ;  /* 0x00000c0319007388 */ /* 0x0003e80000000800 */
[----:B------:R-:W-:Y:S01]  /*6210*/  STS [R25+0x10], R23 ;  /* 0x0000101719007388 */ /* 0x000fe20000000800 */
[----:B0-----:R-:W-:-:S03]  /*6220*/  IADD3 R2, P0, PT, R5, UR4, RZ ;  /* 0x0000000405027c10 */ /* 0x001fc6000ff1e0ff */
[----:B------:R-:W-:Y:S01]  /*6230*/  STS [R25+0x14], R9 ;  /* 0x0000140919007388 */ /* 0x000fe20000000800 */
[----:B-1----:R-:W-:-:S03]  /*6240*/  IADD3.X R3, PT, PT, R4, UR5, RZ, P0, !PT ;  /* 0x0000000504037c10 */ /* 0x002fc600087fe4ff */
        /* <DEDUP_REMOVED lines=12> */
[----:B------:R-:W0:Y:S04]  /*6310*/  LDS R7, [R6] ;  /* 0x0000000006077984 */ /* 0x000e280000000800 */
        /* <DEDUP_REMOVED lines=34> */
.L_x_123:
[----:B------:R-:W0:Y:S01]  /*6540*/  LDC.64 R4, c[0x0][0x388] ;  /* 0x0000e200ff047b82 */ /* 0x000e220000000a00 */
[----:B------:R-:W-:Y:S01]  /*6550*/  ACQBULK ;  /* 0x000000000000782e */ /* 0x000fe20000000000 */
[----:B------:R-:W1:Y:S06]  /*6560*/  S2R R26, SR_TID.X ;  /* 0x00000000001a7919 */ /* 0x000e6c0000002100 */
[----:B------:R-:W2:Y:S01]  /*6570*/  LDC R3, c[0x0][0x3a8] ;  /* 0x0000ea00ff037b82 */ /* 0x000ea20000000800 */
[----:B0-----:R-:W-:-:S05]  /*6580*/  IMAD.WIDE.U32 R4, R16, 0x4400, R4 ;  /* 0x0000440010047825 */ /* 0x001fca00078e0004 */
[----:B------:R0:W3:Y:S01]  /*6590*/  LDG.E R9, desc[UR8][R4.64] ;  /* 0x0000000804097981 */ /* 0x0000e2000c1e1900 */
[----:B------:R-:W-:Y:S01]  /*65a0*/  IMAD.WIDE.U32 R22, R16, 0x1100, RZ ;  /* 0x0000110010167825 */ /* 0x000fe200078e00ff */
[----:B-1----:R-:W-:-:S03]  /*65b0*/  LOP3.LUT R2, R26, 0x1f, RZ, 0xc0, !PT ;  /* 0x0000001f1a027812 */ /* 0x002fc600078ec0ff */
[----:B------:R-:W-:Y:S01]  /*65c0*/  IMAD.MOV R20, RZ, RZ, -R22 ;  /* 0x000000ffff147224 */ /* 0x000fe200078e0a16 */
[----:B------:R-:W-:-:S04]  /*65d0*/  LOP3.LUT R7, R26, 0x3e0, RZ, 0xc0, !PT ;  /* 0x000003e01a077812 */ /* 0x000fc800078ec0ff */
[----:B--2---:R-:W-:Y:S01]  /*65e0*/  VIADDMNMX R20, R20, R3, 0x1100, PT ;  /* 0x0000110014147446 */ /* 0x004fe20003800103 */
[----:B------:R-:W-:-:S04]  /*65f0*/  IMAD R2, R7, 0x11, R2 ;  /* 0x0000001107027824 */ /* 0x000fc800078e0202 */
[C---:B------:R-:W-:Y:S01]  /*6600*/  VIADD R3, R2.reuse, 0x20 ;  /* 0x0000002002037836 */ /* 0x040fe20000000000 */
[C---:B------:R-:W-:Y:S01]  /*6610*/  ISETP.GE.AND P4, PT, R2.reuse, R20, PT ;  /* 0x000000140200720c */ /* 0x040fe20003f86270 */
[----:B------:R-:W-:-:S03]  /*6620*/  VIADD R11, R2, 0xa0 ;  /* 0x000000a0020b7836 */ /* 0x000fc60000000000 */
[----:B------:R-:W-:Y:S01]  /*6630*/  ISETP.GE.AND P0, PT, R3, R20, PT ;  /* 0x000000140300720c */ /* 0x000fe20003f06270 */
[----:B------:R-:W-:-:S05]  /*6640*/  VIADD R3, R2, 0x40 ;  /* 0x0000004002037836 */ /* 0x000fca0000000000 */
[----:B------:R-:W-:Y:S01]  /*6650*/  ISETP.GE.AND P1, PT, R3, R20, PT ;  /* 0x000000140300720c */ /* 0x000fe20003f26270 */
[----:B------:R-:W-:Y:S02]  /*6660*/  VIADD R3, R2, 0x60 ;  /* 0x0000006002037836 */ /* 0x000fe40000000000 */
[----:B------:R-:W1:Y:S01]  /*6670*/  @!P4 LDC.64 R14, c[0x0][0x388] ;  /* 0x0000e200ff0ecb82 */ /* 0x000e620000000a00 */
[----:B------:R-:W-:Y:S02]  /*6680*/  @!P4 IADD3 R0, P3, PT, R22, R2, RZ ;  /* 0x000000021600c210 */ /* 0x000fe40007f7e0ff */
[-C--:B------:R-:W-:Y:S01]  /*6690*/  ISETP.GE.AND P2, PT, R3, R20.reuse, PT ;  /* 0x000000140300720c */ /* 0x080fe20003f46270 */
[----:B------:R-:W-:Y:S02]  /*66a0*/  VIADD R3, R2, 0x80 ;  /* 0x0000008002037836 */ /* 0x000fe40000000000 */
[----:B------:R-:W-:Y:S02]  /*66b0*/  @!P4 IMAD.X R8, RZ, RZ, R23, P3 ;  /* 0x000000ffff08c224 */ /* 0x000fe400018e0617 */
[----:B------:R-:W2:Y:S01]  /*66c0*/  @!P0 LDC.64 R6, c[0x0][0x388] ;  /* 0x0000e200ff068b82 */ /* 0x000ea20000000a00 */
[----:B------:R-:W-:-:S07]  /*66d0*/  ISETP.GE.AND P3, PT, R3, R20, PT ;  /* 0x000000140300720c */ /* 0x000fce0003f66270 */
[----:B0-----:R-:W0:Y:S01]  /*66e0*/  @!P1 LDC.64 R4, c[0x0][0x388] ;  /* 0x0000e200ff049b82 */ /* 0x001e220000000a00 */
[----:B-1----:R-:W-:-:S07]  /*66f0*/  @!P4 LEA R14, P5, R0, R14, 0x2 ;  /* 0x0000000e000ec211 */ /* 0x002fce00078a10ff */
[----:B------:R-:W1:Y:S01]  /*6700*/  @!P2 LDC.64 R12, c[0x0][0x388] ;  /* 0x0000e200ff0cab82 */ /* 0x000e620000000a00 */
[----:B------:R-:W-:Y:S02]  /*6710*/  @!P4 LEA.HI.X R15, R0, R15, R8, 0x2, P5 ;  /* 0x0000000f000fc211 */ /* 0x000fe400028f1408 */
[----:B------:R-:W-:-:S05]  /*6720*/  @!P0 IADD3 R0, P5, PT, R22, R2, RZ ;  /* 0x0000000216008210 */ /* 0x000fca0007fbe0ff */
[----:B------:R-:W-:Y:S01]  /*6730*/  @!P0 IMAD.X R8, RZ, RZ, R23, P5 ;  /* 0x000000ffff088224 */ /* 0x000fe200028e0617 */
[----:B--2---:R-:W-:-:S04]  /*6740*/  @!P0 LEA R18, P5, R0, R6, 0x2 ;  /* 0x0000000600128211 */ /* 0x004fc800078a10ff */
[----:B------:R-:W-:Y:S02]  /*6750*/  @!P0 LEA.HI.X R19, R0, R7, R8, 0x2, P5 ;  /* 0x0000000700138211 */ /* 0x000fe400028f1408 */
[----:B------:R-:W-:Y:S01]  /*6760*/  @!P1 IADD3 R0, P5, PT, R22, R2, RZ ;  /* 0x0000000216009210 */ /* 0x000fe20007fbe0ff */
[----:B------:R-:W-:-:S04]  /*6770*/  VIADD R17, R2, 0xc0 ;  /* 0x000000c002117836 */ /* 0x000fc80000000000 */
[----:B------:R-:W-:Y:S01]  /*6780*/  @!P1 IMAD.X R6, RZ, RZ, R23, P5 ;  /* 0x000000ffff069224 */ /* 0x000fe200028e0617 */
[----:B0-----:R-:W-:-:S04]  /*6790*/  @!P1 LEA R24, P5, R0, R4, 0x2 ;  /* 0x0000000400189211 */ /* 0x001fc800078a10ff */
[----:B------:R-:W-:Y:S02]  /*67a0*/  @!P1 LEA.HI.X R25, R0, R5, R6, 0x2, P5 ;  /* 0x0000000500199211 */ /* 0x000fe400028f1406 */
[----:B------:R-:W-:-:S05]  /*67b0*/  @!P2 IADD3 R0, P5, PT, R22, R2, RZ ;  /* 0x000000021600a210 */ /* 0x000fca0007fbe0ff */
[----:B------:R-:W-:Y:S02]  /*67c0*/  @!P2 IMAD.X R6, RZ, RZ, R23, P5 ;  /* 0x000000ffff06a224 */ /* 0x000fe400028e0617 */
[----:B------:R-:W-:Y:S02]  /*67d0*/  VIADD R41, R2, 0x1e0 ;  /* 0x000001e002297836 */ /* 0x000fe40000000000 */
[----:B---3--:R-:W-:Y:S02]  /*67e0*/  IMAD.MOV.U32 R3, RZ, RZ, R9 ;  /* 0x000000ffff037224 */ /* 0x008fe400078e0009 */
[----:B------:R0:W2:Y:S01]  /*67f0*/  @!P4 LDG.E R9, desc[UR8][R14.64] ;  /* 0x000000080e09c981 */ /* 0x0000a2000c1e1900 */
[----:B------:R-:W-:Y:S01]  /*6800*/  ISETP.GE.AND P4, PT, R11, R20, PT ;  /* 0x000000140b00720c */ /* 0x000fe20003f86270 */
[--C-:B------:R-:W-:Y:S01]  /*6810*/  IMAD.MOV.U32 R7, RZ, RZ, R3.reuse ;  /* 0x000000ffff077224 */ /* 0x100fe200078e0003 */
[----:B------:R-:W3:Y:S01]  /*6820*/  @!P3 LDC.64 R10, c[0x0][0x388] ;  /* 0x0000e200ff0abb82 */ /* 0x000ee20000000a00 */
[----:B------:R-:W-:-:S04]  /*6830*/  IMAD.MOV.U32 R37, RZ, RZ, R3 ;  /* 0x000000ffff257224 */ /* 0x000fc800078e0003 */
[----:B------:R-:W4:Y:S01]  /*6840*/  @!P0 LDG.E R7, desc[UR8][R18.64+0x80] ;  /* 0x0000800812078981 */ /* 0x000f22000c1e1900 */
[----:B------:R-:W-:Y:S01]  /*6850*/  ISETP.GE.AND P0, PT, R17, R20, PT ;  /* 0x000000141100720c */ /* 0x000fe20003f06270 */
[----:B0-----:R-:W-:Y:S01]  /*6860*/  VIADD R15, R2, 0xe0 ;  /* 0x000000e0020f7836 */ /* 0x001fe20000000000 */
[C---:B-1----:R-:W-:Y:S01]  /*6870*/  @!P2 LEA R14, P5, R0.reuse, R12, 0x2 ;  /* 0x0000000c000ea211 */ /* 0x042fe200078a10ff */
[----:B------:R-:W5:Y:S02]  /*6880*/  @!P1 LDG.E R37, desc[UR8][R24.64+0x100] ;  /* 0x0001000818259981 */ /* 0x000f64000c1e1900 */
[----:B------:R-:W0:Y:S01]  /*6890*/  @!P4 LDC.64 R4, c[0x0][0x388] ;  /* 0x0000e200ff04cb82 */ /* 0x000e220000000a00 */
[----:B------:R-:W-:Y:S02]  /*68a0*/  ISETP.GE.AND P1, PT, R15, R20, PT ;  /* 0x000000140f00720c */ /* 0x000fe40003f26270 */
[----:B------:R-:W-:Y:S02]  /*68b0*/  @!P2 LEA.HI.X R15, R0, R13, R6, 0x2, P5 ;  /* 0x0000000d000fa211 */ /* 0x000fe400028f1406 */
[----:B------:R-:W-:Y:S01]  /*68c0*/  @!P3 IADD3 R0, P5, PT, R22, R2, RZ ;  /* 0x000000021600b210 */ /* 0x000fe20007fbe0ff */
[----:B------:R-:W-:-:S02]  /*68d0*/  IMAD.MOV.U32 R35, RZ, RZ, R3 ;  /* 0x000000ffff237224 */ /* 0x000fc400078e0003 */
[----:B------:R-:W1:Y:S02]  /*68e0*/  @!P0 LDC.64 R12, c[0x0][0x388] ;  /* 0x0000e200ff0c8b82 */ /* 0x000e640000000a00 */
[----:B------:R-:W-:Y:S02]  /*68f0*/  @!P3 IMAD.X R6, RZ, RZ, R23, P5 ;  /* 0x000000ffff06b224 */ /* 0x000fe400028e0617 */
[----:B------:R-:W-:Y:S01]  /*6900*/  VIADD R17, R2, 0x100 ;  /* 0x0000010002117836 */ /* 0x000fe20000000000 */
[C---:B---3--:R-:W-:Y:S01]  /*6910*/  @!P3 LEA R10, P5, R0.reuse, R10, 0x2 ;  /* 0x0000000a000ab211 */ /* 0x048fe200078a10ff */
[----:B------:R3:W5:Y:S02]  /*6920*/  @!P2 LDG.E R35, desc[UR8][R14.64+0x180] ;  /* 0x000180080e23a981 */ /* 0x000764000c1e1900 */
[----:B------:R-:W3:Y:S01]  /*6930*/  @!P1 LDC.64 R28, c[0x0][0x388] ;  /* 0x0000e200ff1c9b82 */ /* 0x000ee20000000a00 */
[----:B------:R-:W-:Y:S02]  /*6940*/  @!P3 LEA.HI.X R11, R0, R11, R6, 0x2, P5 ;  /* 0x0000000b000bb211 */ /* 0x000fe400028f1406 */
[----:B------:R-:W-:-:S02]  /*6950*/  @!P4 IADD3 R0, P5, PT, R22, R2, RZ ;  /* 0x000000021600c210 */ /* 0x000fc40007fbe0ff */
[----:B------:R-:W-:Y:S01]  /*6960*/  ISETP.GE.AND P2, PT, R17, R20, PT ;  /* 0x000000141100720c */ /* 0x000fe20003f46270 */
[----:B------:R-:W-:Y:S02]  /*6970*/  IMAD.MOV.U32 R27, RZ, RZ, R3 ;  /* 0x000000ffff1b7224 */ /* 0x000fe400078e0003 */
[----:B------:R-:W-:Y:S01]  /*6980*/  @!P4 IMAD.X R6, RZ, RZ, R23, P5 ;  /* 0x000000ffff06c224 */ /* 0x000fe200028e0617 */
[----:B0-----:R-:W-:Y:S01]  /*6990*/  @!P4 LEA R4, P5, R0, R4, 0x2 ;  /* 0x000000040004c211 */ /* 0x001fe200078a10ff */
[----:B------:R-:W-:Y:S02]  /*69a0*/  VIADD R17, R2, 0x120 ;  /* 0x0000012002117836 */ /* 0x000fe40000000000 */
[----:B------:R0:W5:Y:S01]  /*69b0*/  @!P3 LDG.E R27, desc[UR8][R10.64+0x200] ;  /* 0x000200080a1bb981 */ /* 0x000162000c1e1900 */
[----:B------:R-:W-:Y:S02]  /*69c0*/  @!P4 LEA.HI.X R5, R0, R5, R6, 0x2, P5 ;  /* 0x000000050005c211 */ /* 0x000fe400028f1406 */
[----:B------:R-:W-:-:S02]  /*69d0*/  @!P0 IADD3 R0, P5, PT, R22, R2, RZ ;  /* 0x0000000216008210 */ /* 0x000fc40007fbe0ff */
[----:B------:R-:W-:Y:S01]  /*69e0*/  ISETP.GE.AND P3, PT, R17, R20, PT ;  /* 0x000000141100720c */ /* 0x000fe20003f66270 */
[----:B------:R-:W0:Y:S01]  /*69f0*/  @!P2 LDC.64 R30, c[0x0][0x388] ;  /* 0x0000e200ff1eab82 */ /* 0x000e220000000a00 */
[----:B------:R-:W-:Y:S02]  /*6a00*/  IMAD.MOV.U32 R21, RZ, RZ, R3 ;  /* 0x000000ffff157224 */ /* 0x000fe400078e0003 */
[----:B------:R-:W-:Y:S01]  /*6a10*/  @!P0 IMAD.X R6, RZ, RZ, R23, P5 ;  /* 0x000000ffff068224 */ /* 0x000fe200028e0617 */
[----:B-1----:R-:W-:Y:S01]  /*6a20*/  @!P0 LEA R12, P5, R0, R12, 0x2 ;  /* 0x0000000c000c8211 */ /* 0x002fe200078a10ff */
[----:B---3--:R-:W-:Y:S02]  /*6a30*/  VIADD R15, R2, 0x140 ;  /* 0x00000140020f7836 */ /* 0x008fe40000000000 */
[----:B------:R1:W3:Y:S01]  /*6a40*/  @!P4 LDG.E R21, desc[UR8][R4.64+0x280] ;  /* 0x000280080415c981 */ /* 0x0002e2000c1e1900 */
[----:B------:R-:W-:Y:S02]  /*6a50*/  @!P0 LEA.HI.X R13, R0, R13, R6, 0x2, P5 ;  /* 0x0000000d000d8211 */ /* 0x000fe400028f1406 */
[----:B------:R-:W-:-:S02]  /*6a60*/  @!P1 IADD3 R0, P5, PT, R22, R2, RZ ;  /* 0x0000000216009210 */ /* 0x000fc40007fbe0ff */
[----:B------:R-:W-:Y:S01]  /*6a70*/  ISETP.GE.AND P4, PT, R15, R20, PT ;  /* 0x000000140f00720c */ /* 0x000fe20003f86270 */
[----:B0-----:R-:W0:Y:S01]  /*6a80*/  @!P3 LDC.64 R10, c[0x0][0x388] ;  /* 0x0000e200ff0abb82 */ /* 0x001e220000000a00 */
[----:B------:R-:W-:Y:S02]  /*6a90*/  IMAD.MOV.U32 R17, RZ, RZ, R3 ;  /* 0x000000ffff117224 */ /* 0x000fe400078e0003 */
[----:B------:R-:W-:Y:S01]  /*6aa0*/  @!P1 IMAD.X R6, RZ, RZ, R23, P5 ;  /* 0x000000ffff069224 */ /* 0x000fe200028e0617 */
[----:B------:R-:W-:Y:S01]  /*6ab0*/  @!P1 LEA R28, P5, R0, R28, 0x2 ;  /* 0x0000001c001c9211 */ /* 0x000fe200078a10ff */
[----:B------:R-:W-:Y:S02]  /*6ac0*/  VIADD R15, R2, 0x160 ;  /* 0x00000160020f7836 */ /* 0x000fe40000000000 */
[----:B------:R1:W3:Y:S01]  /*6ad0*/  @!P0 LDG.E R17, desc[UR8][R12.64+0x300] ;  /* 0x000300080c118981 */ /* 0x0002e2000c1e1900 */
[----:B------:R-:W-:Y:S02]  /*6ae0*/  @!P1 LEA.HI.X R29, R0, R29, R6, 0x2, P5 ;  /* 0x0000001d001d9211 */ /* 0x000fe400028f1406 */
[----:B------:R-:W-:-:S02]  /*6af0*/  @!P2 IADD3 R0, P5, PT, R22, R2, RZ ;  /* 0x000000021600a210 */ /* 0x000fc40007fbe0ff */
[----:B------:R-:W-:Y:S01]  /*6b00*/  ISETP.GE.AND P0, PT, R15, R20, PT ;  /* 0x000000140f00720c */ /* 0x000fe20003f06270 */
[----:B-1----:R-:W1:Y:S01]  /*6b10*/  @!P4 LDC.64 R4, c[0x0][0x388] ;  /* 0x0000e200ff04cb82 */ /* 0x002e620000000a00 */
[----:B------:R-:W-:Y:S02]  /*6b20*/  IMAD.MOV.U32 R15, RZ, RZ, R3 ;  /* 0x000000ffff0f7224 */ /* 0x000fe400078e0003 */
[----:B------:R-:W-:Y:S01]  /*6b30*/  @!P2 IMAD.X R6, RZ, RZ, R23, P5 ;  /* 0x000000ffff06a224 */ /* 0x000fe200028e0617 */
[----:B------:R-:W-:Y:S01]  /*6b40*/  @!P2 LEA R30, P5, R0, R30, 0x2 ;  /* 0x0000001e001ea211 */ /* 0x000fe200078a10ff */
[----:B------:R-:W-:Y:S02]  /*6b50*/  VIADD R19, R2, 0x180 ;  /* 0x0000018002137836 */ /* 0x000fe40000000000 */
[----:B------:R0:W3:Y:S01]  /*6b60*/  @!P1 LDG.E R15, desc[UR8][R28.64+0x380] ;  /* 0x000380081c0f9981 */ /* 0x0000e2000c1e1900 */
[----:B------:R-:W-:Y:S02]  /*6b70*/  @!P2 LEA.HI.X R31, R0, R31, R6, 0x2, P5 ;  /* 0x0000001f001fa211 */ /* 0x000fe400028f1406 */
[----:B------:R-:W-:Y:S01]  /*6b80*/  @!P3 IADD3 R0, P5, PT, R22, R2, RZ ;  /* 0x000000021600b210 */ /* 0x000fe20007fbe0ff */
[----:B------:R-:W-:Y:S01]  /*6b90*/  IMAD.MOV.U32 R13, RZ, RZ, R3 ;  /* 0x000000ffff0d7224 */ /* 0x000fe200078e0003 */
[----:B------:R-:W-:Y:S01]  /*6ba0*/  ISETP.GE.AND P1, PT, R19, R20, PT ;  /* 0x000000141300720c */ /* 0x000fe20003f26270 */
[----:B------:R-:W-:Y:S01]  /*6bb0*/  VIADD R25, R2, 0x1a0 ;  /* 0x000001a002197836 */ /* 0x000fe20000000000 */
[----:B------:R-:W1:Y:S01]  /*6bc0*/  @!P0 LDC.64 R18, c[0x0][0x388] ;  /* 0x0000e200ff128b82 */ /* 0x000e620000000a00 */
[----:B------:R-:W-:Y:S01]  /*6bd0*/  @!P3 IMAD.X R6, RZ, RZ, R23, P5 ;  /* 0x000000ffff06b224 */ /* 0x000fe200028e0617 */
[----:B0-----:R-:W-:Y:S01]  /*6be0*/  @!P3 LEA R24, P5, R0, R10, 0x2 ;  /* 0x0000000a0018b211 */ /* 0x001fe200078a10ff */
[----:B------:R0:W3:Y:S01]  /*6bf0*/  @!P2 LDG.E R13, desc[UR8][R30.64+0x400] ;  /* 0x000400081e0da981 */ /* 0x0000e2000c1e1900 */
[----:B------:R-:W-:-:S02]  /*6c00*/  ISETP.GE.AND P2, PT, R25, R20, PT ;  /* 0x000000141900720c */ /* 0x000fc40003f46270 */
[----:B------:R-:W-:Y:S02]  /*6c10*/  @!P3 LEA.HI.X R25, R0, R11, R6, 0x2, P5 ;  /* 0x0000000b0019b211 */ /* 0x000fe400028f1406 */
[----:B------:R-:W-:Y:S01]  /*6c20*/  @!P4 IADD3 R0, P5, PT, R22, R2, RZ ;  /* 0x000000021600c210 */ /* 0x000fe20007fbe0ff */
[----:B------:R-:W-:Y:S02]  /*6c30*/  IMAD.MOV.U32 R11, RZ, RZ, R3 ;  /* 0x000000ffff0b7224 */ /* 0x000fe400078e0003 */
[----:B------:R-:W-:Y:S01]  /*6c40*/  VIADD R29, R2, 0x1c0 ;  /* 0x000001c0021d7836 */ /* 0x000fe20000000000 */
[----:B------:R-:W0:Y:S01]  /*6c50*/  @!P1 LDC.64 R32, c[0x0][0x388] ;  /* 0x0000e200ff209b82 */ /* 0x000e220000000a00 */
[----:B------:R-:W-:Y:S01]  /*6c60*/  @!P4 IMAD.X R6, RZ, RZ, R23, P5 ;  /* 0x000000ffff06c224 */ /* 0x000fe200028e0617 */
[----:B-1----:R-:W-:Y:S01]  /*6c70*/  @!P4 LEA R28, P5, R0, R4, 0x2 ;  /* 0x00000004001cc211 */ /* 0x002fe200078a10ff */
[----:B------:R1:W3:Y:S01]  /*6c80*/  @!P3 LDG.E R11, desc[UR8][R24.64+0x480] ;  /* 0x00048008180bb981 */ /* 0x0002e2000c1e1900 */
[----:B------:R-:W-:-:S02]  /*6c90*/  ISETP.GE.AND P3, PT, R29, R20, PT ;  /* 0x000000141d00720c */ /* 0x000fc40003f66270 */
[----:B------:R-:W-:Y:S02]  /*6ca0*/  @!P4 LEA.HI.X R29, R0, R5, R6, 0x2, P5 ;  /* 0x00000005001dc211 */ /* 0x000fe400028f1406 */
[----:B------:R-:W-:Y:S01]  /*6cb0*/  @!P0 IADD3 R0, P5, PT, R22, R2, RZ ;  /* 0x0000000216008210 */ /* 0x000fe20007fbe0ff */
[----:B------:R-:W-:Y:S01]  /*6cc0*/  IMAD.MOV.U32 R39, RZ, RZ, R3 ;  /* 0x000000ffff277224 */ /* 0x000fe200078e0003 */
[----:B0-----:R-:W0:Y:S03]  /*6cd0*/  @!P2 LDC.64 R30, c[0x0][0x388] ;  /* 0x0000e200ff1eab82 */ /* 0x001e260000000a00 */
[----:B------:R-:W-:Y:S01]  /*6ce0*/  @!P0 IMAD.X R4, RZ, RZ, R23, P5 ;  /* 0x000000ffff048224 */ /* 0x000fe200028e0617 */
[----:B------:R-:W-:Y:S01]  /*6cf0*/  @!P0 LEA R44, P5, R0, R18, 0x2 ;  /* 0x00000012002c8211 */ /* 0x000fe200078a10ff */
[----:B------:R1:W3:Y:S01]  /*6d00*/  @!P4 LDG.E R39, desc[UR8][R28.64+0x500] ;  /* 0x000500081c27c981 */ /* 0x0002e2000c1e1900 */
[----:B------:R-:W-:Y:S01]  /*6d10*/  VIADD R5, R2, 0x200 ;  /* 0x0000020002057836 */ /* 0x000fe20000000000 */
[----:B------:R-:W-:Y:S01]  /*6d20*/  ISETP.GE.AND P4, PT, R41, R20, PT ;  /* 0x000000142900720c */ /* 0x000fe20003f86270 */
[----:B------:R-:W-:Y:S01]  /*6d30*/  IMAD.MOV.U32 R41, RZ, RZ, R3 ;  /* 0x000000ffff297224 */ /* 0x000fe200078e0003 */
[----:B------:R-:W-:Y:S01]  /*6d40*/  @!P0 LEA.HI.X R45, R0, R19, R4, 0x2, P5 ;  /* 0x00000013002d8211 */ /* 0x000fe200028f1404 */
[----:B-1----:R-:W1:Y:S01]  /*6d50*/  @!P3 LDC.64 R24, c[0x0][0x388] ;  /* 0x0000e200ff18bb82 */ /* 0x002e620000000a00 */
[----:B------:R-:W-:-:S02]  /*6d60*/  @!P1 IADD3 R0, P6, PT, R22, R2, RZ ;  /* 0x0000000216009210 */ /* 0x000fc40007fde0ff */
[----:B------:R-:W-:Y:S01]  /*6d70*/  ISETP.GE.AND P5, PT, R5, R20, PT ;  /* 0x000000140500720c */ /* 0x000fe20003fa6270 */
[----:B------:R1:W3:Y:S01]  /*6d80*/  @!P0 LDG.E R41, desc[UR8][R44.64+0x580] ;  /* 0x000580082c298981 */ /* 0x0002e2000c1e1900 */
[----:B------:R-:W-:Y:S01]  /*6d90*/  @!P1 LEA R32, P0, R0, R32, 0x2 ;  /* 0x0000002000209211 */ /* 0x000fe200078010ff */
[----:B------:R-:W-:-:S04]  /*6da0*/  @!P1 IMAD.X R4, RZ, RZ, R23, P6 ;  /* 0x000000ffff049224 */ /* 0x000fc800030e0617 */
[----:B------:R-:W1:Y:S01]  /*6db0*/  @!P4 LDC.64 R18, c[0x0][0x388] ;  /* 0x0000e200ff12cb82 */ /* 0x000e620000000a00 */
[----:B------:R-:W-:Y:S02]  /*6dc0*/  @!P1 LEA.HI.X R33, R0, R33, R4, 0x2, P0 ;  /* 0x0000002100219211 */ /* 0x000fe400000f1404 */
[----:B------:R-:W-:-:S05]  /*6dd0*/  @!P2 IADD3 R0, P0, PT, R22, R2, RZ ;  /* 0x000000021600a210 */ /* 0x000fca0007f1e0ff */
[----:B------:R-:W1:Y:S01]  /*6de0*/  @!P5 LDC.64 R28, c[0x0][0x388] ;  /* 0x0000e200ff1cdb82 */ /* 0x000e620000000a00 */
[----:B------:R-:W-:Y:S01]  /*6df0*/  @!P2 IMAD.X R4, RZ, RZ, R23, P0 ;  /* 0x000000ffff04a224 */ /* 0x000fe200000e0617 */
[----:B0-----:R-:W-:Y:S01]  /*6e00*/  @!P2 LEA R30, P0, R0, R30, 0x2 ;  /* 0x0000001e001ea211 */ /* 0x001fe200078010ff */
[----:B------:R-:W-:-:S03]  /*6e10*/  IMAD.MOV.U32 R43, RZ, RZ, R3 ;  /* 0x000000ffff2b7224 */ /* 0x000fc600078e0003 */
[----:B------:R-:W-:Y:S02]  /*6e20*/  @!P2 LEA.HI.X R31, R0, R31, R4, 0x2, P0 ;  /* 0x0000001f001fa211 */ /* 0x000fe400000f1404 */
[----:B------:R-:W-:Y:S01]  /*6e30*/  @!P3 IADD3 R4, P0, PT, R22, R2, RZ ;  /* 0x000000021604b210 */ /* 0x000fe20007f1e0ff */
[----:B------:R0:W3:Y:S03]  /*6e40*/  @!P1 LDG.E R43, desc[UR8][R32.64+0x600] ;  /* 0x00060008202b9981 */ /* 0x0000e6000c1e1900 */
[----:B-1----:R-:W-:Y:S01]  /*6e50*/  @!P3 LEA R24, P1, R4, R24, 0x2 ;  /* 0x000000180418b211 */ /* 0x002fe200078210ff */
[----:B------:R-:W-:Y:S01]  /*6e60*/  @!P3 IMAD.X R6, RZ, RZ, R23, P0 ;  /* 0x000000ffff06b224 */ /* 0x000fe200000e0617 */
[----:B------:R-:W-:-:S04]  /*6e70*/  @!P4 IADD3 R0, P0, PT, R22, R2, RZ ;  /* 0x000000021600c210 */ /* 0x000fc80007f1e0ff */
[----:B------:R-:W-:Y:S02]  /*6e80*/  @!P3 LEA.HI.X R25, R4, R25, R6, 0x2, P1 ;  /* 0x000000190419b211 */ /* 0x000fe400008f1406 */
[----:B------:R-:W-:Y:S01]  /*6e90*/  @!P5 IADD3 R4, P1, PT, R22, R2, RZ ;  /* 0x000000021604d210 */ /* 0x000fe20007f3e0ff */
[----:B------:R-:W-:Y:S01]  /*6ea0*/  @!P4 IMAD.X R6, RZ, RZ, R23, P0 ;  /* 0x000000ffff06c224 */ /* 0x000fe200000e0617 */
[----:B------:R-:W-:-:S03]  /*6eb0*/  @!P4 LEA R18, P0, R0, R18, 0x2 ;  /* 0x000000120012c211 */ /* 0x000fc600078010ff */
[----:B------:R-:W-:Y:S01]  /*6ec0*/  @!P5 IMAD.X R22, RZ, RZ, R23, P1 ;  /* 0x000000ffff16d224 */ /* 0x000fe200008e0617 */
[----:B------:R-:W-:Y:S01]  /*6ed0*/  @!P5 LEA R28, P1, R4, R28, 0x2 ;  /* 0x0000001c041cd211 */ /* 0x000fe200078210ff */
[--C-:B------:R-:W-:Y:S01]  /*6ee0*/  IMAD.MOV.U32 R45, RZ, RZ, R3.reuse ;  /* 0x000000ffff2d7224 */ /* 0x100fe200078e0003 */
[----:B------:R-:W-:Y:S01]  /*6ef0*/  @!P4 LEA.HI.X R19, R0, R19, R6, 0x2, P0 ;  /* 0x000000130013c211 */ /* 0x000fe200000f1406 */
[--C-:B------:R-:W-:Y:S01]  /*6f00*/  IMAD.MOV.U32 R23, RZ, RZ, R3.reuse ;  /* 0x000000ffff177224 */ /* 0x100fe200078e0003 */
[----:B------:R-:W-:Y:S01]  /*6f10*/  @!P5 LEA.HI.X R29, R4, R29, R22, 0x2, P1 ;  /* 0x0000001d041dd211 */ /* 0x000fe200008f1416 */
[----:B------:R-:W-:Y:S02]  /*6f20*/  IMAD.MOV.U32 R0, RZ, RZ, R3 ;  /* 0x000000ffff007224 */ /* 0x000fe400078e0003 */
[----:B------:R-:W3:Y:S04]  /*6f30*/  @!P2 LDG.E R45, desc[UR8][R30.64+0x680] ;  /* 0x000680081e2da981 */ /* 0x000ee8000c1e1900 */
[----:B------:R-:W3:Y:S04]  /*6f40*/  @!P3 LDG.E R23, desc[UR8][R24.64+0x700] ;  /* 0x000700081817b981 */ /* 0x000ee8000c1e1900 */
[----:B------:R-:W3:Y:S04]  /*6f50*/  @!P4 LDG.E R0, desc[UR8][R18.64+0x780] ;  /* 0x000780081200c981 */ /* 0x000ee8000c1e1900 */
[----:B------:R-:W3:Y:S01]  /*6f60*/  @!P5 LDG.E R3, desc[UR8][R28.64+0x800] ;  /* 0x000800081c03d981 */ /* 0x000ee2000c1e1900 */
[----:B0-----:R-:W0:Y:S01]  /*6f70*/  S2R R33, SR_LANEID ;  /* 0x0000000000217919 */ /* 0x001e220000000000 */
[----:B------:R-:W1:Y:S01]  /*6f80*/  S2UR UR5, SR_CgaCtaId ;  /* 0x00000000000579c3 */ /* 0x000e620000008800 */
[----:B------:R-:W-:Y:S01]  /*6f90*/  SHF.R.U32.HI R4, RZ, 0x5, R26 ;  /* 0x00000005ff047819 */ /* 0x000fe2000001161a */
[----:B------:R-:W-:-:S02]  /*6fa0*/  UMOV UR4, 0x400 ;  /* 0x0000040000047882 */ /* 0x000fc40000000000 */
[----:B-1----:R-:W-:Y:S02]  /*6fb0*/  ULEA UR4, UR5, UR4, 0x18 ;  /* 0x0000000405047291 */ /* 0x002fe4000f8ec0ff */
[----:B0-----:R-:W-:-:S04]  /*6fc0*/  IMAD R4, R4, 0x220, R33 ;  /* 0x0000022004047824 */ /* 0x001fc800078e0221 */
[----:B------:R-:W-:Y:S01]  /*6fd0*/  IMAD R33, R33, 0x10, R4 ;  /* 0x0000001021217824 */ /* 0x000fe200078e0204 */
[----:B------:R-:W-:-:S04]  /*6fe0*/  LEA R22, R4, UR4, 0x2 ;  /* 0x0000000404167c11 */ /* 0x000fc8000f8e10ff */
[----:B------:R-:W-:Y:S01]  /*6ff0*/  LEA R33, R33, UR4, 0x2 ;  /* 0x0000000421217c11 */ /* 0x000fe2000f8e10ff */
[----:B--2---:R-:W-:Y:S04]  /*7000*/  STS [R22], R9 ;  /* 0x0000000916007388 */ /* 0x004fe80000000800 */
[----:B----4-:R-:W-:Y:S04]  /*7010*/  STS [R22+0x80], R7 ;  /* 0x0000800716007388 */ /* 0x010fe80000000800 */
[----:B-----5:R-:W-:Y:S04]  /*7020*/  STS [R22+0x100], R37 ;  /* 0x0001002516007388 */ /* 0x020fe80000000800 */
[----:B------:R-:W-:Y:S04]  /*7030*/  STS [R22+0x180], R35 ;  /* 0x0001802316007388 */ /* 0x000fe80000000800 */
[----:B------:R-:W-:Y:S04]  /*7040*/  STS [R22+0x200], R27 ;  /* 0x0002001b16007388 */ /* 0x000fe80000000800 */
[----:B---3--:R-:W-:Y:S04]  /*7050*/  STS [R22+0x280], R21 ;  /* 0x0002801516007388 */ /* 0x008fe80000000800 */
[----:B------:R0:W-:Y:S04]  /*7060*/  STS [R22+0x300], R17 ;  /* 0x0003001116007388 */ /* 0x0001e80000000800 */
        /* <DEDUP_REMOVED lines=11> */
[----:B------:R-:W2:Y:S04]  /*7120*/  LDS R25, [R33] ;  /* 0x0000000021197984 */ /* 0x000ea80000000800 */
        /* <DEDUP_REMOVED lines=15> */
[----:B------:R-:W5:Y:S01]  /*7220*/  LDS R3, [R33+0x40] ;  /* 0x0000400021037984 */ /* 0x000f620000000800 */
[----:B------:R-:W-:Y:S06]  /*7230*/  BAR.SYNC.DEFER_BLOCKING 0x0 ;  /* 0x0000000000007b1d */ /* 0x000fec0000010000 */
[----:B------:R-:W2:Y:S01]  /*7240*/  LDCU UR4, c[0x0][0x3c8] ;  /* 0x00007900ff0477ac */ /* 0x000ea20008000800 */
[----:B0-----:R-:W-:Y:S01]  /*7250*/  IMAD R17, R26, 0x11, RZ ;  /* 0x000000111a117824 */ /* 0x001fe200078e02ff */
[----:B------:R-:W-:Y:S01]  /*7260*/  PREEXIT ;  /* 0x000000000000782d */ /* 0x000fe20000000000 */
[----:B------:R-:W2:Y:S02]  /*7270*/  LDCU.64 UR6, c[0x0][0x3c0] ;  /* 0x00007800ff0677ac */ /* 0x000ea40008000a00 */
[----:B-1----:R-:W-:-:S05]  /*7280*/  VIADD R13, R17, 0x1 ;  /* 0x00000001110d7836 */ /* 0x002fca0000000000 */
[----:B------:R-:W-:Y:S01]  /*7290*/  ISETP.GE.U32.AND P1, PT, R13, R20, PT ;  /* 0x000000140d00720c */ /* 0x000fe20003f26070 */
[----:B--2---:R-:W-:-:S04]  /*72a0*/  UIADD3 UR6, UP0, UPT, UR4, UR6, URZ ;  /* 0x0000000604067290 */ /* 0x004fc8000ff1e0ff */
[----:B------:R-:W-:Y:S02]  /*72b0*/  ULEA.HI.X.SX32 UR7, UR4, UR7, 0x1, UP0 ;  /* 0x0000000704077291 */ /* 0x000fe400080f0eff */
[----:B------:R-:W-:-:S04]  /*72c0*/  IMAD.U32 R18, RZ, RZ, UR6 ;  /* 0x00000006ff127e24 */ /* 0x000fc8000f8e00ff */
[----:B------:R-:W-:Y:S02]  /*72d0*/  IMAD.U32 R19, RZ, RZ, UR7 ;  /* 0x00000007ff137e24 */ /* 0x000fe4000f8e00ff */
[----:B------:R-:W-:-:S04]  /*72e0*/  @!P1 IMAD.WIDE R40, R25, 0x10, R18 ;  /* 0x0000001019289825 */ /* 0x000fc800078e0212 */
[----:B---3--:R-:W-:Y:S02]  /*72f0*/  @!P1 IMAD.WIDE R36, R10, 0x10, R18 ;  /* 0x000000100a249825 */ /* 0x008fe400078e0212 */
[----:B------:R-:W2:Y:S04]  /*7300*/  @!P1 LDG.E R40, desc[UR8][R40.64] ;  /* 0x0000000828289981 */ /* 0x000ea8000c1e1900 */
[----:B------:R-:W2:Y:S01]  /*7310*/  @!P1 LDG.E R37, desc[UR8][R36.64] ;  /* 0x0000000824259981 */ /* 0x000ea2000c1e1900 */
[----:B------:R-:W-:Y:S02]  /*7320*/  VIADD R13, R17, 0x2 ;  /* 0x00000002110d7836 */ /* 0x000fe40000000000 */
[----:B------:R-:W-:-:S03]  /*7330*/  IMAD.MOV.U32 R14, RZ, RZ, R25 ;  /* 0x000000ffff0e7224 */ /* 0x000fc600078e0019 */
[----:B------:R-:W-:-:S13]  /*7340*/  ISETP.GE.U32.AND P0, PT, R13, R20, PT ;  /* 0x000000140d00720c */ /* 0x000fda0003f06070 */
[----:B----4-:R-:W-:-:S06]  /*7350*/  @!P0 IMAD.WIDE R12, R11, 0x10, R18 ;  /* 0x000000100b0c8825 */ /* 0x010fcc00078e0212 */
[----:B------:R-:W3:Y:S01]  /*7360*/  @!P0 LDG.E R13, desc[UR8][R12.64] ;  /* 0x000000080c0d8981 */ /* 0x000ee2000c1e1900 */
[----:B--2---:R-:W-:-:S04]  /*7370*/  @!P1 ISETP.GE.AND P2, PT, R40, R37, PT ;  /* 0x000000252800920c */ /* 0x004fc80003f46270 */
[----:B------:R-:W-:-:S05]  /*7380*/  @!P1 SEL R14, R10, R25, !P2 ;  /* 0x000000190a0e9207 */ /* 0x000fca0005000000 */
[----:B------:R-:W-:-:S06]  /*7390*/  @!P0 IMAD.WIDE R34, R14, 0x10, R18 ;  /* 0x000000100e228825 */ /* 0x000fcc00078e0212 */
[----:B------:R-:W3:Y:S01]  /*73a0*/  @!P0 LDG.E R34, desc[UR8][R34.64] ;  /* 0x0000000822228981 */ /* 0x000ee2000c1e1900 */
[----:B------:R-:W-:-:S05]  /*73b0*/  VIADD R15, R17, 0x3 ;  /* 0x00000003110f7836 */ /* 0x000fca0000000000 */
[----:B------:R-:W-:Y:S01]  /*73c0*/  ISETP.GE.U32.AND P5, PT, R15, R20, PT ;  /* 0x000000140f00720c */ /* 0x000fe20003fa6070 */
[----:B------:R-:W-:-:S12]  /*73d0*/  IMAD.MOV.U32 R15, RZ, RZ, R14 ;  /* 0x000000ffff0f7224 */ /* 0x000fd800078e000e */
[----:B-----5:R-:W-:-:S06]  /*73e0*/  @!P5 IMAD.WIDE R36, R8, 0x10, R18 ;  /* 0x000000100824d825 */ /* 0x020fcc00078e0212 */
[----:B------:R-:W2:Y:S01]  /*73f0*/  @!P5 LDG.E R37, desc[UR8][R36.64] ;  /* 0x000000082425d981 */ /* 0x000ea2000c1e1900 */
[----:B---3--:R-:W-:-:S04]  /*7400*/  @!P0 ISETP.GE.AND P2, PT, R34, R13, PT ;  /* 0x0000000d2200820c */ /* 0x008fc80003f46270 */
[----:B------:R-:W-:-:S05]  /*7410*/  @!P0 SEL R15, R11, R14, !P2 ;  /* 0x0000000e0b0f8207 */ /* 0x000fca0005000000 */
[----:B------:R-:W-:-:S06]  /*7420*/  @!P5 IMAD.WIDE R40, R15, 0x10, R18 ;  /* 0x000000100f28d825 */ /* 0x000fcc00078e0212 */
[----:B------:R-:W2:Y:S01]  /*7430*/  @!P5 LDG.E R40, desc[UR8][R40.64] ;  /* 0x000000082828d981 */ /* 0x000ea2000c1e1900 */
[----:B------:R-:W-:-:S05]  /*7440*/  VIADD R13, R17, 0x4 ;  /* 0x00000004110d7836 */ /* 0x000fca0000000000 */
[----:B------:R-:W-:Y:S01]  /*7450*/  ISETP.GE.U32.AND P2, PT, R13, R20, PT ;  /* 0x000000140d00720c */ /* 0x000fe20003f46070 */
[----:B------:R-:W-:-:S12]  /*7460*/  IMAD.MOV.U32 R12, RZ, RZ, R15 ;  /* 0x000000ffff0c7224 */ /* 0x000fd800078e000f */
[----:B------:R-:W-:-:S06]  /*7470*/  @!P2 IMAD.WIDE R34, R9, 0x10, R18 ;  /* 0x000000100922a825 */ /* 0x000fcc00078e0212 */
        /* <DEDUP_REMOVED lines=8> */
[----:B------:R-:W-:-:S06]  /*7500*/  @!P4 IMAD.WIDE R40, R6, 0x10, R18 ;  /* 0x000000100628c825 */ /* 0x000fcc00078e0212 */
[----:B------:R-:W2:Y:S01]  /*7510*/  @!P4 LDG.E R41, desc[UR8][R40.64] ;  /* 0x000000082829c981 */ /* 0x000ea2000c1e1900 */
[----:B---3--:R-:W-:-:S04]  /*7520*/  @!P2 ISETP.GE.AND P3, PT, R42, R35, PT ;  /* 0x000000232a00a20c */ /* 0x008fc80003f66270 */
[----:B------:R-:W-:-:S05]  /*7530*/  @!P2 SEL R13, R9, R12, !P3 ;  /* 0x0000000c090da207 */ /* 0x000fca0005800000 */
[----:B------:R-:W-:-:S06]  /*7540*/  @!P4 IMAD.WIDE R36, R13, 0x10, R18 ;  /* 0x000000100d24c825 */ /* 0x000fcc00078e0212 */
[----:B------:R-:W2:Y:S01]  /*7550*/  @!P4 LDG.E R36, desc[UR8][R36.64] ;  /* 0x000000082424c981 */ /* 0x000ea2000c1e1900 */
[----:B------:R-:W-:Y:S02]  /*7560*/  VIADD R35, R17, 0x6 ;  /* 0x0000000611237836 */ /* 0x000fe40000000000 */
[----:B------:R-:W-:-:S03]  /*7570*/  IMAD.MOV.U32 R24, RZ, RZ, R25 ;  /* 0x000000ffff187224 */ /* 0x000fc600078e0019 */
[----:B------:R-:W-:Y:S01]  /*7580*/  ISETP.GE.U32.AND P3, PT, R35, R20, PT ;  /* 0x000000142300720c */ /* 0x000fe20003f66070 */
[----:B------:R-:W-:Y:S02]  /*7590*/  @!P1 IMAD.MOV.U32 R24, RZ, RZ, R10 ;  /* 0x000000ffff189224 */ /* 0x000fe400078e000a */
[----:B------:R-:W-:Y:S01]  /*75a0*/  IMAD.MOV.U32 R10, RZ, RZ, R13 ;  /* 0x000000ffff0a7224 */ /* 0x000fe200078e000d */
[----:B--2---:R-:W-:-:S04]  /*75b0*/  @!P4 ISETP.GE.AND P1, PT, R36, R41, PT ;  /* 0x000000292400c20c */ /* 0x004fc80003f26270 */
[----:B------:R-:W-:-:S05]  /*75c0*/  @!P4 SEL R10, R6, R13, !P1 ;  /* 0x0000000d060ac207 */ /* 0x000fca0004800000 */
[----:B------:R-:W-:-:S04]  /*75d0*/  @!P3 IMAD.WIDE R36, R7, 0x10, R18 ;  /* 0x000000100724b825 */ /* 0x000fc800078e0212 */
[----:B------:R-:W-:Y:S02]  /*75e0*/  @!P3 IMAD.WIDE R34, R10, 0x10, R18 ;  /* 0x000000100a22b825 */ /* 0x000fe400078e0212 */
[----:B------:R-:W2:Y:S04]  /*75f0*/  @!P3 LDG.E R37, desc[UR8][R36.64] ;  /* 0x000000082425b981 */ /* 0x000ea8000c1e1900 */
[----:B------:R-:W2:Y:S01]  /*7600*/  @!P3 LDG.E R34, desc[UR8][R34.64] ;  /* 0x000000082222b981 */ /* 0x000ea2000c1e1900 */
[----:B------:R-:W-:Y:S02]  /*7610*/  @!P0 IMAD.MOV.U32 R14, RZ, RZ, R11 ;  /* 0x000000ffff0e8224 */ /* 0x000fe400078e000b */
[----:B------:R-:W-:-:S05]  /*7620*/  VIADD R11, R17, 0x7 ;  /* 0x00000007110b7836 */ /* 0x000fca0000000000 */
[----:B------:R-:W-:Y:S01]  /*7630*/  ISETP.GE.U32.AND P1, PT, R11, R20, PT ;  /* 0x000000140b00720c */ /* 0x000fe20003f26070 */
[----:B------:R-:W-:Y:S01]  /*7640*/  IMAD.MOV.U32 R11, RZ, RZ, R10 ;  /* 0x000000ffff0b7224 */ /* 0x000fe200078e000a */
[----:B--2---:R-:W-:-:S04]  /*7650*/  @!P3 ISETP.GE.AND P0, PT, R34, R37, PT ;  /* 0x000000252200b20c */ /* 0x004fc80003f06270 */
[----:B------:R-:W-:-:S07]  /*7660*/  @!P3 SEL R11, R7, R10, !P0 ;  /* 0x0000000a070bb207 */ /* 0x000fce0004000000 */
[----:B------:R-:W-:-:S04]  /*7670*/  @!P1 IMAD.WIDE R34, R0, 0x10, R18 ;  /* 0x0000001000229825 */ /* 0x000fc800078e0212 */
[----:B------:R-:W-:Y:S02]  /*7680*/  @!P1 IMAD.WIDE R40, R11, 0x10, R18 ;  /* 0x000000100b289825 */ /* 0x000fe400078e0212 */
[----:B------:R-:W2:Y:S04]  /*7690*/  @!P1 LDG.E R35, desc[UR8][R34.64] ;  /* 0x0000000822239981 */ /* 0x000ea8000c1e1900 */
[----:B------:R-:W2:Y:S01]  /*76a0*/  @!P1 LDG.E R40, desc[UR8][R40.64] ;  /* 0x0000000828289981 */ /* 0x000ea2000c1e1900 */
[----:B------:R-:W-:Y:S02]  /*76b0*/  VIADD R37, R17, 0x8 ;  /* 0x0000000811257836 */ /* 0x000fe40000000000 */
[----:B------:R-:W-:-:S03]  /*76c0*/  @!P5 IMAD.MOV.U32 R15, RZ, RZ, R8 ;  /* 0x000000ffff0fd224 */ /* 0x000fc600078e0008 */
        /* <DEDUP_REMOVED lines=41> */
[----:B------:R-:W-:Y:S02]  /*7960*/  IMAD.MOV.U32 R35, RZ, RZ, R7 ;  /* 0x000000ffff237224 */ /* 0x000fe400078e0007 */
[----:B------:R-:W-:Y:S01]  /*7970*/  @!P0 IMAD.MOV.U32 R8, RZ, RZ, R39 ;  /* 0x000000ffff088224 */ /* 0x000fe200078e0027 */
[----:B--2---:R-:W-:-:S04]  /*7980*/  @!P3 ISETP.GE.AND P5, PT, R36, R41, PT ;  /* 0x000000292400b20c */ /* 0x004fc80003fa6270 */
[----:B------:R-:W-:-:S05]  /*7990*/  @!P3 SEL R35, R31, R7, !P5 ;  /* 0x000000071f23b207 */ /* 0x000fca0006800000 */
[----:B------:R-:W-:-:S04]  /*79a0*/  @!P1 IMAD.WIDE R36, R27, 0x10, R18 ;  /* 0x000000101b249825 */ /* 0x000fc800078e0212 */
[----:B------:R-:W-:Y:S02]  /*79b0*/  @!P1 IMAD.WIDE R38, R35, 0x10, R18 ;  /* 0x0000001023269825 */ /* 0x000fe400078e0212 */
[----:B------:R-:W2:Y:S04]  /*79c0*/  @!P1 LDG.E R37, desc[UR8][R36.64] ;  /* 0x0000000824259981 */ /* 0x000ea8000c1e1900 */
[----:B------:R-:W2:Y:S01]  /*79d0*/  @!P1 LDG.E R38, desc[UR8][R38.64] ;  /* 0x0000000826269981 */ /* 0x000ea2000c1e1900 */
        /* <DEDUP_REMOVED lines=29> */
[C---:B------:R-:W-:Y:S01]  /*7bb0*/  ISETP.GE.U32.AND P6, PT, R17.reuse, R20, PT ;  /* 0x000000141100720c */ /* 0x040fe20003fc6070 */
[----:B------:R-:W-:Y:S02]  /*7bc0*/  @!P3 IMAD.MOV.U32 R7, RZ, RZ, R31 ;  /* 0x000000ffff07b224 */ /* 0x000fe400078e001f */
[----:B------:R-:W-:-:S02]  /*7bd0*/  VIADD R31, R17, 0x10 ;  /* 0x00000010111f7836 */ /* 0x000fc40000000000 */
[----:B------:R-:W-:Y:S01]  /*7be0*/  IMAD.MOV.U32 R32, RZ, RZ, R30 ;  /* 0x000000ffff207224 */ /* 0x000fe200078e001e */
[----:B------:R-:W-:Y:S02]  /*7bf0*/  BSSY.RECONVERGENT B0, `(.L_x_163) ;  /* 0x00003c2000007945 */ /* 0x000fe40003800200 */
[----:B------:R-:W-:Y:S01]  /*7c00*/  ISETP.GE.U32.AND P5, PT, R31, R20, PT ;  /* 0x000000141f00720c */ /* 0x000fe20003fa6070 */
[----:B------:R-:W-:Y:S02]  /*7c10*/  @!P1 IMAD.MOV.U32 R35, RZ, RZ, R27 ;  /* 0x000000ffff239224 */ /* 0x000fe400078e001b */
[----:B------:R-:W-:Y:S02]  /*7c20*/  @!P0 IMAD.MOV.U32 R0, RZ, RZ, R23 ;  /* 0x000000ffff008224 */ /* 0x000fe400078e0017 */
[----:B------:R-:W-:Y:S01]  /*7c30*/  @!P2 IMAD.MOV.U32 R37, RZ, RZ, R4 ;  /* 0x000000ffff25a224 */ /* 0x000fe200078e0004 */
[----:B--2---:R-:W-:-:S04]  /*7c40*/  @!P4 ISETP.GE.AND P3, PT, R38, R29, PT ;  /* 0x0000001d2600c20c */ /* 0x004fc80003f66270 */
[----:B------:R-:W-:Y:S01]  /*7c50*/  @!P4 SEL R32, R21, R30, !P3 ;  /* 0x0000001e1520c207 */ /* 0x000fe20005800000 */
[----:B------:R-:W-:-:S03]  /*7c60*/  @!P4 IMAD.MOV.U32 R30, RZ, RZ, R21 ;  /* 0x000000ffff1ec224 */ /* 0x000fc600078e0015 */
[----:B------:R-:W-:Y:S01]  /*7c70*/  SEL R28, R3, R32, !P5 ;  /* 0x00000020031c7207 */ /* 0x000fe20006800000 */
[----:B------:R-:W-:Y:S06]  /*7c80*/  @P6 BRA `(.L_x_164) ;  /* 0x0000003800e06947 */ /* 0x000fec0003800000 */
[----:B------:R-:W-:-:S04]  /*7c90*/  IMAD.WIDE R40, R24, 0x10, R18 ;  /* 0x0000001018287825 */ /* 0x000fc800078e0212 */
[--C-:B------:R-:W-:Y:S02]  /*7ca0*/  IMAD.WIDE R38, R25, 0x10, R18.reuse ;  /* 0x0000001019267825 */ /* 0x100fe400078e0212 */
[----:B------:R-:W2:Y:S02]  /*7cb0*/  LDG.E R40, desc[UR8][R40.64] ;  /* 0x0000000828287981 */ /* 0x000ea4000c1e1900 */
[--C-:B------:R-:W-:Y:S02]  /*7cc0*/  IMAD.WIDE R42, R15, 0x10, R18.reuse ;  /* 0x000000100f2a7825 */ /* 0x100fe400078e0212 */
[----:B------:R0:W2:Y:S04]  /*7cd0*/  LDG.E R21, desc[UR8][R38.64] ;  /* 0x0000000826157981 */ /* 0x0000a8000c1e1900 */
[----:B------:R-:W3:Y:S01]  /*7ce0*/  LDG.E R42, desc[UR8][R42.64] ;  /* 0x000000082a2a7981 */ /* 0x000ee2000c1e1900 */
[----:B0-----:R-:W-:-:S05]  /*7cf0*/  IMAD.WIDE R38, R14, 0x10, R18 ;  /* 0x000000100e267825 */ /* 0x001fca00078e0212 */
[----:B------:R0:W3:Y:S01]  /*7d00*/  LDG.E R17, desc[UR8][R38.64] ;  /* 0x0000000826117981 */ /* 0x0000e2000c1e1900 */
[----:B------:R-:W-:-:S05]  /*7d10*/  IMAD.WIDE R44, R13, 0x10, R18 ;  /* 0x000000100d2c7825 */ /* 0x000fca00078e0212 */
[----:B------:R1:W4:Y:S01]  /*7d20*/  LDG.E R3, desc[UR8][R44.64] ;  /* 0x000000082c037981 */ /* 0x000322000c1e1900 */
[----:B0-----:R-:W-:-:S04]  /*7d30*/  IMAD.WIDE R38, R10, 0x10, R18 ;  /* 0x000000100a267825 */ /* 0x001fc800078e0212 */
[--C-:B-1----:R-:W-:Y:S02]  /*7d40*/  IMAD.WIDE R44, R12, 0x10, R18.reuse ;  /* 0x000000100c2c7825 */ /* 0x102fe400078e0212 */
[----:B------:R-:W5:Y:S04]  /*7d50*/  LDG.E R39, desc[UR8][R38.64] ;  /* 0x0000000826277981 */ /* 0x000f68000c1e1900 */
[----:B------:R-:W4:Y:S01]  /*7d60*/  LDG.E R4, desc[UR8][R44.64] ;  /* 0x000000082c047981 */ /* 0x000f22000c1e1900 */
[----:B--2---:R-:W-:Y:S01]  /*7d70*/  ISETP.GE.AND P2, PT, R40, R21, PT ;  /* 0x000000152800720c */ /* 0x004fe20003f46270 */
[----:B------:R-:W-:-:S06]  /*7d80*/  IMAD.WIDE R40, R11, 0x10, R18 ;  /* 0x000000100b287825 */ /* 0x000fcc00078e0212 */
[----:B------:R-:W5:Y:S01]  /*7d90*/  LDG.E R40, desc[UR8][R40.64] ;  /* 0x0000000828287981 */ /* 0x000f62000c1e1900 */
[----:B---3--:R-:W-:Y:S01]  /*7da0*/  ISETP.GE.AND P3, PT, R42, R17, PT ;  /* 0x000000112a00720c */ /* 0x008fe20003f66270 */
[----:B------:R-:W-:-:S05]  /*7db0*/  IMAD.WIDE R42, R9, 0x10, R18 ;  /* 0x00000010092a7825 */ /* 0x000fca00078e0212 */
[----:B------:R0:W2:Y:S02]  /*7dc0*/  LDG.E R17, desc[UR8][R42.64] ;  /* 0x000000082a117981 */ /* 0x0000a4000c1e1900 */
[----:B0-----:R-:W-:-:S05]  /*7dd0*/  IMAD.WIDE R42, R8, 0x10, R18 ;  /* 0x00000010082a7825 */ /* 0x001fca00078e0212 */
[----:B------:R-:W2:Y:S01]  /*7de0*/  LDG.E R32, desc[UR8][R42.64] ;  /* 0x000000082a207981 */ /* 0x000ea2000c1e1900 */
[----:B----4-:R-:W-:Y:S01]  /*7df0*/  ISETP.GE.AND P1, PT, R3, R4, PT ;  /* 0x000000040300720c */ /* 0x010fe20003f26270 */
[----:B------:R-:W-:Y:S01]  /*7e00*/  IMAD.WIDE R44, R0, 0x10, R18 ;  /* 0x00000010002c7825 */ /* 0x000fe200078e0212 */
[----:B-----5:R-:W-:-:S03]  /*7e10*/  ISETP.GE.AND P4, PT, R40, R39, PT ;  /* 0x000000272800720c */ /* 0x020fc60003f86270 */
[----:B------:R-:W-:-:S04]  /*7e20*/  IMAD.WIDE R40, R7, 0x10, R18 ;  /* 0x0000001007287825 */ /* 0x000fc800078e0212 */
[--C-:B------:R-:W-:Y:S01]  /*7e30*/  IMAD.WIDE R38, R6, 0x10, R18.reuse ;  /* 0x0000001006267825 */ /* 0x100fe200078e0212 */
[----:B------:R0:W3:Y:S04]  /*7e40*/  LDG.E R3, desc[UR8][R40.64] ;  /* 0x0000000828037981 */ /* 0x0000e8000c1e1900 */
[----:B------:R1:W3:Y:S01]  /*7e50*/  LDG.E R4, desc[UR8][R38.64] ;  /* 0x0000000826047981 */ /* 0x0002e2000c1e1900 */
[----:B0-----:R-:W-:-:S06]  /*7e60*/  IMAD.WIDE R40, R35, 0x10, R18 ;  /* 0x0000001023287825 */ /* 0x001fcc00078e0212 */
[----:B------:R-:W4:Y:S01]  /*7e70*/  LDG.E R40, desc[UR8][R40.64] ;  /* 0x0000000828287981 */ /* 0x000f22000c1e1900 */
[----:B--2---:R-:W-:-:S03]  /*7e80*/  ISETP.GE.AND P0, PT, R17, R32, PT ;  /* 0x000000201100720c */ /* 0x004fc60003f06270 */
[----:B------:R0:W4:Y:S01]  /*7e90*/  LDG.E R17, desc[UR8][R44.64] ;  /* 0x000000082c117981 */ /* 0x000122000c1e1900 */
[----:B-1----:R-:W-:-:S04]  /*7ea0*/  IMAD.WIDE R38, R30, 0x10, R18 ;  /* 0x000000101e267825 */ /* 0x002fc800078e0212 */
[----:B------:R-:W-:Y:S02]  /*7eb0*/  IMAD.WIDE R42, R37, 0x10, R18 ;  /* 0x00000010252a7825 */ /* 0x000fe400078e0212 */
[----:B------:R-:W2:Y:S04]  /*7ec0*/  LDG.E R38, desc[UR8][R38.64] ;  /* 0x0000000826267981 */ /* 0x000ea8000c1e1900 */
[----:B------:R-:W2:Y:S01]  /*7ed0*/  LDG.E R43, desc[UR8][R42.64] ;  /* 0x000000082a2b7981 */ /* 0x000ea2000c1e1900 */
[----:B---3--:R-:W-:Y:S02]  /*7ee0*/  ISETP.GE.AND P5, PT, R3, R4, PT ;  /* 0x000000040300720c */ /* 0x008fe40003fa6270 */
[----:B------:R-:W-:Y:S02]  /*7ef0*/  SEL R4, R25, R24, !P2 ;  /* 0x0000001819047207 */ /* 0x000fe40005000000 */
[----:B------:R-:W-:-:S02]  /*7f00*/  SEL R3, R15, R14, !P3 ;  /* 0x0000000e0f037207 */ /* 0x000fc40005800000 */
[----:B------:R-:W-:-:S03]  /*7f10*/  SEL R15, R14, R15, !P3 ;  /* 0x0000000f0e0f7207 */ /* 0x000fc60005800000 */
[----:B0-----:R-:W-:-:S05]  /*7f20*/  IMAD.WIDE R44, R3, 0x10, R18 ;  /* 0x00000010032c7825 */ /* 0x001fca00078e0212 */
[----:B------:R-:W3:Y:S01]  /*7f30*/  LDG.E R32, desc[UR8][R44.64] ;  /* 0x000000082c207981 */ /* 0x000ee2000c1e1900 */
[----:B----4-:R-:W-:Y:S01]  /*7f40*/  ISETP.GE.AND P3, PT, R17, R40, PT ;  /* 0x000000281100720c */ /* 0x010fe20003f66270 */
[----:B------:R-:W-:-:S05]  /*7f50*/  IMAD.WIDE R40, R4, 0x10, R18 ;  /* 0x0000001004287825 */ /* 0x000fca00078e0212 */
[----:B------:R0:W3:Y:S01]  /*7f60*/  LDG.E R21, desc[UR8][R40.64] ;  /* 0x0000000828157981 */ /* 0x0000e2000c1e1900 */
[----:B------:R-:W-:Y:S02]  /*7f70*/  SEL R14, R13, R12, !P1 ;  /* 0x0000000c0d0e7207 */ /* 0x000fe40004800000 */
[----:B--2---:R-:W-:-:S03]  /*7f80*/  ISETP.GE.AND P6, PT, R38, R43, PT ;  /* 0x0000002b2600720c */ /* 0x004fc60003fc6270 */
[----:B------:R-:W-:-:S04]  /*7f90*/  IMAD.WIDE R38, R14, 0x10, R18 ;  /* 0x000000100e267825 */ /* 0x000fc800078e0212 */
[----:B0-----:R-:W-:Y:S01]  /*7fa0*/  IMAD.WIDE R40, R15, 0x10, R18 ;  /* 0x000000100f287825 */ /* 0x001fe200078e0212 */
[----:B------:R-:W-:Y:S01]  /*7fb0*/  SEL R12, R12, R13, !P1 ;  /* 0x0000000d0c0c7207 */ /* 0x000fe20004800000 */
[----:B------:R-:W2:Y:S01]  /*7fc0*/  LDG.E R34, desc[UR8][R38.64] ;  /* 0x0000000826227981 */ /* 0x000ea2000c1e1900 */
[----:B------:R-:W-:-:S03]  /*7fd0*/  SEL R13, R11, R10, !P4 ;  /* 0x0000000a0b0d7207 */ /* 0x000fc60006000000 */
[----:B------:R0:W2:Y:S01]  /*7fe0*/  LDG.E R17, desc[UR8][R40.64] ;  /* 0x0000000828117981 */ /* 0x0000a2000c1e1900 */
[----:B------:R-:W-:-:S04]  /*7ff0*/  IMAD.WIDE R44, R12, 0x10, R18 ;  /* 0x000000100c2c7825 */ /* 0x000fc800078e0212 */
[----:B------:R-:W-:Y:S01]  /*8000*/  IMAD.WIDE R42, R13, 0x10, R18 ;  /* 0x000000100d2a7825 */ /* 0x000fe200078e0212 */
[----:B---3--:R-:W-:Y:S02]  /*8010*/  ISETP.GE.AND P1, PT, R32, R21, PT ;  /* 0x000000152000720c */ /* 0x008fe40003f26270 */
[----:B------:R1:W3:Y:S04]  /*8020*/  LDG.E R21, desc[UR8][R44.64] ;  /* 0x000000082c157981 */ /* 0x0002e8000c1e1900 */
[----:B------:R4:W3:Y:S01]  /*8030*/  LDG.E R32, desc[UR8][R42.64] ;  /* 0x000000082a207981 */ /* 0x0008e2000c1e1900 */
[----:B------:R-:W-:Y:S02]  /*8040*/  SEL R11, R10, R11, !P4 ;  /* 0x0000000b0a0b7207 */ /* 0x000fe40006000000 */
[----:B------:R-:W-:-:S03]  /*8050*/  SEL R10, R9, R8, !P0 ;  /* 0x00000008090a7207 */ /* 0x000fc60004000000 */
[----:B0-----:R-:W-:-:S04]  /*8060*/  IMAD.WIDE R40, R11, 0x10, R18 ;  /* 0x000000100b287825 */ /* 0x001fc800078e0212 */
[----:B------:R-:W-:Y:S01]  /*8070*/  IMAD.WIDE R38, R10, 0x10, R18 ;  /* 0x000000100a267825 */ /* 0x000fe200078e0212 */
[----:B--2---:R-:W-:Y:S02]  /*8080*/  ISETP.GE.AND P4, PT, R34, R17, PT ;  /* 0x000000112200720c */ /* 0x004fe40003f86270 */
[----:B------:R-:W-:Y:S01]  /*8090*/  SEL R8, R8, R9, !P0 ;  /* 0x0000000908087207 */ /* 0x000fe20004000000 */
[----:B------:R0:W2:Y:S01]  /*80a0*/  LDG.E R17, desc[UR8][R40.64] ;  /* 0x0000000828117981 */ /* 0x0000a2000c1e1900 */
[----:B------:R-:W-:-:S03]  /*80b0*/  SEL R9, R7, R6, !P5 ;  /* 0x0000000607097207 */ /* 0x000fc60006800000 */
[----:B------:R5:W2:Y:S01]  /*80c0*/  LDG.E R34, desc[UR8][R38.64] ;  /* 0x0000000826227981 */ /* 0x000aa2000c1e1900 */
[----:B------:R-:W-:Y:S01]  /*80d0*/  SEL R6, R6, R7, !P5 ;  /* 0x0000000706067207 */ /* 0x000fe20006800000 */
[----:B-1----:R-:W-:Y:S01]  /*80e0*/  IMAD.WIDE R44, R8, 0x10, R18 ;  /* 0x00000010082c7825 */ /* 0x002fe200078e0212 */
[----:B------:R-:W-:-:S03]  /*80f0*/  SEL R7, R0, R35, !P3 ;  /* 0x0000002300077207 */ /* 0x000fc60005800000 */
[--C-:B----4-:R-:W-:Y:S01]  /*8100*/  IMAD.WIDE R42, R9, 0x10, R18.reuse ;  /* 0x00000010092a7825 */ /* 0x110fe200078e0212 */
[----:B------:R-:W4:Y:S03]  /*8110*/  LDG.E R23, desc[UR8][R44.64] ;  /* 0x000000082c177981 */ /* 0x000f26000c1e1900 */
[----:B0-----:R-:W-:-:S04]  /*8120*/  IMAD.WIDE R40, R6, 0x10, R18 ;  /* 0x0000001006287825 */ /* 0x001fc800078e0212 */
[----:B-----5:R-:W-:Y:S01]  /*8130*/  IMAD.WIDE R38, R7, 0x10, R18 ;  /* 0x0000001007267825 */ /* 0x020fe200078e0212 */
[----:B------:R-:W5:Y:S04]  /*8140*/  LDG.E R27, desc[UR8][R40.64] ;  /* 0x00000008281b7981 */ /* 0x000f68000c1e1900 */
[----:B------:R-:W5:Y:S01]  /*8150*/  LDG.E R36, desc[UR8][R38.64] ;  /* 0x0000000826247981 */ /* 0x000f62000c1e1900 */
[----:B---3--:R-:W-:-:S03]  /*8160*/  ISETP.GE.AND P0, PT, R32, R21, PT ;  /* 0x000000152000720c */ /* 0x008fc60003f06270 */
[----:B------:R0:W4:Y:S01]  /*8170*/  LDG.E R32, desc[UR8][R42.64] ;  /* 0x000000082a207981 */ /* 0x000122000c1e1900 */
[----:B------:R-:W-:Y:S02]  /*8180*/  SEL R21, R30, R37, !P6 ;  /* 0x000000251e157207 */ /* 0x000fe40007000000 */
[----:B------:R-:W-:Y:S01]  /*8190*/  SEL R37, R37, R30, !P6 ;  /* 0x0000001e25257207 */ /* 0x000fe20007000000 */
[----:B------:R-:W-:-:S04]  /*81a0*/  IMAD.WIDE R30, R28, 0x10, R18 ;  /* 0x000000101c1e7825 */ /* 0x000fc800078e0212 */
[----:B0-----:R-:W-:Y:S02]  /*81b0*/  IMAD.WIDE R42, R21, 0x10, R18 ;  /* 0x00000010152a7825 */ /* 0x001fe400078e0212 */
[----:B------:R-:W3:Y:S01]  /*81c0*/  LDG.E R30, desc[UR8][R30.64] ;  /* 0x000000081e1e7981 */ /* 0x000ee2000c1e1900 */
[----:B--2---:R-:W-:Y:S02]  /*81d0*/  ISETP.GE.AND P5, PT, R34, R17, PT ;  /* 0x000000112200720c */ /* 0x004fe40003fa6270 */
[----:B------:R-:W-:-:S05]  /*81e0*/  SEL R34, R35, R0, !P3 ;  /* 0x0000000023227207 */ /* 0x000fca0005800000 */
[----:B------:R-:W-:Y:S01]  /*81f0*/  IMAD.WIDE R44, R34, 0x10, R18 ;  /* 0x00000010222c7825 */ /* 0x000fe200078e0212 */
[----:B------:R-:W-:-:S03]  /*8200*/  SEL R17, R24, R25, !P2 ;  /* 0x0000001918117207 */ /* 0x000fc60005000000 */
[----:B------:R-:W-:Y:S01]  /*8210*/  IMAD.WIDE R40, R37, 0x10, R18 ;  /* 0x0000001025287825 */ /* 0x000fe200078e0212 */
[----:B------:R-:W-:-:S03]  /*8220*/  SEL R0, R3, R4, !P1 ;  /* 0x0000000403007207 */ /* 0x000fc60004800000 */
[--C-:B------:R-:W-:Y:S01]  /*8230*/  IMAD.WIDE R24, R17, 0x10, R18.reuse ;  /* 0x0000001011187825 */ /* 0x100fe200078e0212 */
[----:B-----5:R-:W-:Y:S02]  /*8240*/  ISETP.GE.AND P2, PT, R36, R27, PT ;  /* 0x0000001b2400720c */ /* 0x020fe40003f46270 */
[----:B------:R-:W3:Y:S01]  /*8250*/  LDG.E R27, desc[UR8][R40.64] ;  /* 0x00000008281b7981 */ /* 0x000ee2000c1e1900 */
[----:B------:R-:W-:-:S03]  /*8260*/  IMAD.WIDE R38, R0, 0x10, R18 ;  /* 0x0000001000267825 */ /* 0x000fc600078e0212 */
[----:B------:R-:W2:Y:S04]  /*8270*/  LDG.E R24, desc[UR8][R24.64] ;  /* 0x0000000818187981 */ /* 0x000ea8000c1e1900 */
[----:B------:R-:W2:Y:S01]  /*8280*/  LDG.E R29, desc[UR8][R38.64] ;  /* 0x00000008261d7981 */ /* 0x000ea2000c1e1900 */
[----:B----4-:R-:W-:-:S03]  /*8290*/  ISETP.GE.AND P6, PT, R32, R23, PT ;  /* 0x000000172000720c */ /* 0x010fc60003fc6270 */
[----:B------:R-:W4:Y:S04]  /*82a0*/  LDG.E R23, desc[UR8][R44.64] ;  /* 0x000000082c177981 */ /* 0x000f28000c1e1900 */
[----:B------:R-:W4:Y:S02]  /*82b0*/  LDG.E R32, desc[UR8][R42.64] ;  /* 0x000000082a207981 */ /* 0x000f24000c1e1900 */
[----:B----4-:R-:W-:Y:S02]  /*82c0*/  ISETP.GE.AND P3, PT, R32, R23, PT ;  /* 0x000000172000720c */ /* 0x010fe40003f66270 */
[----:B------:R-:W-:Y:S02]  /*82d0*/  SEL R32, R4, R3, !P1 ;  /* 0x0000000304207207 */ /* 0x000fe40004800000 */
[----:B------:R-:W-:-:S02]  /*82e0*/  SEL R3, R14, R15, !P4 ;  /* 0x0000000f0e037207 */ /* 0x000fc40006000000 */
[----:B---3--:R-:W-:Y:S01]  /*82f0*/  ISETP.GE.AND P1, PT, R30, R27, PT ;  /* 0x0000001b1e00720c */ /* 0x008fe20003f26270 */
[----:B------:R-:W-:-:S04]  /*8300*/  IMAD.WIDE R30, R32, 0x10, R18 ;  /* 0x00000010201e7825 */ /* 0x000fc800078e0212 */
[--C-:B------:R-:W-:Y:S01]  /*8310*/  IMAD.WIDE R44, R3, 0x10, R18.reuse ;  /* 0x00000010032c7825 */ /* 0x100fe200078e0212 */
[----:B------:R-:W-:Y:S01]  /*8320*/  SEL R23, R15, R14, !P4 ;  /* 0x0000000e0f177207 */ /* 0x000fe20006000000 */
[----:B------:R-:W3:Y:S01]  /*8330*/  LDG.E R30, desc[UR8][R30.64] ;  /* 0x000000081e1e7981 */ /* 0x000ee2000c1e1900 */
[----:B------:R-:W-:Y:S02]  /*8340*/  SEL R4, R13, R12, !P0 ;  /* 0x0000000c0d047207 */ /* 0x000fe40004000000 */
[----:B------:R-:W-:Y:S01]  /*8350*/  SEL R13, R12, R13, !P0 ;  /* 0x0000000d0c0d7207 */ /* 0x000fe20004000000 */
[----:B------:R-:W3:Y:S01]  /*8360*/  LDG.E R27, desc[UR8][R44.64] ;  /* 0x000000082c1b7981 */ /* 0x000ee2000c1e1900 */
[----:B--2---:R-:W-:Y:S02]  /*8370*/  ISETP.GE.AND P4, PT, R29, R24, PT ;  /* 0x000000181d00720c */ /* 0x004fe40003f86270 */
[----:B------:R-:W-:Y:S01]  /*8380*/  SEL R24, R10, R11, !P5 ;  /* 0x0000000b0a187207 */ /* 0x000fe20006800000 */
[----:B------:R-:W-:-:S04]  /*8390*/  IMAD.WIDE R14, R13, 0x10, R18 ;  /* 0x000000100d0e7825 */ /* 0x000fc800078e0212 */
[--C-:B------:R-:W-:Y:S02]  /*83a0*/  IMAD.WIDE R38, R24, 0x10, R18.reuse ;  /* 0x0000001018267825 */ /* 0x100fe400078e0212 */
[----:B------:R-:W2:Y:S04]  /*83b0*/  LDG.E R15, desc[UR8][R14.64] ;  /* 0x000000080e0f7981 */ /* 0x000ea8000c1e1900 */
[----:B------:R-:W2:Y:S01]  /*83c0*/  LDG.E R12, desc[UR8][R38.64] ;  /* 0x00000008260c7981 */ /* 0x000ea2000c1e1900 */
[----:B------:R-:W-:-:S04]  /*83d0*/  IMAD.WIDE R42, R23, 0x10, R18 ;  /* 0x00000010172a7825 */ /* 0x000fc800078e0212 */
[----:B------:R-:W-:Y:S01]  /*83e0*/  IMAD.WIDE R40, R4, 0x10, R18 ;  /* 0x0000001004287825 */ /* 0x000fe200078e0212 */
[----:B------:R0:W4:Y:S04]  /*83f0*/  LDG.E R25, desc[UR8][R42.64] ;  /* 0x000000082a197981 */ /* 0x000128000c1e1900 */
[----:B------:R1:W4:Y:S01]  /*8400*/  LDG.E R36, desc[UR8][R40.64] ;  /* 0x0000000828247981 */ /* 0x000322000c1e1900 */
[----:B------:R-:W-:Y:S02]  /*8410*/  SEL R29, R6, R7, !P2 ;  /* 0x00000007061d7207 */ /* 0x000fe40005000000 */
[----:B---3--:R-:W-:Y:S02]  /*8420*/  ISETP.GE.AND P0, PT, R27, R30, PT ;  /* 0x0000001e1b00720c */ /* 0x008fe40003f06270 */
[----:B------:R-:W-:-:S02]  /*8430*/  SEL R30, R9, R8, !P6 ;  /* 0x00000008091e7207 */ /* 0x000fc40007000000 */
[----:B------:R-:W-:Y:S02]  /*8440*/  SEL R9, R8, R9, !P6 ;  /* 0x0000000908097207 */ /* 0x000fe40007000000 */
[----:B------:R-:W-:-:S03]  /*8450*/  SEL R8, R7, R6, !P2 ;  /* 0x0000000607087207 */ /* 0x000fc60005000000 */
[----:B0-----:R-:W-:-:S04]  /*8460*/  IMAD.WIDE R42, R9, 0x10, R18 ;  /* 0x00000010092a7825 */ /* 0x001fc800078e0212 */
[--C-:B-1----:R-:W-:Y:S01]  /*8470*/  IMAD.WIDE R40, R8, 0x10, R18.reuse ;  /* 0x0000001008287825 */ /* 0x102fe200078e0212 */
[----:B------:R-:W-:Y:S01]  /*8480*/  SEL R27, R11, R10, !P5 ;  /* 0x0000000a0b1b7207 */ /* 0x000fe20006800000 */
[----:B------:R-:W3:Y:S01]  /*8490*/  LDG.E R7, desc[UR8][R42.64] ;  /* 0x000000082a077981 */ /* 0x000ee2000c1e1900 */
[----:B--2---:R-:W-:Y:S02]  /*84a0*/  ISETP.GE.AND P2, PT, R12, R15, PT ;  /* 0x0000000f0c00720c */ /* 0x004fe40003f46270 */
[----:B------:R-:W-:Y:S01]  /*84b0*/  SEL R6, R21, R34, !P3 ;  /* 0x0000002215067207 */ /* 0x000fe20005800000 */
[----:B------:R-:W3:Y:S01]  /*84c0*/  LDG.E R12, desc[UR8][R40.64] ;  /* 0x00000008280c7981 */ /* 0x000ee2000c1e1900 */
[----:B------:R-:W-:-:S04]  /*84d0*/  IMAD.WIDE R10, R27, 0x10, R18 ;  /* 0x000000101b0a7825 */ /* 0x000fc800078e0212 */
[----:B------:R-:W-:-:S04]  /*84e0*/  IMAD.WIDE R44, R30, 0x10, R18 ;  /* 0x000000101e2c7825 */ /* 0x000fc800078e0212 */
[--C-:B------:R-:W-:Y:S01]  /*84f0*/  IMAD.WIDE R14, R29, 0x10, R18.reuse ;  /* 0x000000101d0e7825 */ /* 0x100fe200078e0212 */
[----:B----4-:R-:W-:Y:S02]  /*8500*/  ISETP.GE.AND P5, PT, R36, R25, PT ;  /* 0x000000192400720c */ /* 0x010fe40003fa6270 */
[----:B------:R0:W2:Y:S01]  /*8510*/  LDG.E R25, desc[UR8][R10.64] ;  /* 0x000000080a197981 */ /* 0x0000a2000c1e1900 */
[----:B------:R-:W-:-:S03]  /*8520*/  IMAD.WIDE R38, R6, 0x10, R18 ;  /* 0x0000001006267825 */ /* 0x000fc600078e0212 */
[----:B------:R-:W2:Y:S04]  /*8530*/  LDG.E R36, desc[UR8][R44.64] ;  /* 0x000000082c247981 */ /* 0x000ea8000c1e1900 */
[----:B------:R1:W4:Y:S04]  /*8540*/  LDG.E R15, desc[UR8][R14.64] ;  /* 0x000000080e0f7981 */ /* 0x000328000c1e1900 */
[----:B------:R5:W4:Y:S01]  /*8550*/  LDG.E R10, desc[UR8][R38.64] ;  /* 0x00000008260a7981 */ /* 0x000b22000c1e1900 */
[----:B0-----:R-:W-:Y:S02]  /*8560*/  SEL R11, R34, R21, !P3 ;  /* 0x00000015220b7207 */ /* 0x001fe40005800000 */
[----:B------:R-:W-:-:S02]  /*8570*/  SEL R21, R37, R28, !P1 ;  /* 0x0000001c25157207 */ /* 0x000fc40004800000 */
[----:B------:R-:W-:Y:S02]  /*8580*/  SEL R28, R28, R37, !P1 ;  /* 0x000000251c1c7207 */ /* 0x000fe40004800000 */
[----:B-1----:R-:W-:-:S05]  /*8590*/  SEL R14, R3, R32, !P0 ;  /* 0x00000020030e7207 */ /* 0x002fca0004000000 */
[----:B-----5:R-:W-:-:S04]  /*85a0*/  IMAD.WIDE R38, R14, 0x10, R18 ;  /* 0x000000100e267825 */ /* 0x020fc800078e0212 */
[----:B------:R-:W-:Y:S02]  /*85b0*/  IMAD.WIDE R34, R11, 0x10, R18 ;  /* 0x000000100b227825 */ /* 0x000fe400078e0212 */
[----:B------:R-:W5:Y:S04]  /*85c0*/  LDG.E R39, desc[UR8][R38.64] ;  /* 0x0000000826277981 */ /* 0x000f68000c1e1900 */
[----:B------:R-:W5:Y:S01]  /*85d0*/  LDG.E R34, desc[UR8][R34.64] ;  /* 0x0000000822227981 */ /* 0x000f62000c1e1900 */
[----:B---3--:R-:W-:Y:S02]  /*85e0*/  ISETP.GE.AND P1, PT, R12, R7, PT ;  /* 0x000000070c00720c */ /* 0x008fe40003f26270 */
[----:B------:R-:W-:-:S05]  /*85f0*/  SEL R7, R17, R0, !P4 ;  /* 0x0000000011077207 */ /* 0x000fca0006000000 */
[----:B------:R-:W-:Y:S01]  /*8600*/  IMAD.WIDE R44, R7, 0x10, R18 ;  /* 0x00000010072c7825 */ /* 0x000fe200078e0212 */
[----:B--2---:R-:W-:-:S03]  /*8610*/  ISETP.GE.AND P6, PT, R36, R25, PT ;  /* 0x000000192400720c */ /* 0x004fc60003fc6270 */
[----:B------:R-:W-:-:S06]  /*8620*/  IMAD.WIDE R36, R28, 0x10, R18 ;  /* 0x000000101c247825 */ /* 0x000fcc00078e0212 */
[----:B------:R-:W2:Y:S01]  /*8630*/  LDG.E R37, desc[UR8][R36.64] ;  /* 0x0000000824257981 */ /* 0x000ea2000c1e1900 */
[----:B----4-:R-:W-:-:S03]  /*8640*/  ISETP.GE.AND P3, PT, R10, R15, PT ;  /* 0x0000000f0a00720c */ /* 0x010fc60003f66270 */
[----:B------:R-:W5:Y:S01]  /*8650*/  LDG.E R10, desc[UR8][R44.64] ;  /* 0x000000082c0a7981 */ /* 0x000f62000c1e1900 */
[----:B------:R-:W-:Y:S02]  /*8660*/  SEL R15, R32, R3, !P0 ;  /* 0x00000003200f7207 */ /* 0x000fe40004000000 */
[----:B------:R-:W-:Y:S02]  /*8670*/  SEL R12, R4, R23, !P5 ;  /* 0x00000017040c7207 */ /* 0x000fe40006800000 */
[----:B------:R-:W-:Y:S01]  /*8680*/  SEL R3, R23, R4, !P5 ;  /* 0x0000000417037207 */ /* 0x000fe20006800000 */
[----:B------:R-:W-:-:S04]  /*8690*/  IMAD.WIDE R42, R15, 0x10, R18 ;  /* 0x000000100f2a7825 */ /* 0x000fc800078e0212 */
[--C-:B------:R-:W-:Y:S01]  /*86a0*/  IMAD.WIDE R40, R12, 0x10, R18.reuse ;  /* 0x000000100c287825 */ /* 0x100fe200078e0212 */
[----:B------:R-:W3:Y:S04]  /*86b0*/  LDG.E R31, desc[UR8][R42.64] ;  /* 0x000000082a1f7981 */ /* 0x000ee8000c1e1900 */
[----:B------:R0:W3:Y:S01]  /*86c0*/  LDG.E R32, desc[UR8][R40.64] ;  /* 0x0000000828207981 */ /* 0x0000e2000c1e1900 */
[----:B-----5:R-:W-:Y:S02]  /*86d0*/  ISETP.GE.AND P0, PT, R39, R10, PT ;  /* 0x0000000a2700720c */ /* 0x020fe40003f06270 */
[----:B------:R-:W-:Y:S02]  /*86e0*/  SEL R10, R24, R13, !P2 ;  /* 0x0000000d180a7207 */ /* 0x000fe40005000000 */
[----:B--2---:R-:W-:Y:S01]  /*86f0*/  ISETP.GE.AND P5, PT, R37, R34, PT ;  /* 0x000000222500720c */ /* 0x004fe20003fa6270 */
[----:B------:R-:W-:-:S04]  /*8700*/  IMAD.WIDE R36, R3, 0x10, R18 ;  /* 0x0000001003247825 */ /* 0x000fc800078e0212 */
[--C-:B------:R-:W-:Y:S01]  /*8710*/  IMAD.WIDE R34, R10, 0x10, R18.reuse ;  /* 0x000000100a227825 */ /* 0x100fe200078e0212 */
[----:B------:R1:W2:Y:S05]  /*8720*/  LDG.E R23, desc[UR8][R36.64] ;  /* 0x0000000824177981 */ /* 0x0002aa000c1e1900 */
[----:B------:R-:W2:Y:S01]  /*8730*/  LDG.E R34, desc[UR8][R34.64] ;  /* 0x0000000822227981 */ /* 0x000ea2000c1e1900 */
[----:B------:R-:W-:Y:S02]  /*8740*/  SEL R25, R13, R24, !P2 ;  /* 0x000000180d197207 */ /* 0x000fe40005000000 */
[----:B------:R-:W-:Y:S02]  /*8750*/  SEL R4, R30, R27, !P6 ;  /* 0x0000001b1e047207 */ /* 0x000fe40007000000 */
[----:B------:R-:W-:Y:S01]  /*8760*/  SEL R13, R27, R30, !P6 ;  /* 0x0000001e1b0d7207 */ /* 0x000fe20007000000 */
[----:B0-----:R-:W-:Y:S01]  /*8770*/  IMAD.WIDE R40, R25, 0x10, R18 ;  /* 0x0000001019287825 */ /* 0x001fe200078e0212 */
[----:B------:R-:W-:-:S03]  /*8780*/  SEL R30, R8, R9, !P1 ;  /* 0x00000009081e7207 */ /* 0x000fc60004800000 */
[--C-:B------:R-:W-:Y:S01]  /*8790*/  IMAD.WIDE R38, R4, 0x10, R18.reuse ;  /* 0x0000001004267825 */ /* 0x100fe200078e0212 */
[----:B---3--:R-:W-:Y:S02]  /*87a0*/  ISETP.GE.AND P2, PT, R32, R31, PT ;  /* 0x0000001f2000720c */ /* 0x008fe40003f46270 */
[----:B------:R0:W3:Y:S01]  /*87b0*/  LDG.E R31, desc[UR8][R40.64] ;  /* 0x00000008281f7981 */ /* 0x0000e2000c1e1900 */
[----:B-1----:R-:W-:-:S03]  /*87c0*/  IMAD.WIDE R36, R13, 0x10, R18 ;  /* 0x000000100d247825 */ /* 0x002fc600078e0212 */
[----:B------:R1:W3:Y:S04]  /*87d0*/  LDG.E R32, desc[UR8][R38.64] ;  /* 0x0000000826207981 */ /* 0x0002e8000c1e1900 */
[----:B------:R4:W5:Y:S01]  /*87e0*/  LDG.E R27, desc[UR8][R36.64] ;  /* 0x00000008241b7981 */ /* 0x000962000c1e1900 */
[----:B--2---:R-:W-:Y:S01]  /*87f0*/  ISETP.GE.AND P6, PT, R34, R23, PT ;  /* 0x000000172200720c */ /* 0x004fe20003fc6270 */
[----:B------:R-:W-:-:S06]  /*8800*/  IMAD.WIDE R34, R30, 0x10, R18 ;  /* 0x000000101e227825 */ /* 0x000fcc00078e0212 */
[----:B------:R-:W5:Y:S01]  /*8810*/  LDG.E R34, desc[UR8][R34.64] ;  /* 0x0000000822227981 */ /* 0x000f62000c1e1900 */
[----:B------:R-:W-:Y:S02]  /*8820*/  SEL R23, R9, R8, !P1 ;  /* 0x0000000809177207 */ /* 0x000fe40004800000 */
[----:B------:R-:W-:-:S03]  /*8830*/  SEL R24, R6, R29, !P3 ;  /* 0x0000001d06187207 */ /* 0x000fc60005800000 */
[----:B0-----:R-:W-:-:S04]  /*8840*/  IMAD.WIDE R40, R23, 0x10, R18 ;  /* 0x0000001017287825 */ /* 0x001fc800078e0212 */
[----:B-1----:R-:W-:Y:S01]  /*8850*/  IMAD.WIDE R38, R24, 0x10, R18 ;  /* 0x0000001018267825 */ /* 0x002fe200078e0212 */
[----:B------:R-:W-:Y:S02]  /*8860*/  SEL R9, R29, R6, !P3 ;  /* 0x000000061d097207 */ /* 0x000fe40005800000 */
[----:B---3--:R-:W-:Y:S01]  /*8870*/  ISETP.GE.AND P1, PT, R32, R31, PT ;  /* 0x0000001f2000720c */ /* 0x008fe20003f26270 */
[----:B------:R-:W2:Y:S01]  /*8880*/  LDG.E R29, desc[UR8][R40.64] ;  /* 0x00000008281d7981 */ /* 0x000ea2000c1e1900 */
[----:B------:R-:W-:-:S03]  /*8890*/  SEL R8, R28, R11, !P5 ;  /* 0x0000000b1c087207 */ /* 0x000fc60006800000 */
[----:B------:R-:W2:Y:S01]  /*88a0*/  LDG.E R32, desc[UR8][R38.64] ;  /* 0x0000000826207981 */ /* 0x000ea2000c1e1900 */
[----:B----4-:R-:W-:Y:S01]  /*88b0*/  IMAD.WIDE R36, R9, 0x10, R18 ;  /* 0x0000001009247825 */ /* 0x010fe200078e0212 */
[----:B-----5:R-:W-:-:S03]  /*88c0*/  ISETP.GE.AND P3, PT, R34, R27, PT ;  /* 0x0000001b2200720c */ /* 0x020fc60003f66270 */
[--C-:B------:R-:W-:Y:S01]  /*88d0*/  IMAD.WIDE R34, R8, 0x10, R18.reuse ;  /* 0x0000001008227825 */ /* 0x100fe200078e0212 */
[----:B------:R0:W3:Y:S05]  /*88e0*/  LDG.E R27, desc[UR8][R36.64] ;  /* 0x00000008241b7981 */ /* 0x0000ea000c1e1900 */
[----:B------:R-:W3:Y:S01]  /*88f0*/  LDG.E R34, desc[UR8][R34.64] ;  /* 0x0000000822227981 */ /* 0x000ee2000c1e1900 */
[----:B------:R-:W-:Y:S01]  /*8900*/  SEL R6, R11, R28, !P5 ;  /* 0x0000001c0b067207 */ /* 0x000fe20006800000 */
[----:B------:R-:W-:-:S04]  /*8910*/  IMAD.WIDE R44, R21, 0x10, R18 ;  /* 0x00000010152c7825 */ /* 0x000fc800078e0212 */
[----:B------:R-:W-:Y:S01]  /*8920*/  IMAD.WIDE R42, R6, 0x10, R18 ;  /* 0x00000010062a7825 */ /* 0x000fe200078e0212 */
[----:B------:R-:W-:Y:S02]  /*8930*/  SEL R11, R0, R17, !P4 ;  /* 0x00000011000b7207 */ /* 0x000fe40006000000 */
[----:B------:R-:W4:Y:S01]  /*8940*/  LDG.E R17, desc[UR8][R44.64] ;  /* 0x000000082c117981 */ /* 0x000f22000c1e1900 */
[----:B--2---:R-:W-:-:S03]  /*8950*/  ISETP.GE.AND P5, PT, R32, R29, PT ;  /* 0x0000001d2000720c */ /* 0x004fc60003fa6270 */
[----:B------:R-:W4:Y:S01]  /*8960*/  LDG.E R32, desc[UR8][R42.64] ;  /* 0x000000082a207981 */ /* 0x000f22000c1e1900 */
[----:B------:R-:W-:Y:S01]  /*8970*/  SEL R28, R14, R7, !P0 ;  /* 0x000000070e1c7207 */ /* 0x000fe20004000000 */
[----:B------:R-:W-:Y:S01]  /*8980*/  IMAD.WIDE R40, R11, 0x10, R18 ;  /* 0x000000100b287825 */ /* 0x000fe200078e0212 */
[----:B------:R-:W-:-:S03]  /*8990*/  SEL R7, R7, R14, !P0 ;  /* 0x0000000e07077207 */ /* 0x000fc60004000000 */
[--C-:B------:R-:W-:Y:S01]  /*89a0*/  IMAD.WIDE R38, R28, 0x10, R18.reuse ;  /* 0x000000101c267825 */ /* 0x100fe200078e0212 */
[----:B------:R-:W-:Y:S01]  /*89b0*/  SEL R14, R12, R15, !P2 ;  /* 0x0000000f0c0e7207 */ /* 0x000fe20005000000 */
[----:B------:R-:W2:Y:S04]  /*89c0*/  LDG.E R0, desc[UR8][R40.64] ;  /* 0x0000000828007981 */ /* 0x000ea8000c1e1900 */
[----:B------:R-:W2:Y:S01]  /*89d0*/  LDG.E R29, desc[UR8][R38.64] ;  /* 0x00000008261d7981 */ /* 0x000ea2000c1e1900 */
[----:B0-----:R-:W-:Y:S01]  /*89e0*/  IMAD.WIDE R36, R14, 0x10, R18 ;  /* 0x000000100e247825 */ /* 0x001fe200078e0212 */
[----:B---3--:R-:W-:-:S03]  /*89f0*/  ISETP.GE.AND P0, PT, R34, R27, PT ;  /* 0x0000001b2200720c */ /* 0x008fc60003f06270 */
[----:B------:R-:W-:Y:S01]  /*8a00*/  IMAD.WIDE R34, R7, 0x10, R18 ;  /* 0x0000001007227825 */ /* 0x000fe200078e0212 */
[----:B------:R0:W3:Y:S05]  /*8a10*/  LDG.E R27, desc[UR8][R36.64] ;  /* 0x00000008241b7981 */ /* 0x0000ea000c1e1900 */
[----:B------:R-:W3:Y:S01]  /*8a20*/  LDG.E R34, desc[UR8][R34.64] ;  /* 0x0000000822227981 */ /* 0x000ee2000c1e1900 */
[----:B----4-:R-:W-:Y:S02]  /*8a30*/  ISETP.GE.AND P4, PT, R17, R32, PT ;  /* 0x000000201100720c */ /* 0x010fe40003f86270 */
[----:B------:R-:W-:Y:S02]  /*8a40*/  SEL R17, R15, R12, !P2 ;  /* 0x0000000c0f117207 */ /* 0x000fe40005000000 */
[----:B------:R-:W-:-:S02]  /*8a50*/  SEL R12, R10, R3, !P6 ;  /* 0x000000030a0c7207 */ /* 0x000fc40007000000 */
[----:B------:R-:W-:Y:S01]  /*8a60*/  SEL R3, R3, R10, !P6 ;  /* 0x0000000a03037207 */ /* 0x000fe20007000000 */
[----:B------:R-:W-:Y:S01]  /*8a70*/  IMAD.WIDE R44, R17, 0x10, R18 ;  /* 0x00000010112c7825 */ /* 0x000fe200078e0212 */
[----:B------:R-:W-:-:S03]  /*8a80*/  SEL R10, R4, R25, !P1 ;  /* 0x00000019040a7207 */ /* 0x000fc60004800000 */
[--C-:B------:R-:W-:Y:S01]  /*8a90*/  IMAD.WIDE R42, R12, 0x10, R18.reuse ;  /* 0x000000100c2a7825 */ /* 0x100fe200078e0212 */
[----:B------:R-:W-:Y:S02]  /*8aa0*/  SEL R25, R25, R4, !P1 ;  /* 0x0000000419197207 */ /* 0x000fe40004800000 */
[----:B--2---:R-:W-:Y:S02]  /*8ab0*/  ISETP.GE.AND P2, PT, R29, R0, PT ;  /* 0x000000001d00720c */ /* 0x004fe40003f46270 */
[----:B------:R-:W-:Y:S01]  /*8ac0*/  SEL R4, R30, R13, !P3 ;  /* 0x0000000d1e047207 */ /* 0x000fe20005800000 */
[----:B------:R-:W2:Y:S01]  /*8ad0*/  LDG.E R29, desc[UR8][R44.64] ;  /* 0x000000082c1d7981 */ /* 0x000ea2000c1e1900 */
[----:B0-----:R-:W-:-:S03]  /*8ae0*/  IMAD.WIDE R36, R25, 0x10, R18 ;  /* 0x0000001019247825 */ /* 0x001fc600078e0212 */
[----:B------:R-:W2:Y:S01]  /*8af0*/  LDG.E R0, desc[UR8][R42.64] ;  /* 0x000000082a007981 */ /* 0x000ea2000c1e1900 */
[----:B------:R-:W-:-:S03]  /*8b00*/  IMAD.WIDE R38, R4, 0x10, R18 ;  /* 0x0000001004267825 */ /* 0x000fc600078e0212 */
[----:B------:R-:W4:Y:S01]  /*8b10*/  LDG.E R36, desc[UR8][R36.64] ;  /* 0x0000000824247981 */ /* 0x000f22000c1e1900 */
[----:B------:R-:W-:-:S05]  /*8b20*/  IMAD.WIDE R40, R3, 0x10, R18 ;  /* 0x0000001003287825 */ /* 0x000fca00078e0212 */
[----:B------:R-:W5:Y:S01]  /*8b30*/  LDG.E R15, desc[UR8][R40.64] ;  /* 0x00000008280f7981 */ /* 0x000f62000c1e1900 */
[----:B---3--:R-:W-:-:S03]  /*8b40*/  ISETP.GE.AND P6, PT, R27, R34, PT ;  /* 0x000000221b00720c */ /* 0x008fc60003fc6270 */
[----:B------:R-:W4:Y:S01]  /*8b50*/  LDG.E R27, desc[UR8][R38.64] ;  /* 0x00000008261b7981 */ /* 0x000f22000c1e1900 */
[----:B------:R-:W-:-:S05]  /*8b60*/  IMAD.WIDE R34, R10, 0x10, R18 ;  /* 0x000000100a227825 */ /* 0x000fca00078e0212 */
[----:B------:R-:W5:Y:S01]  /*8b70*/  LDG.E R32, desc[UR8][R34.64] ;  /* 0x0000000822207981 */ /* 0x000f62000c1e1900 */
[----:B------:R-:W-:-:S05]  /*8b80*/  SEL R13, R13, R30, !P3 ;  /* 0x0000001e0d0d7207 */ /* 0x000fca0005800000 */
[----:B------:R-:W-:-:S05]  /*8b90*/  IMAD.WIDE R30, R13, 0x10, R18 ;  /* 0x000000100d1e7825 */ /* 0x000fca00078e0212 */
[----:B------:R0:W3:Y:S01]  /*8ba0*/  LDG.E R34, desc[UR8][R30.64] ;  /* 0x000000081e227981 */ /* 0x0000e2000c1e1900 */
[----:B--2---:R-:W-:Y:S02]  /*8bb0*/  ISETP.GE.AND P1, PT, R0, R29, PT ;  /* 0x0000001d0000720c */ /* 0x004fe40003f26270 */
[----:B------:R-:W-:Y:S02]  /*8bc0*/  SEL R0, R24, R23, !P5 ;  /* 0x0000001718007207 */ /* 0x000fe40006800000 */
[----:B------:R-:W-:Y:S02]  /*8bd0*/  SEL R23, R23, R24, !P5 ;  /* 0x0000001817177207 */ /* 0x000fe40006800000 */
[----:B------:R-:W-:Y:S02]  /*8be0*/  SEL R24, R8, R9, !P0 ;  /* 0x0000000908187207 */ /* 0x000fe40004000000 */
[----:B------:R-:W-:Y:S02]  /*8bf0*/  SEL R9, R9, R8, !P0 ;  /* 0x0000000809097207 */ /* 0x000fe40004000000 */
[----:B------:R-:W-:-:S03]  /*8c00*/  SEL R8, R21, R6, !P4 ;  /* 0x0000000615087207 */ /* 0x000fc60006000000 */
[----:B0-----:R-:W-:-:S04]  /*8c10*/  IMAD.WIDE R30, R9, 0x10, R18 ;  /* 0x00000010091e7825 */ /* 0x001fc800078e0212 */
[--C-:B------:R-:W-:Y:S02]  /*8c20*/  IMAD.WIDE R42, R0, 0x10, R18.reuse ;  /* 0x00000010002a7825 */ /* 0x100fe400078e0212 */
[----:B------:R-:W2:Y:S02]  /*8c30*/  LDG.E R30, desc[UR8][R30.64] ;  /* 0x000000081e1e7981 */ /* 0x000ea4000c1e1900 */
[----:B------:R-:W-:-:S04]  /*8c40*/  IMAD.WIDE R40, R23, 0x10, R18 ;  /* 0x0000001017287825 */ /* 0x000fc800078e0212 */
[----:B------:R-:W-:Y:S01]  /*8c50*/  IMAD.WIDE R38, R24, 0x10, R18 ;  /* 0x0000001018267825 */ /* 0x000fe200078e0212 */
[----:B----4-:R-:W-:-:S03]  /*8c60*/  ISETP.GE.AND P0, PT, R27, R36, PT ;  /* 0x000000241b00720c */ /* 0x010fc60003f06270 */
[----:B------:R-:W-:Y:S01]  /*8c70*/  IMAD.WIDE R36, R8, 0x10, R18 ;  /* 0x0000001008247825 */ /* 0x000fe200078e0212 */
[----:B------:R-:W4:Y:S04]  /*8c80*/  LDG.E R27, desc[UR8][R40.64] ;  /* 0x00000008281b7981 */ /* 0x000f28000c1e1900 */
[----:B------:R-:W2:Y:S01]  /*8c90*/  LDG.E R29, desc[UR8][R36.64] ;  /* 0x00000008241d7981 */ /* 0x000ea2000c1e1900 */
[----:B-----5:R-:W-:-:S03]  /*8ca0*/  ISETP.GE.AND P3, PT, R32, R15, PT ;  /* 0x0000000f2000720c */ /* 0x020fc60003f66270 */
[----:B------:R-:W3:Y:S04]  /*8cb0*/  LDG.E R15, desc[UR8][R42.64] ;  /* 0x000000082a0f7981 */ /* 0x000ee8000c1e1900 */
[----:B------:R0:W4:Y:S01]  /*8cc0*/  LDG.E R32, desc[UR8][R38.64] ;  /* 0x0000000826207981 */ /* 0x000122000c1e1900 */
[----:B------:R-:W-:Y:S02]  /*8cd0*/  SEL R21, R6, R21, !P4 ;  /* 0x0000001506157207 */ /* 0x000fe40006000000 */
[----:B------:R-:W-:Y:S02]  /*8ce0*/  SEL R6, R14, R7, !P6 ;  /* 0x000000070e067207 */ /* 0x000fe40007000000 */
[----:B------:R-:W-:Y:S02]  /*8cf0*/  SEL R7, R7, R14, !P6 ;  /* 0x0000000e07077207 */ /* 0x000fe40007000000 */
[----:B------:R-:W-:-:S03]  /*8d00*/  SEL R14, R12, R17, !P1 ;  /* 0x000000110c0e7207 */ /* 0x000fc60004800000 */
[----:B0-----:R-:W-:Y:S01]  /*8d10*/  IMAD.WIDE R38, R7, 0x10, R18 ;  /* 0x0000001007267825 */ /* 0x001fe200078e0212 */
[----:B--2---:R-:W-:-:S03]  /*8d20*/  ISETP.GE.AND P6, PT, R29, R30, PT ;  /* 0x0000001e1d00720c */ /* 0x004fc60003fc6270 */
[--C-:B------:R-:W-:Y:S01]  /*8d30*/  IMAD.WIDE R30, R14, 0x10, R18.reuse ;  /* 0x000000100e1e7825 */ /* 0x100fe200078e0212 */
[----:B------:R-:W2:Y:S01]  /*8d40*/  LDG.E R29, desc[UR8][R38.64] ;  /* 0x00000008261d7981 */ /* 0x000ea2000c1e1900 */
[----:B---3--:R-:W-:Y:S02]  /*8d50*/  ISETP.GE.AND P5, PT, R15, R34, PT ;  /* 0x000000220f00720c */ /* 0x008fe40003fa6270 */
[----:B------:R-:W-:Y:S02]  /*8d60*/  SEL R15, R11, R28, !P2 ;  /* 0x0000001c0b0f7207 */ /* 0x000fe40005000000 */
[----:B------:R-:W2:Y:S01]  /*8d70*/  LDG.E R30, desc[UR8][R30.64] ;  /* 0x000000081e1e7981 */ /* 0x000ea2000c1e1900 */
[----:B------:R-:W-:-:S04]  /*8d80*/  IMAD.WIDE R34, R6, 0x10, R18 ;  /* 0x0000001006227825 */ /* 0x000fc800078e0212 */
[----:B------:R-:W-:Y:S01]  /*8d90*/  IMAD.WIDE R40, R15, 0x10, R18 ;  /* 0x000000100f287825 */ /* 0x000fe200078e0212 */
[----:B----4-:R-:W-:Y:S02]  /*8da0*/  ISETP.GE.AND P4, PT, R32, R27, PT ;  /* 0x0000001b2000720c */ /* 0x010fe40003f86270 */
[----:B------:R0:W3:Y:S04]  /*8db0*/  LDG.E R32, desc[UR8][R34.64] ;  /* 0x0000000822207981 */ /* 0x0000e8000c1e1900 */
[----:B------:R1:W3:Y:S01]  /*8dc0*/  LDG.E R27, desc[UR8][R40.64] ;  /* 0x00000008281b7981 */ /* 0x0002e2000c1e1900 */
[----:B------:R-:W-:Y:S02]  /*8dd0*/  SEL R17, R17, R12, !P1 ;  /* 0x0000000c11117207 */ /* 0x000fe40004800000 */
[----:B------:R-:W-:-:S02]  /*8de0*/  SEL R12, R10, R3, !P3 ;  /* 0x000000030a0c7207 */ /* 0x000fc40005800000 */
[----:B------:R-:W-:Y:S02]  /*8df0*/  SEL R3, R3, R10, !P3 ;  /* 0x0000000a03037207 */ /* 0x000fe40005800000 */
[----:B------:R-:W-:Y:S01]  /*8e00*/  SEL R10, R4, R25, !P0 ;  /* 0x00000019040a7207 */ /* 0x000fe20004000000 */
[----:B0-----:R-:W-:-:S04]  /*8e10*/  IMAD.WIDE R34, R12, 0x10, R18 ;  /* 0x000000100c227825 */ /* 0x001fc800078e0212 */
[--C-:B-1----:R-:W-:Y:S02]  /*8e20*/  IMAD.WIDE R40, R3, 0x10, R18.reuse ;  /* 0x0000001003287825 */ /* 0x102fe400078e0212 */
[----:B------:R-:W4:Y:S02]  /*8e30*/  LDG.E R35, desc[UR8][R34.64] ;  /* 0x0000000822237981 */ /* 0x000f24000c1e1900 */
[----:B------:R-:W-:Y:S01]  /*8e40*/  IMAD.WIDE R36, R17, 0x10, R18 ;  /* 0x0000001011247825 */ /* 0x000fe200078e0212 */
[----:B--2---:R-:W-:-:S03]  /*8e50*/  ISETP.GE.AND P3, PT, R30, R29, PT ;  /* 0x0000001d1e00720c */ /* 0x004fc60003f66270 */
[----:B------:R-:W-:-:S06]  /*8e60*/  IMAD.WIDE R30, R10, 0x10, R18 ;  /* 0x000000100a1e7825 */ /* 0x000fcc00078e0212 */
[----:B------:R-:W2:Y:S01]  /*8e70*/  LDG.E R30, desc[UR8][R30.64] ;  /* 0x000000081e1e7981 */ /* 0x000ea2000c1e1900 */
[----:B---3--:R-:W-:-:S03]  /*8e80*/  ISETP.GE.AND P1, PT, R32, R27, PT ;  /* 0x0000001b2000720c */ /* 0x008fc60003f26270 */
[----:B------:R-:W2:Y:S04]  /*8e90*/  LDG.E R27, desc[UR8][R40.64] ;  /* 0x00000008281b7981 */ /* 0x000ea8000c1e1900 */
[----:B------:R0:W4:Y:S01]  /*8ea0*/  LDG.E R32, desc[UR8][R36.64] ;  /* 0x0000000824207981 */ /* 0x000122000c1e1900 */
[----:B------:R-:W-:Y:S02]  /*8eb0*/  SEL R25, R25, R4, !P0 ;  /* 0x0000000419197207 */ /* 0x000fe40004000000 */
[----:B------:R-:W-:Y:S02]  /*8ec0*/  SEL R4, R0, R13, !P5 ;  /* 0x0000000d00047207 */ /* 0x000fe40006800000 */
[----:B------:R-:W-:Y:S02]  /*8ed0*/  SEL R13, R13, R0, !P5 ;  /* 0x000000000d0d7207 */ /* 0x000fe40006800000 */
[----:B------:R-:W-:Y:S01]  /*8ee0*/  SEL R0, R24, R23, !P4 ;  /* 0x0000001718007207 */ /* 0x000fe20006000000 */
[----:B------:R-:W-:-:S04]  /*8ef0*/  IMAD.WIDE R38, R25, 0x10, R18 ;  /* 0x0000001019267825 */ /* 0x000fc800078e0212 */
[--C-:B0-----:R-:W-:Y:S01]  /*8f00*/  IMAD.WIDE R36, R4, 0x10, R18.reuse ;  /* 0x0000001004247825 */ /* 0x101fe200078e0212 */
[----:B------:R-:W3:Y:S01]  /*8f10*/  LDG.E R29, desc[UR8][R38.64] ;  /* 0x00000008261d7981 */ /* 0x000ee2000c1e1900 */
[----:B--2---:R-:W-:Y:S02]  /*8f20*/  ISETP.GE.AND P5, PT, R30, R27, PT ;  /* 0x0000001b1e00720c */ /* 0x004fe40003fa6270 */
[----:B------:R-:W-:Y:S01]  /*8f30*/  IMAD.WIDE R30, R0, 0x10, R18 ;  /* 0x00000010001e7825 */ /* 0x000fe200078e0212 */
[----:B----4-:R-:W-:-:S03]  /*8f40*/  ISETP.GE.AND P0, PT, R35, R32, PT ;  /* 0x000000202300720c */ /* 0x010fc60003f06270 */
[----:B------:R-:W-:Y:S01]  /*8f50*/  IMAD.WIDE R34, R13, 0x10, R18 ;  /* 0x000000100d227825 */ /* 0x000fe200078e0212 */
[----:B------:R-:W3:Y:S04]  /*8f60*/  LDG.E R32, desc[UR8][R36.64] ;  /* 0x0000000824207981 */ /* 0x000ee8000c1e1900 */
[----:B------:R0:W2:Y:S04]  /*8f70*/  LDG.E R27, desc[UR8][R34.64] ;  /* 0x00000008221b7981 */ /* 0x0000a8000c1e1900 */
[----:B------:R-:W2:Y:S01]  /*8f80*/  LDG.E R30, desc[UR8][R30.64] ;  /* 0x000000081e1e7981 */ /* 0x000ea2000c1e1900 */
[----:B------:R-:W-:-:S02]  /*8f90*/  SEL R11, R28, R11, !P2 ;  /* 0x0000000b1c0b7207 */ /* 0x000fc40005000000 */
[----:B------:R-:W-:Y:S02]  /*8fa0*/  SEL R28, R6, R15, !P1 ;  /* 0x0000000f061c7207 */ /* 0x000fe40004800000 */
[----:B------:R-:W-:Y:S02]  /*8fb0*/  SEL R23, R23, R24, !P4 ;  /* 0x0000001817177207 */ /* 0x000fe40006000000 */
[----:B------:R-:W-:Y:S01]  /*8fc0*/  SEL R24, R8, R9, !P6 ;  /* 0x0000000908187207 */ /* 0x000fe20007000000 */
[----:B0-----:R-:W-:Y:S01]  /*8fd0*/  IMAD.WIDE R34, R28, 0x10, R18 ;  /* 0x000000101c227825 */ /* 0x001fe200078e0212 */
[----:B------:R-:W-:-:S03]  /*8fe0*/  SEL R8, R9, R8, !P6 ;  /* 0x0000000809087207 */ /* 0x000fc60007000000 */
[--C-:B------:R-:W-:Y:S01]  /*8ff0*/  IMAD.WIDE R36, R24, 0x10, R18.reuse ;  /* 0x0000001018247825 */ /* 0x100fe200078e0212 */
[----:B------:R-:W4:Y:S03]  /*9000*/  LDG.E R9, desc[UR8][R34.64] ;  /* 0x0000000822097981 */ /* 0x000f26000c1e1900 */
[--C-:B------:R-:W-:Y:S02]  /*9010*/  IMAD.WIDE R42, R23, 0x10, R18.reuse ;  /* 0x00000010172a7825 */ /* 0x100fe400078e0212 */
[----:B------:R-:W5:Y:S02]  /*9020*/  LDG.E R36, desc[UR8][R36.64] ;  /* 0x0000000824247981 */ /* 0x000f64000c1e1900 */
[----:B------:R-:W-:-:S04]  /*9030*/  IMAD.WIDE R40, R21, 0x10, R18 ;  /* 0x0000001015287825 */ /* 0x000fc800078e0212 */
[----:B------:R-:W-:Y:S01]  /*9040*/  IMAD.WIDE R38, R8, 0x10, R18 ;  /* 0x0000001008267825 */ /* 0x000fe200078e0212 */
[----:B--2---:R-:W-:-:S03]  /*9050*/  ISETP.GE.AND P2, PT, R30, R27, PT ;  /* 0x0000001b1e00720c */ /* 0x004fc60003f46270 */
[----:B------:R-:W-:Y:S01]  /*9060*/  IMAD.WIDE R30, R11, 0x10, R18 ;  /* 0x000000100b1e7825 */ /* 0x000fe200078e0212 */
[----:B---3--:R-:W-:Y:S01]  /*9070*/  ISETP.GE.AND P6, PT, R32, R29, PT ;  /* 0x0000001d2000720c */ /* 0x008fe20003fc6270 */
[----:B------:R0:W2:Y:S04]  /*9080*/  LDG.E R27, desc[UR8][R38.64] ;  /* 0x00000008261b7981 */ /* 0x0000a8000c1e1900 */
[----:B------:R-:W4:Y:S04]  /*9090*/  LDG.E R30, desc[UR8][R30.64] ;  /* 0x000000081e1e7981 */ /* 0x000f28000c1e1900 */
[----:B------:R-:W5:Y:S04]  /*90a0*/  LDG.E R29, desc[UR8][R42.64] ;  /* 0x000000082a1d7981 */ /* 0x000f68000c1e1900 */
[----:B------:R-:W2:Y:S01]  /*90b0*/  LDG.E R32, desc[UR8][R40.64] ;  /* 0x0000000828207981 */ /* 0x000ea2000c1e1900 */
[----:B------:R-:W-:-:S02]  /*90c0*/  SEL R15, R15, R6, !P1 ;  /* 0x000000060f0f7207 */ /* 0x000fc40004800000 */
[----:B------:R-:W-:Y:S02]  /*90d0*/  SEL R6, R14, R7, !P3 ;  /* 0x000000070e067207 */ /* 0x000fe40005800000 */
[----:B------:R-:W-:Y:S02]  /*90e0*/  SEL R7, R7, R14, !P3 ;  /* 0x0000000e07077207 */ /* 0x000fe40005800000 */
[----:B------:R-:W-:Y:S02]  /*90f0*/  SEL R14, R12, R17, !P0 ;  /* 0x000000110c0e7207 */ /* 0x000fe40004000000 */
[----:B------:R-:W-:Y:S01]  /*9100*/  SEL R17, R17, R12, !P0 ;  /* 0x0000000c11117207 */ /* 0x000fe20004000000 */
[----:B0-----:R-:W-:Y:S01]  /*9110*/  IMAD.WIDE R38, R7, 0x10, R18 ;  /* 0x0000001007267825 */ /* 0x001fe200078e0212 */
[----:B------:R-:W-:-:S03]  /*9120*/  SEL R12, R10, R3, !P5 ;  /* 0x000000030a0c7207 */ /* 0x000fc60006800000 */
[----:B------:R-:W-:-:S06]  /*9130*/  IMAD.WIDE R34, R17, 0x10, R18 ;  /* 0x0000001011227825 */ /* 0x000fcc00078e0212 */
[----:B------:R-:W3:Y:S01]  /*9140*/  LDG.E R34, desc[UR8][R34.64] ;  /* 0x0000000822227981 */ /* 0x000ee2000c1e1900 */
[----:B----4-:R-:W-:Y:S01]  /*9150*/  ISETP.GE.AND P1, PT, R9, R30, PT ;  /* 0x0000001e0900720c */ /* 0x010fe20003f26270 */
[--C-:B------:R-:W-:Y:S02]  /*9160*/  IMAD.WIDE R30, R14, 0x10, R18.reuse ;  /* 0x000000100e1e7825 */ /* 0x100fe400078e0212 */
[----:B------:R0:W4:Y:S01]  /*9170*/  LDG.E R9, desc[UR8][R38.64] ;  /* 0x0000000826097981 */ /* 0x000122000c1e1900 */
[----:B-----5:R-:W-:Y:S01]  /*9180*/  ISETP.GE.AND P4, PT, R36, R29, PT ;  /* 0x0000001d2400720c */ /* 0x020fe20003f86270 */
[----:B------:R-:W-:Y:S02]  /*9190*/  IMAD.WIDE R36, R12, 0x10, R18 ;  /* 0x000000100c247825 */ /* 0x000fe400078e0212 */
[----:B------:R-:W4:Y:S01]  /*91a0*/  LDG.E R30, desc[UR8][R30.64] ;  /* 0x000000081e1e7981 */ /* 0x000f22000c1e1900 */
[----:B--2---:R-:W-:-:S03]  /*91b0*/  ISETP.GE.AND P3, PT, R32, R27, PT ;  /* 0x0000001b2000720c */ /* 0x004fc60003f66270 */
[----:B------:R1:W3:Y:S01]  /*91c0*/  LDG.E R27, desc[UR8][R36.64] ;  /* 0x00000008241b7981 */ /* 0x0002e2000c1e1900 */
[----:B------:R-:W-:Y:S02]  /*91d0*/  SEL R3, R3, R10, !P5 ;  /* 0x0000000a03037207 */ /* 0x000fe40006800000 */
[----:B------:R-:W-:Y:S01]  /*91e0*/  SEL R10, R4, R25, !P6 ;  /* 0x00000019040a7207 */ /* 0x000fe20007000000 */
[--C-:B------:R-:W-:Y:S01]  /*91f0*/  IMAD.WIDE R42, R15, 0x10, R18.reuse ;  /* 0x000000100f2a7825 */ /* 0x100fe200078e0212 */
[----:B------:R-:W-:Y:S02]  /*9200*/  SEL R25, R25, R4, !P6 ;  /* 0x0000000419197207 */ /* 0x000fe40007000000 */
[----:B------:R-:W-:Y:S01]  /*9210*/  SEL R4, R0, R13, !P2 ;  /* 0x0000000d00047207 */ /* 0x000fe20005000000 */
[--C-:B------:R-:W-:Y:S01]  /*9220*/  IMAD.WIDE R40, R6, 0x10, R18.reuse ;  /* 0x0000001006287825 */ /* 0x100fe200078e0212 */
[----:B------:R-:W-:Y:S01]  /*9230*/  SEL R13, R13, R0, !P2 ;  /* 0x000000000d0d7207 */ /* 0x000fe20005000000 */
[----:B------:R-:W2:Y:S01]  /*9240*/  LDG.E R29, desc[UR8][R42.64] ;  /* 0x000000082a1d7981 */ /* 0x000ea2000c1e1900 */
[----:B------:R-:W-:Y:S01]  /*9250*/  SEL R0, R24, R23, !P4 ;  /* 0x0000001718007207 */ /* 0x000fe20006000000 */
[----:B0-----:R-:W-:-:S02]  /*9260*/  IMAD.WIDE R38, R3, 0x10, R18 ;  /* 0x0000001003267825 */ /* 0x001fc400078e0212 */
[----:B------:R-:W2:Y:S02]  /*9270*/  LDG.E R32, desc[UR8][R40.64] ;  /* 0x0000000828207981 */ /* 0x000ea4000c1e1900 */
[----:B-1----:R-:W-:Y:S01]  /*9280*/  IMAD.WIDE R36, R0, 0x10, R18 ;  /* 0x0000001000247825 */ /* 0x002fe200078e0212 */
[----:B----4-:R-:W-:-:S03]  /*9290*/  ISETP.GE.AND P6, PT, R30, R9, PT ;  /* 0x000000091e00720c */ /* 0x010fc60003fc6270 */
[--C-:B------:R-:W-:Y:S01]  /*92a0*/  IMAD.WIDE R30, R10, 0x10, R18.reuse ;  /* 0x000000100a1e7825 */ /* 0x100fe200078e0212 */
[----:B------:R0:W4:Y:S01]  /*92b0*/  LDG.E R9, desc[UR8][R38.64] ;  /* 0x0000000826097981 */ /* 0x000122000c1e1900 */
[----:B---3--:R-:W-:Y:S02]  /*92c0*/  ISETP.GE.AND P2, PT, R27, R34, PT ;  /* 0x000000221b00720c */ /* 0x008fe40003f46270 */
[----:B------:R-:W-:Y:S01]  /*92d0*/  IMAD.WIDE R34, R13, 0x10, R18 ;  /* 0x000000100d227825 */ /* 0x000fe200078e0212 */
[----:B------:R-:W3:Y:S04]  /*92e0*/  LDG.E R27, desc[UR8][R36.64] ;  /* 0x00000008241b7981 */ /* 0x000ee8000c1e1900 */
[----:B------:R-:W4:Y:S04]  /*92f0*/  LDG.E R30, desc[UR8][R30.64] ;  /* 0x000000081e1e7981 */ /* 0x000f28000c1e1900 */
[----:B------:R-:W3:Y:S01]  /*9300*/  LDG.E R34, desc[UR8][R34.64] ;  /* 0x0000000822227981 */ /* 0x000ee2000c1e1900 */
[----:B------:R-:W-:-:S02]  /*9310*/  SEL R23, R23, R24, !P4 ;  /* 0x0000001817177207 */ /* 0x000fc40006000000 */
[----:B--2---:R-:W-:Y:S01]  /*9320*/  ISETP.GE.AND P0, PT, R32, R29, PT ;  /* 0x0000001d2000720c */ /* 0x004fe20003f06270 */
[----:B------:R-:W-:-:S04]  /*9330*/  IMAD.WIDE R40, R4, 0x10, R18 ;  /* 0x0000001004287825 */ /* 0x000fc800078e0212 */
[--C-:B0-----:R-:W-:Y:S01]  /*9340*/  IMAD.WIDE R38, R23, 0x10, R18.reuse ;  /* 0x0000001017267825 */ /* 0x101fe200078e0212 */
[----:B------:R0:W2:Y:S05]  /*9350*/  LDG.E R32, desc[UR8][R40.64] ;  /* 0x0000000828207981 */ /* 0x0000aa000c1e1900 */
[----:B------:R-:W5:Y:S01]  /*9360*/  LDG.E R38, desc[UR8][R38.64] ;  /* 0x0000000826267981 */ /* 0x000f62000c1e1900 */
[----:B------:R-:W-:-:S05]  /*9370*/  IMAD.WIDE R42, R25, 0x10, R18 ;  /* 0x00000010192a7825 */ /* 0x000fca00078e0212 */
[----:B------:R1:W2:Y:S01]  /*9380*/  LDG.E R29, desc[UR8][R42.64] ;  /* 0x000000082a1d7981 */ /* 0x0002a2000c1e1900 */
[----:B----4-:R-:W-:Y:S02]  /*9390*/  ISETP.GE.AND P4, PT, R30, R9, PT ;  /* 0x000000091e00720c */ /* 0x010fe40003f86270 */
[----:B------:R-:W-:Y:S02]  /*93a0*/  SEL R9, R8, R21, !P3 ;  /* 0x0000001508097207 */ /* 0x000fe40005800000 */
[----:B------:R-:W-:Y:S02]  /*93b0*/  SEL R30, R21, R8, !P3 ;  /* 0x00000008151e7207 */ /* 0x000fe40005800000 */
[----:B------:R-:W-:Y:S02]  /*93c0*/  SEL R8, R6, R15, !P0 ;  /* 0x0000000f06087207 */ /* 0x000fe40004000000 */
[----:B------:R-:W-:Y:S02]  /*93d0*/  SEL R21, R11, R28, !P1 ;  /* 0x0000001c0b157207 */ /* 0x000fe40004800000 */
[----:B---3--:R-:W-:Y:S01]  /*93e0*/  ISETP.GE.AND P5, PT, R27, R34, PT ;  /* 0x000000221b00720c */ /* 0x008fe20003fa6270 */
[----:B------:R-:W-:-:S04]  /*93f0*/  IMAD.WIDE R34, R8, 0x10, R18 ;  /* 0x0000001008227825 */ /* 0x000fc800078e0212 */
[--C-:B------:R-:W-:Y:S02]  /*9400*/  IMAD.WIDE R36, R21, 0x10, R18.reuse ;  /* 0x0000001015247825 */ /* 0x100fe400078e0212 */
[----:B------:R-:W3:Y:S02]  /*9410*/  LDG.E R35, desc[UR8][R34.64] ;  /* 0x0000000822237981 */ /* 0x000ee4000c1e1900 */
[----:B0-----:R-:W-:Y:S02]  /*9420*/  IMAD.WIDE R40, R30, 0x10, R18 ;  /* 0x000000101e287825 */ /* 0x001fe400078e0212 */
[----:B------:R-:W3:Y:S04]  /*9430*/  LDG.E R24, desc[UR8][R36.64] ;  /* 0x0000000824187981 */ /* 0x000ee8000c1e1900 */
[----:B------:R-:W5:Y:S01]  /*9440*/  LDG.E R41, desc[UR8][R40.64] ;  /* 0x0000000828297981 */ /* 0x000f62000c1e1900 */
[----:B------:R-:W-:-:S02]  /*9450*/  SEL R15, R15, R6, !P0 ;  /* 0x000000060f0f7207 */ /* 0x000fc40004000000 */
[----:B------:R-:W-:Y:S02]  /*9460*/  SEL R6, R14, R7, !P6 ;  /* 0x000000070e067207 */ /* 0x000fe40007000000 */
[----:B------:R-:W-:Y:S01]  /*9470*/  SEL R7, R7, R14, !P6 ;  /* 0x0000000e07077207 */ /* 0x000fe20007000000 */
[----:B-1----:R-:W-:Y:S01]  /*9480*/  IMAD.WIDE R42, R15, 0x10, R18 ;  /* 0x000000100f2a7825 */ /* 0x002fe200078e0212 */
[----:B--2---:R-:W-:-:S04]  /*9490*/  ISETP.GE.AND P3, PT, R32, R29, PT ;  /* 0x0000001d2000720c */ /* 0x004fc80003f66270 */
[----:B------:R-:W2:Y:S01]  /*94a0*/  LDG.E R27, desc[UR8][R42.64] ;  /* 0x000000082a1b7981 */ /* 0x000ea2000c1e1900 */
[----:B---3--:R-:W-:Y:S02]  /*94b0*/  ISETP.GE.AND P0, PT, R35, R24, PT ;  /* 0x000000182300720c */ /* 0x008fe40003f06270 */
[----:B------:R-:W-:Y:S02]  /*94c0*/  SEL R24, R12, R17, !P2 ;  /* 0x000000110c187207 */ /* 0x000fe40005000000 */
[----:B-----5:R-:W-:Y:S01]  /*94d0*/  ISETP.GE.AND P6, PT, R41, R38, PT ;  /* 0x000000262900720c */ /* 0x020fe20003fc6270 */
[----:B------:R-:W-:-:S04]  /*94e0*/  IMAD.WIDE R38, R7, 0x10, R18 ;  /* 0x0000001007267825 */ /* 0x000fc800078e0212 */
[--C-:B------:R-:W-:Y:S01]  /*94f0*/  IMAD.WIDE R36, R24, 0x10, R18.reuse ;  /* 0x0000001018247825 */ /* 0x100fe200078e0212 */
[----:B------:R-:W3:Y:S03]  /*9500*/  LDG.E R14, desc[UR8][R38.64] ;  /* 0x00000008260e7981 */ /* 0x000ee6000c1e1900 */
[----:B------:R-:W-:Y:S02]  /*9510*/  IMAD.WIDE R40, R6, 0x10, R18 ;  /* 0x0000001006287825 */ /* 0x000fe400078e0212 */
[----:B------:R-:W3:Y:S04]  /*9520*/  LDG.E R37, desc[UR8][R36.64] ;  /* 0x0000000824257981 */ /* 0x000ee8000c1e1900 */
[----:B------:R0:W2:Y:S01]  /*9530*/  LDG.E R32, desc[UR8][R40.64] ;  /* 0x0000000828207981 */ /* 0x0000a2000c1e1900 */
[----:B------:R-:W-:-:S02]  /*9540*/  SEL R17, R17, R12, !P2 ;  /* 0x0000000c11117207 */ /* 0x000fc40005000000 */
[----:B------:R-:W-:-:S05]  /*9550*/  SEL R12, R10, R3, !P4 ;  /* 0x000000030a0c7207 */ /* 0x000fca0006000000 */
[----:B------:R-:W-:-:S04]  /*9560*/  IMAD.WIDE R34, R12, 0x10, R18 ;  /* 0x000000100c227825 */ /* 0x000fc800078e0212 */
[----:B0-----:R-:W-:Y:S02]  /*9570*/  IMAD.WIDE R40, R17, 0x10, R18 ;  /* 0x0000001011287825 */ /* 0x001fe400078e0212 */
[----:B------:R-:W4:Y:S04]  /*9580*/  LDG.E R34, desc[UR8][R34.64] ;  /* 0x0000000822227981 */ /* 0x000f28000c1e1900 */
[----:B------:R0:W4:Y:S01]  /*9590*/  LDG.E R29, desc[UR8][R40.64] ;  /* 0x00000008281d7981 */ /* 0x000122000c1e1900 */
[----:B------:R-:W-:Y:S02]  /*95a0*/  SEL R3, R3, R10, !P4 ;  /* 0x0000000a03037207 */ /* 0x000fe40006000000 */
[----:B------:R-:W-:-:S03]  /*95b0*/  SEL R10, R4, R25, !P3 ;  /* 0x00000019040a7207 */ /* 0x000fc60005800000 */
[----:B------:R-:W-:Y:S01]  /*95c0*/  IMAD.WIDE R38, R3, 0x10, R18 ;  /* 0x0000001003267825 */ /* 0x000fe200078e0212 */
[----:B---3--:R-:W-:-:S03]  /*95d0*/  ISETP.GE.AND P4, PT, R37, R14, PT ;  /* 0x0000000e2500720c */ /* 0x008fc60003f86270 */
[----:B------:R-:W-:Y:S01]  /*95e0*/  IMAD.WIDE R36, R10, 0x10, R18 ;  /* 0x000000100a247825 */ /* 0x000fe200078e0212 */
[----:B--2---:R-:W-:Y:S02]  /*95f0*/  ISETP.GE.AND P2, PT, R32, R27, PT ;  /* 0x0000001b2000720c */ /* 0x004fe40003f46270 */
[----:B------:R1:W2:Y:S04]  /*9600*/  LDG.E R27, desc[UR8][R38.64] ;  /* 0x00000008261b7981 */ /* 0x0002a8000c1e1900 */
[----:B------:R3:W2:Y:S01]  /*9610*/  LDG.E R32, desc[UR8][R36.64] ;  /* 0x0000000824207981 */ /* 0x0006a2000c1e1900 */
[----:B------:R-:W-:Y:S02]  /*9620*/  SEL R14, R0, R13, !P5 ;  /* 0x0000000d000e7207 */ /* 0x000fe40006800000 */
[----:B------:R-:W-:-:S05]  /*9630*/  SEL R25, R25, R4, !P3 ;  /* 0x0000000419197207 */ /* 0x000fca0005800000 */
[----:B0-----:R-:W-:Y:S01]  /*9640*/  IMAD.WIDE R40, R25, 0x10, R18 ;  /* 0x0000001019287825 */ /* 0x001fe200078e0212 */
[----:B----4-:R-:W-:-:S03]  /*9650*/  ISETP.GE.AND P3, PT, R34, R29, PT ;  /* 0x0000001d2200720c */ /* 0x010fc60003f66270 */
[----:B------:R-:W-:Y:S01]  /*9660*/  IMAD.WIDE R34, R14, 0x10, R18 ;  /* 0x000000100e227825 */ /* 0x000fe200078e0212 */
[----:B------:R-:W4:Y:S01]  /*9670*/  LDG.E R29, desc[UR8][R40.64] ;  /* 0x00000008281d7981 */ /* 0x000f22000c1e1900 */
[----:B------:R-:W-:-:S04]  /*9680*/  SEL R13, R13, R0, !P5 ;  /* 0x000000000d0d7207 */ /* 0x000fc80006800000 */
[----:B------:R-:W4:Y:S01]  /*9690*/  LDG.E R34, desc[UR8][R34.64] ;  /* 0x0000000822227981 */ /* 0x000f22000c1e1900 */
[----:B------:R-:W-:Y:S01]  /*96a0*/  SEL R4, R30, R23, !P6 ;  /* 0x000000171e047207 */ /* 0x000fe20007000000 */
[----:B-1----:R-:W-:-:S04]  /*96b0*/  IMAD.WIDE R38, R13, 0x10, R18 ;  /* 0x000000100d267825 */ /* 0x002fc800078e0212 */
[--C-:B---3--:R-:W-:Y:S01]  /*96c0*/  IMAD.WIDE R36, R4, 0x10, R18.reuse ;  /* 0x0000001004247825 */ /* 0x108fe200078e0212 */
[----:B--2---:R-:W-:Y:S02]  /*96d0*/  ISETP.GE.AND P5, PT, R32, R27, PT ;  /* 0x0000001b2000720c */ /* 0x004fe40003fa6270 */
[----:B------:R-:W2:Y:S04]  /*96e0*/  LDG.E R27, desc[UR8][R38.64] ;  /* 0x00000008261b7981 */ /* 0x000ea8000c1e1900 */
[----:B------:R0:W2:Y:S01]  /*96f0*/  LDG.E R32, desc[UR8][R36.64] ;  /* 0x0000000824207981 */ /* 0x0000a2000c1e1900 */
[----:B------:R-:W-:Y:S01]  /*9700*/  SEL R0, R23, R30, !P6 ;  /* 0x0000001e17007207 */ /* 0x000fe20007000000 */
[----:B------:R-:W-:Y:S01]  /*9710*/  IMAD.WIDE R30, R9, 0x10, R18 ;  /* 0x00000010091e7825 */ /* 0x000fe200078e0212 */
[----:B------:R-:W-:-:S02]  /*9720*/  SEL R11, R28, R11, !P1 ;  /* 0x0000000b1c0b7207 */ /* 0x000fc40004800000 */
[----:B------:R-:W-:Y:S02]  /*9730*/  SEL R28, R8, R21, !P0 ;  /* 0x00000015081c7207 */ /* 0x000fe40004000000 */
[----:B------:R-:W-:Y:S02]  /*9740*/  SEL R21, R21, R8, !P0 ;  /* 0x0000000815157207 */ /* 0x000fe40004000000 */
[----:B------:R-:W-:Y:S02]  /*9750*/  SEL R8, R6, R15, !P2 ;  /* 0x0000000f06087207 */ /* 0x000fe40005000000 */
[----:B----4-:R-:W-:Y:S02]  /*9760*/  ISETP.GE.AND P6, PT, R34, R29, PT ;  /* 0x0000001d2200720c */ /* 0x010fe40003fc6270 */
[----:B------:R1:W3:Y:S01]  /*9770*/  LDG.E R29, desc[UR8][R30.64] ;  /* 0x000000081e1d7981 */ /* 0x0002e2000c1e1900 */
[----:B0-----:R-:W-:-:S04]  /*9780*/  IMAD.WIDE R36, R8, 0x10, R18 ;  /* 0x0000001008247825 */ /* 0x001fc800078e0212 */
[--C-:B------:R-:W-:Y:S01]  /*9790*/  IMAD.WIDE R34, R0, 0x10, R18.reuse ;  /* 0x0000001000227825 */ /* 0x100fe200078e0212 */
[----:B------:R0:W4:Y:S03]  /*97a0*/  LDG.E R23, desc[UR8][R36.64] ;  /* 0x0000000824177981 */ /* 0x000126000c1e1900 */
[--C-:B-1----:R-:W-:Y:S02]  /*97b0*/  IMAD.WIDE R30, R21, 0x10, R18.reuse ;  /* 0x00000010151e7825 */ /* 0x102fe400078e0212 */
[----:B------:R-:W3:Y:S02]  /*97c0*/  LDG.E R34, desc[UR8][R34.64] ;  /* 0x0000000822227981 */ /* 0x000ee4000c1e1900 */
[--C-:B------:R-:W-:Y:S02]  /*97d0*/  IMAD.WIDE R40, R11, 0x10, R18.reuse ;  /* 0x000000100b287825 */ /* 0x100fe400078e0212 */
[----:B------:R-:W4:Y:S02]  /*97e0*/  LDG.E R30, desc[UR8][R30.64] ;  /* 0x000000081e1e7981 */ /* 0x000f24000c1e1900 */
[----:B------:R-:W-:Y:S01]  /*97f0*/  IMAD.WIDE R38, R28, 0x10, R18 ;  /* 0x000000101c267825 */ /* 0x000fe200078e0212 */
[----:B--2---:R-:W-:-:S02]  /*9800*/  ISETP.GE.AND P0, PT, R32, R27, PT ;  /* 0x0000001b2000720c */ /* 0x004fc40003f06270 */
[----:B------:R1:W2:Y:S04]  /*9810*/  LDG.E R27, desc[UR8][R40.64] ;  /* 0x00000008281b7981 */ /* 0x0002a8000c1e1900 */
[----:B------:R5:W2:Y:S01]  /*9820*/  LDG.E R32, desc[UR8][R38.64] ;  /* 0x0000000826207981 */ /* 0x000aa2000c1e1900 */
[----:B------:R-:W-:Y:S02]  /*9830*/  SEL R15, R15, R6, !P2 ;  /* 0x000000060f0f7207 */ /* 0x000fe40005000000 */
[----:B------:R-:W-:Y:S02]  /*9840*/  SEL R6, R24, R7, !P4 ;  /* 0x0000000718067207 */ /* 0x000fe40006000000 */
[----:B------:R-:W-:Y:S02]  /*9850*/  SEL R7, R7, R24, !P4 ;  /* 0x0000001807077207 */ /* 0x000fe40006000000 */
[----:B------:R-:W-:-:S02]  /*9860*/  SEL R24, R12, R17, !P3 ;  /* 0x000000110c187207 */ /* 0x000fc40005800000 */
[----:B------:R-:W-:Y:S02]  /*9870*/  SEL R17, R17, R12, !P3 ;  /* 0x0000000c11117207 */ /* 0x000fe40005800000 */
[----:B------:R-:W-:Y:S01]  /*9880*/  SEL R12, R10, R3, !P5 ;  /* 0x000000030a0c7207 */ /* 0x000fe20006800000 */
[----:B------:R-:W-:-:S04]  /*9890*/  IMAD.WIDE R42, R6, 0x10, R18 ;  /* 0x00000010062a7825 */ /* 0x000fc800078e0212 */
[----:B0-----:R-:W-:Y:S01]  /*98a0*/  IMAD.WIDE R36, R12, 0x10, R18 ;  /* 0x000000100c247825 */ /* 0x001fe200078e0212 */
[----:B---3--:R-:W-:-:S03]  /*98b0*/  ISETP.GE.AND P1, PT, R29, R34, PT ;  /* 0x000000221d00720c */ /* 0x008fc60003f26270 */
[--C-:B------:R-:W-:Y:S01]  /*98c0*/  IMAD.WIDE R34, R15, 0x10, R18.reuse ;  /* 0x000000100f227825 */ /* 0x100fe200078e0212 */
[----:B------:R0:W3:Y:S01]  /*98d0*/  LDG.E R29, desc[UR8][R42.64] ;  /* 0x000000082a1d7981 */ /* 0x0000e2000c1e1900 */
[----:B----4-:R-:W-:Y:S02]  /*98e0*/  ISETP.GE.AND P3, PT, R23, R30, PT ;  /* 0x0000001e1700720c */ /* 0x010fe40003f66270 */
[--C-:B------:R-:W-:Y:S02]  /*98f0*/  IMAD.WIDE R30, R17, 0x10, R18.reuse ;  /* 0x00000010111e7825 */ /* 0x100fe400078e0212 */
[----:B------:R-:W3:Y:S04]  /*9900*/  LDG.E R34, desc[UR8][R34.64] ;  /* 0x0000000822227981 */ /* 0x000ee8000c1e1900 */
[----:B------:R-:W4:Y:S01]  /*9910*/  LDG.E R30, desc[UR8][R30.64] ;  /* 0x000000081e1e7981 */ /* 0x000f22000c1e1900 */
[----:B-1----:R-:W-:-:S04]  /*9920*/  IMAD.WIDE R40, R7, 0x10, R18 ;  /* 0x0000001007287825 */ /* 0x002fc800078e0212 */
[----:B-----5:R-:W-:Y:S01]  /*9930*/  IMAD.WIDE R38, R24, 0x10, R18 ;  /* 0x0000001018267825 */ /* 0x020fe200078e0212 */
[----:B------:R-:W5:Y:S01]  /*9940*/  LDG.E R23, desc[UR8][R40.64] ;  /* 0x0000000828177981 */ /* 0x000f62000c1e1900 */
[----:B--2---:R-:W-:-:S03]  /*9950*/  ISETP.GE.AND P2, PT, R32, R27, PT ;  /* 0x0000001b2000720c */ /* 0x004fc60003f46270 */
[----:B------:R1:W4:Y:S04]  /*9960*/  LDG.E R27, desc[UR8][R36.64] ;  /* 0x00000008241b7981 */ /* 0x000328000c1e1900 */
[----:B------:R2:W5:Y:S01]  /*9970*/  LDG.E R32, desc[UR8][R38.64] ;  /* 0x0000000826207981 */ /* 0x000562000c1e1900 */
[----:B------:R-:W-:Y:S02]  /*9980*/  SEL R3, R3, R10, !P5 ;  /* 0x0000000a03037207 */ /* 0x000fe40006800000 */
[----:B------:R-:W-:Y:S02]  /*9990*/  SEL R10, R14, R25, !P6 ;  /* 0x000000190e0a7207 */ /* 0x000fe40007000000 */
[----:B------:R-:W-:Y:S02]  /*99a0*/  SEL R25, R25, R14, !P6 ;  /* 0x0000000e19197207 */ /* 0x000fe40007000000 */
[----:B------:R-:W-:-:S02]  /*99b0*/  SEL R14, R4, R13, !P0 ;  /* 0x0000000d040e7207 */ /* 0x000fc40004000000 */
[----:B------:R-:W-:Y:S02]  /*99c0*/  SEL R13, R13, R4, !P0 ;  /* 0x000000040d0d7207 */ /* 0x000fe40004000000 */
[----:B------:R-:W-:Y:S01]  /*99d0*/  SEL R4, R9, R0, !P1 ;  /* 0x0000000009047207 */ /* 0x000fe20004800000 */
[----:B0-----:R-:W-:-:S04]  /*99e0*/  IMAD.WIDE R42, R10, 0x10, R18 ;  /* 0x000000100a2a7825 */ /* 0x001fc800078e0212 */
[----:B-1----:R-:W-:Y:S01]  /*99f0*/  IMAD.WIDE R36, R4, 0x10, R18 ;  /* 0x0000001004247825 */ /* 0x002fe200078e0212 */
[----:B---3--:R-:W-:-:S03]  /*9a00*/  ISETP.GE.AND P4, PT, R29, R34, PT ;  /* 0x000000221d00720c */ /* 0x008fc60003f86270 */
[--C-:B------:R-:W-:Y:S01]  /*9a10*/  IMAD.WIDE R34, R3, 0x10, R18.reuse ;  /* 0x0000001003227825 */ /* 0x100fe200078e0212 */
[----:B------:R-:W3:Y:S05]  /*9a20*/  LDG.E R29, desc[UR8][R36.64] ;  /* 0x00000008241d7981 */ /* 0x000eea000c1e1900 */
[----:B------:R-:W3:Y:S01]  /*9a30*/  LDG.E R34, desc[UR8][R34.64] ;  /* 0x0000000822227981 */ /* 0x000ee2000c1e1900 */
[----:B------:R-:W-:-:S04]  /*9a40*/  IMAD.WIDE R40, R25, 0x10, R18 ;  /* 0x0000001019287825 */ /* 0x000fc800078e0212 */
[----:B--2---:R-:W-:Y:S01]  /*9a50*/  IMAD.WIDE R38, R14, 0x10, R18 ;  /* 0x000000100e267825 */ /* 0x004fe200078e0212 */
[----:B----4-:R-:W-:-:S03]  /*9a60*/  ISETP.GE.AND P0, PT, R27, R30, PT ;  /* 0x0000001e1b00720c */ /* 0x010fc60003f06270 */
[----:B------:R-:W-:Y:S01]  /*9a70*/  IMAD.WIDE R30, R13, 0x10, R18 ;  /* 0x000000100d1e7825 */ /* 0x000fe200078e0212 */
[----:B------:R-:W2:Y:S01]  /*9a80*/  LDG.E R27, desc[UR8][R40.64] ;  /* 0x00000008281b7981 */ /* 0x000ea2000c1e1900 */
[----:B-----5:R-:W-:-:S03]  /*9a90*/  ISETP.GE.AND P5, PT, R32, R23, PT ;  /* 0x000000172000720c */ /* 0x020fc60003fa6270 */
[----:B------:R-:W3:Y:S04]  /*9aa0*/  LDG.E R23, desc[UR8][R42.64] ;  /* 0x000000082a177981 */ /* 0x000ee8000c1e1900 */
[----:B------:R-:W4:Y:S04]  /*9ab0*/  LDG.E R30, desc[UR8][R30.64] ;  /* 0x000000081e1e7981 */ /* 0x000f28000c1e1900 */
[----:B------:R0:W2:Y:S01]  /*9ac0*/  LDG.E R32, desc[UR8][R38.64] ;  /* 0x0000000826207981 */ /* 0x0000a2000c1e1900 */
[----:B------:R-:W-:Y:S02]  /*9ad0*/  SEL R9, R0, R9, !P1 ;  /* 0x0000000900097207 */ /* 0x000fe40004800000 */
[----:B------:R-:W-:-:S02]  /*9ae0*/  SEL R0, R8, R21, !P3 ;  /* 0x0000001508007207 */ /* 0x000fc40005800000 */
[----:B------:R-:W-:Y:S02]  /*9af0*/  SEL R21, R21, R8, !P3 ;  /* 0x0000000815157207 */ /* 0x000fe40005800000 */
[----:B------:R-:W-:-:S03]  /*9b00*/  SEL R8, R6, R15, !P4 ;  /* 0x0000000f06087207 */ /* 0x000fc60006000000 */
[--C-:B0-----:R-:W-:Y:S01]  /*9b10*/  IMAD.WIDE R38, R21, 0x10, R18.reuse ;  /* 0x0000001015267825 */ /* 0x101fe200078e0212 */
[----:B---3--:R-:W-:Y:S02]  /*9b20*/  ISETP.GE.AND P6, PT, R23, R34, PT ;  /* 0x000000221700720c */ /* 0x008fe40003fc6270 */
[----:B----4-:R-:W-:Y:S01]  /*9b30*/  ISETP.GE.AND P3, PT, R29, R30, PT ;  /* 0x0000001e1d00720c */ /* 0x010fe20003f66270 */
[--C-:B------:R-:W-:Y:S01]  /*9b40*/  IMAD.WIDE R30, R8, 0x10, R18.reuse ;  /* 0x00000010081e7825 */ /* 0x100fe200078e0212 */
[----:B------:R-:W-:Y:S01]  /*9b50*/  SEL R23, R11, R28, !P2 ;  /* 0x0000001c0b177207 */ /* 0x000fe20005000000 */
[----:B------:R-:W3:Y:S02]  /*9b60*/  LDG.E R29, desc[UR8][R38.64] ;  /* 0x00000008261d7981 */ /* 0x000ee4000c1e1900 */
[--C-:B------:R-:W-:Y:S02]  /*9b70*/  IMAD.WIDE R34, R0, 0x10, R18.reuse ;  /* 0x0000001000227825 */ /* 0x100fe400078e0212 */
[----:B------:R-:W3:Y:S02]  /*9b80*/  LDG.E R30, desc[UR8][R30.64] ;  /* 0x000000081e1e7981 */ /* 0x000ee4000c1e1900 */
[----:B------:R-:W-:Y:S01]  /*9b90*/  IMAD.WIDE R40, R23, 0x10, R18 ;  /* 0x0000001017287825 */ /* 0x000fe200078e0212 */
[----:B--2---:R-:W-:-:S02]  /*9ba0*/  ISETP.GE.AND P1, PT, R32, R27, PT ;  /* 0x0000001b2000720c */ /* 0x004fc40003f26270 */
[----:B------:R0:W2:Y:S04]  /*9bb0*/  LDG.E R32, desc[UR8][R34.64] ;  /* 0x0000000822207981 */ /* 0x0000a8000c1e1900 */
[----:B------:R1:W2:Y:S01]  /*9bc0*/  LDG.E R27, desc[UR8][R40.64] ;  /* 0x00000008281b7981 */ /* 0x0002a2000c1e1900 */
[----:B------:R-:W-:Y:S02]  /*9bd0*/  SEL R15, R15, R6, !P4 ;  /* 0x000000060f0f7207 */ /* 0x000fe40006000000 */
[----:B------:R-:W-:Y:S02]  /*9be0*/  SEL R6, R24, R7, !P5 ;  /* 0x0000000718067207 */ /* 0x000fe40006800000 */
[----:B------:R-:W-:Y:S02]  /*9bf0*/  SEL R7, R7, R24, !P5 ;  /* 0x0000001807077207 */ /* 0x000fe40006800000 */
[----:B------:R-:W-:Y:S01]  /*9c00*/  SEL R24, R12, R17, !P0 ;  /* 0x000000110c187207 */ /* 0x000fe20004000000 */
[----:B0-----:R-:W-:-:S04]  /*9c10*/  IMAD.WIDE R34, R6, 0x10, R18 ;  /* 0x0000001006227825 */ /* 0x001fc800078e0212 */
[--C-:B-1----:R-:W-:Y:S02]  /*9c20*/  IMAD.WIDE R40, R7, 0x10, R18.reuse ;  /* 0x0000001007287825 */ /* 0x102fe400078e0212 */
[----:B------:R-:W4:Y:S02]  /*9c30*/  LDG.E R35, desc[UR8][R34.64] ;  /* 0x0000000822237981 */ /* 0x000f24000c1e1900 */
[----:B------:R-:W-:Y:S01]  /*9c40*/  IMAD.WIDE R36, R15, 0x10, R18 ;  /* 0x000000100f247825 */ /* 0x000fe200078e0212 */
[----:B---3--:R-:W-:-:S03]  /*9c50*/  ISETP.GE.AND P4, PT, R30, R29, PT ;  /* 0x0000001d1e00720c */ /* 0x008fc60003f86270 */
[----:B------:R-:W-:-:S06]  /*9c60*/  IMAD.WIDE R30, R24, 0x10, R18 ;  /* 0x00000010181e7825 */ /* 0x000fcc00078e0212 */
[----:B------:R-:W3:Y:S01]  /*9c70*/  LDG.E R30, desc[UR8][R30.64] ;  /* 0x000000081e1e7981 */ /* 0x000ee2000c1e1900 */
[----:B--2---:R-:W-:-:S03]  /*9c80*/  ISETP.GE.AND P5, PT, R32, R27, PT ;  /* 0x0000001b2000720c */ /* 0x004fc60003fa6270 */
[----:B------:R-:W3:Y:S04]  /*9c90*/  LDG.E R27, desc[UR8][R40.64] ;  /* 0x00000008281b7981 */ /* 0x000ee8000c1e1900 */
[----:B------:R0:W4:Y:S01]  /*9ca0*/  LDG.E R32, desc[UR8][R36.64] ;  /* 0x0000000824207981 */ /* 0x000122000c1e1900 */
[----:B------:R-:W-:Y:S02]  /*9cb0*/  SEL R17, R17, R12, !P0 ;  /* 0x0000000c11117207 */ /* 0x000fe40004000000 */
[----:B------:R-:W-:Y:S02]  /*9cc0*/  SEL R12, R10, R3, !P6 ;  /* 0x000000030a0c7207 */ /* 0x000fe40007000000 */
[----:B------:R-:W-:Y:S02]  /*9cd0*/  SEL R3, R3, R10, !P6 ;  /* 0x0000000a03037207 */ /* 0x000fe40007000000 */
[----:B------:R-:W-:Y:S01]  /*9ce0*/  SEL R10, R14, R25, !P1 ;  /* 0x000000190e0a7207 */ /* 0x000fe20004800000 */
[----:B------:R-:W-:-:S04]  /*9cf0*/  IMAD.WIDE R38, R17, 0x10, R18 ;  /* 0x0000001011267825 */ /* 0x000fc800078e0212 */
[--C-:B0-----:R-:W-:Y:S01]  /*9d00*/  IMAD.WIDE R36, R12, 0x10, R18.reuse ;  /* 0x000000100c247825 */ /* 0x101fe200078e0212 */
[----:B------:R-:W2:Y:S01]  /*9d10*/  LDG.E R29, desc[UR8][R38.64] ;  /* 0x00000008261d7981 */ /* 0x000ea2000c1e1900 */
[----:B---3--:R-:W-:Y:S02]  /*9d20*/  ISETP.GE.AND P0, PT, R30, R27, PT ;  /* 0x0000001b1e00720c */ /* 0x008fe40003f06270 */
[----:B------:R-:W-:Y:S01]  /*9d30*/  IMAD.WIDE R30, R10, 0x10, R18 ;  /* 0x000000100a1e7825 */ /* 0x000fe200078e0212 */
[----:B----4-:R-:W-:-:S03]  /*9d40*/  ISETP.GE.AND P6, PT, R35, R32, PT ;  /* 0x000000202300720c */ /* 0x010fc60003fc6270 */
[----:B------:R-:W-:Y:S01]  /*9d50*/  IMAD.WIDE R34, R3, 0x10, R18 ;  /* 0x0000001003227825 */ /* 0x000fe200078e0212 */
[----:B------:R-:W2:Y:S04]  /*9d60*/  LDG.E R32, desc[UR8][R36.64] ;  /* 0x0000000824207981 */ /* 0x000ea8000c1e1900 */
[----:B------:R0:W3:Y:S04]  /*9d70*/  LDG.E R27, desc[UR8][R34.64] ;  /* 0x00000008221b7981 */ /* 0x0000e8000c1e1900 */
[----:B------:R-:W3:Y:S01]  /*9d80*/  LDG.E R30, desc[UR8][R30.64] ;  /* 0x000000081e1e7981 */ /* 0x000ee2000c1e1900 */
[----:B------:R-:W-:-:S02]  /*9d90*/  SEL R11, R28, R11, !P2 ;  /* 0x0000000b1c0b7207 */ /* 0x000fc40005000000 */
[----:B------:R-:W-:Y:S02]  /*9da0*/  SEL R25, R25, R14, !P1 ;  /* 0x0000000e19197207 */ /* 0x000fe40004800000 */
[----:B------:R-:W-:Y:S02]  /*9db0*/  SEL R14, R0, R23, !P5 ;  /* 0x00000017000e7207 */ /* 0x000fe40006800000 */
[----:B------:R-:W-:-:S03]  /*9dc0*/  SEL R28, R4, R13, !P3 ;  /* 0x0000000d041c7207 */ /* 0x000fc60005800000 */
[----:B0-----:R-:W-:Y:S01]  /*9dd0*/  IMAD.WIDE R34, R14, 0x10, R18 ;  /* 0x000000100e227825 */ /* 0x001fe200078e0212 */
[----:B------:R-:W-:-:S04]  /*9de0*/  SEL R4, R13, R4, !P3 ;  /* 0x000000040d047207 */ /* 0x000fc80005800000 */
[----:B------:R-:W4:Y:S01]  /*9df0*/  LDG.E R13, desc[UR8][R34.64] ;  /* 0x00000008220d7981 */ /* 0x000f22000c1e1900 */
[----:B------:R-:W-:-:S04]  /*9e00*/  IMAD.WIDE R36, R28, 0x10, R18 ;  /* 0x000000101c247825 */ /* 0x000fc800078e0212 */
[--C-:B------:R-:W-:Y:S02]  /*9e10*/  IMAD.WIDE R42, R25, 0x10, R18.reuse ;  /* 0x00000010192a7825 */ /* 0x100fe400078e0212 */
[----:B------:R-:W5:Y:S02]  /*9e20*/  LDG.E R36, desc[UR8][R36.64] ;  /* 0x0000000824247981 */ /* 0x000f64000c1e1900 */
[----:B------:R-:W-:-:S04]  /*9e30*/  IMAD.WIDE R40, R9, 0x10, R18 ;  /* 0x0000001009287825 */ /* 0x000fc800078e0212 */
[----:B------:R-:W-:Y:S01]  /*9e40*/  IMAD.WIDE R38, R4, 0x10, R18 ;  /* 0x0000001004267825 */ /* 0x000fe200078e0212 */
[----:B---3--:R-:W-:-:S03]  /*9e50*/  ISETP.GE.AND P1, PT, R30, R27, PT ;  /* 0x0000001b1e00720c */ /* 0x008fc60003f26270 */
[----:B------:R-:W-:Y:S01]  /*9e60*/  IMAD.WIDE R30, R11, 0x10, R18 ;  /* 0x000000100b1e7825 */ /* 0x000fe200078e0212 */
[----:B--2---:R-:W-:Y:S01]  /*9e70*/  ISETP.GE.AND P2, PT, R32, R29, PT ;  /* 0x0000001d2000720c */ /* 0x004fe20003f46270 */
[----:B------:R0:W2:Y:S04]  /*9e80*/  LDG.E R27, desc[UR8][R38.64] ;  /* 0x00000008261b7981 */ /* 0x0000a8000c1e1900 */
[----:B------:R-:W4:Y:S04]  /*9e90*/  LDG.E R30, desc[UR8][R30.64] ;  /* 0x000000081e1e7981 */ /* 0x000f28000c1e1900 */
[----:B------:R1:W5:Y:S04]  /*9ea0*/  LDG.E R29, desc[UR8][R42.64] ;  /* 0x000000082a1d7981 */ /* 0x000368000c1e1900 */
[----:B------:R3:W2:Y:S01]  /*9eb0*/  LDG.E R32, desc[UR8][R40.64] ;  /* 0x0000000828207981 */ /* 0x0006a2000c1e1900 */
[----:B------:R-:W-:-:S02]  /*9ec0*/  SEL R23, R23, R0, !P5 ;  /* 0x0000000017177207 */ /* 0x000fc40006800000 */
[----:B------:R-:W-:Y:S02]  /*9ed0*/  SEL R0, R8, R21, !P4 ;  /* 0x0000001508007207 */ /* 0x000fe40006000000 */
[----:B------:R-:W-:Y:S02]  /*9ee0*/  SEL R21, R21, R8, !P4 ;  /* 0x0000000815157207 */ /* 0x000fe40006000000 */
[----:B------:R-:W-:Y:S02]  /*9ef0*/  SEL R8, R6, R15, !P6 ;  /* 0x0000000f06087207 */ /* 0x000fe40007000000 */
[----:B------:R-:W-:Y:S01]  /*9f00*/  SEL R15, R15, R6, !P6 ;  /* 0x000000060f0f7207 */ /* 0x000fe20007000000 */
[----:B0-----:R-:W-:Y:S01]  /*9f10*/  IMAD.WIDE R38, R21, 0x10, R18 ;  /* 0x0000001015267825 */ /* 0x001fe200078e0212 */
[----:B------:R-:W-:-:S03]  /*9f20*/  SEL R6, R24, R7, !P0 ;  /* 0x0000000718067207 */ /* 0x000fc60004000000 */
[----:B------:R-:W-:-:S04]  /*9f30*/  IMAD.WIDE R34, R15, 0x10, R18 ;  /* 0x000000100f227825 */ /* 0x000fc800078e0212 */
[--C-:B-1----:R-:W-:Y:S02]  /*9f40*/  IMAD.WIDE R42, R23, 0x10, R18.reuse ;  /* 0x00000010172a7825 */ /* 0x102fe400078e0212 */
[----:B------:R-:W2:Y:S02]  /*9f50*/  LDG.E R34, desc[UR8][R34.64] ;  /* 0x0000000822227981 */ /* 0x000ea4000c1e1900 */
[----:B---3--:R-:W-:Y:S01]  /*9f60*/  IMAD.WIDE R40, R0, 0x10, R18 ;  /* 0x0000001000287825 */ /* 0x008fe200078e0212 */
[----:B----4-:R-:W-:-:S03]  /*9f70*/  ISETP.GE.AND P6, PT, R13, R30, PT ;  /* 0x0000001e0d00720c */ /* 0x010fc60003fc6270 */
[--C-:B------:R-:W-:Y:S01]  /*9f80*/  IMAD.WIDE R30, R8, 0x10, R18.reuse ;  /* 0x00000010081e7825 */ /* 0x100fe200078e0212 */
[----:B------:R0:W3:Y:S01]  /*9f90*/  LDG.E R13, desc[UR8][R38.64] ;  /* 0x00000008260d7981 */ /* 0x0000e2000c1e1900 */
[----:B-----5:R-:W-:Y:S02]  /*9fa0*/  ISETP.GE.AND P3, PT, R36, R29, PT ;  /* 0x0000001d2400720c */ /* 0x020fe40003f66270 */
[----:B------:R-:W-:Y:S01]  /*9fb0*/  IMAD.WIDE R36, R6, 0x10, R18 ;  /* 0x0000001006247825 */ /* 0x000fe200078e0212 */
[----:B------:R1:W4:Y:S04]  /*9fc0*/  LDG.E R29, desc[UR8][R42.64] ;  /* 0x000000082a1d7981 */ /* 0x000328000c1e1900 */
[----:B------:R-:W3:Y:S01]  /*9fd0*/  LDG.E R30, desc[UR8][R30.64] ;  /* 0x000000081e1e7981 */ /* 0x000ee2000c1e1900 */
[----:B--2---:R-:W-:-:S03]  /*9fe0*/  ISETP.GE.AND P4, PT, R32, R27, PT ;  /* 0x0000001b2000720c */ /* 0x004fc60003f86270 */
[----:B------:R-:W2:Y:S04]  /*9ff0*/  LDG.E R27, desc[UR8][R36.64] ;  /* 0x00000008241b7981 */ /* 0x000ea8000c1e1900 */
[----:B------:R5:W4:Y:S01]  /*a000*/  LDG.E R32, desc[UR8][R40.64] ;  /* 0x0000000828207981 */ /* 0x000b22000c1e1900 */
[----:B------:R-:W-:Y:S02]  /*a010*/  SEL R7, R7, R24, !P0 ;  /* 0x0000001807077207 */ /* 0x000fe40004000000 */
[----:B------:R-:W-:Y:S02]  /*a020*/  SEL R24, R12, R17, !P2 ;  /* 0x000000110c187207 */ /* 0x000fe40005000000 */
[----:B------:R-:W-:Y:S01]  /*a030*/  SEL R17, R17, R12, !P2 ;  /* 0x0000000c11117207 */ /* 0x000fe20005000000 */
[----:B0-----:R-:W-:Y:S01]  /*a040*/  IMAD.WIDE R38, R7, 0x10, R18 ;  /* 0x0000001007267825 */ /* 0x001fe200078e0212 */
[----:B------:R-:W-:-:S02]  /*a050*/  SEL R12, R10, R3, !P1 ;  /* 0x000000030a0c7207 */ /* 0x000fc40004800000 */
[----:B------:R-:W-:Y:S02]  /*a060*/  SEL R3, R3, R10, !P1 ;  /* 0x0000000a03037207 */ /* 0x000fe40004800000 */
[----:B------:R-:W-:Y:S01]  /*a070*/  SEL R10, R28, R25, !P3 ;  /* 0x000000191c0a7207 */ /* 0x000fe20005800000 */
[----:B-1----:R-:W-:-:S04]  /*a080*/  IMAD.WIDE R42, R17, 0x10, R18 ;  /* 0x00000010112a7825 */ /* 0x002fc800078e0212 */
[----:B-----5:R-:W-:-:S04]  /*a090*/  IMAD.WIDE R40, R12, 0x10, R18 ;  /* 0x000000100c287825 */ /* 0x020fc800078e0212 */
[----:B------:R-:W-:Y:S01]  /*a0a0*/  IMAD.WIDE R36, R10, 0x10, R18 ;  /* 0x000000100a247825 */ /* 0x000fe200078e0212 */
[----:B---3--:R-:W-:-:S03]  /*a0b0*/  ISETP.GE.AND P0, PT, R30, R13, PT ;  /* 0x0000000d1e00720c */ /* 0x008fc60003f06270 */
[--C-:B------:R-:W-:Y:S01]  /*a0c0*/  IMAD.WIDE R30, R24, 0x10, R18.reuse ;  /* 0x00000010181e7825 */ /* 0x100fe200078e0212 */
[----:B------:R0:W3:Y:S01]  /*a0d0*/  LDG.E R13, desc[UR8][R38.64] ;  /* 0x00000008260d7981 */ /* 0x0000e2000c1e1900 */
[----:B--2---:R-:W-:Y:S02]  /*a0e0*/  ISETP.GE.AND P1, PT, R27, R34, PT ;  /* 0x000000221b00720c */ /* 0x004fe40003f26270 */
[----:B------:R-:W-:Y:S01]  /*a0f0*/  IMAD.WIDE R34, R3, 0x10, R18 ;  /* 0x0000001003227825 */ /* 0x000fe200078e0212 */
[----:B------:R-:W2:Y:S04]  /*a100*/  LDG.E R27, desc[UR8][R36.64] ;  /* 0x00000008241b7981 */ /* 0x000ea8000c1e1900 */
[----:B------:R-:W3:Y:S01]  /*a110*/  LDG.E R30, desc[UR8][R30.64] ;  /* 0x000000081e1e7981 */ /* 0x000ee2000c1e1900 */
[----:B----4-:R-:W-:-:S03]  /*a120*/  ISETP.GE.AND P5, PT, R32, R29, PT ;  /* 0x0000001d2000720c */ /* 0x010fc60003fa6270 */
[----:B------:R-:W4:Y:S04]  /*a130*/  LDG.E R29, desc[UR8][R42.64] ;  /* 0x000000082a1d7981 */ /* 0x000f28000c1e1900 */
[----:B------:R-:W4:Y:S04]  /*a140*/  LDG.E R32, desc[UR8][R40.64] ;  /* 0x0000000828207981 */ /* 0x000f28000c1e1900 */
[----:B------:R-:W2:Y:S01]  /*a150*/  LDG.E R34, desc[UR8][R34.64] ;  /* 0x0000000822227981 */ /* 0x000ea2000c1e1900 */
[----:B------:R-:W-:-:S05]  /*a160*/  SEL R25, R25, R28, !P3 ;  /* 0x0000001c19197207 */ /* 0x000fca0005800000 */
[----:B0-----:R-:W-:-:S06]  /*a170*/  IMAD.WIDE R38, R25, 0x10, R18 ;  /* 0x0000001019267825 */ /* 0x001fcc00078e0212 */
[----:B------:R-:W5:Y:S01]  /*a180*/  LDG.E R38, desc[UR8][R38.64] ;  /* 0x0000000826267981 */ /* 0x000f62000c1e1900 */
[----:B---3--:R-:W-:Y:S02]  /*a190*/  ISETP.GE.AND P2, PT, R30, R13, PT ;  /* 0x0000000d1e00720c */ /* 0x008fe40003f46270 */
[----:B------:R-:W-:Y:S02]  /*a1a0*/  SEL R30, R9, R4, !P4 ;  /* 0x00000004091e7207 */ /* 0x000fe40006000000 */
[----:B------:R-:W-:Y:S02]  /*a1b0*/  SEL R13, R4, R9, !P4 ;  /* 0x00000009040d7207 */ /* 0x000fe40006000000 */
[----:B------:R-:W-:Y:S02]  /*a1c0*/  SEL R4, R0, R23, !P5 ;  /* 0x0000001700047207 */ /* 0x000fe40006800000 */
[----:B------:R-:W-:Y:S02]  /*a1d0*/  SEL R9, R11, R14, !P6 ;  /* 0x0000000e0b097207 */ /* 0x000fe40007000000 */
[----:B----4-:R-:W-:Y:S01]  /*a1e0*/  ISETP.GE.AND P4, PT, R32, R29, PT ;  /* 0x0000001d2000720c */ /* 0x010fe20003f86270 */
[----:B------:R-:W-:Y:S01]  /*a1f0*/  IMAD.WIDE R28, R30, 0x10, R18 ;  /* 0x000000101e1c7825 */ /* 0x000fe200078e0212 */
[----:B--2---:R-:W-:-:S03]  /*a200*/  ISETP.GE.AND P3, PT, R27, R34, PT ;  /* 0x000000221b00720c */ /* 0x004fc60003f66270 */
[--C-:B------:R-:W-:Y:S02]  /*a210*/  IMAD.WIDE R34, R4, 0x10, R18.reuse ;  /* 0x0000001004227825 */ /* 0x100fe400078e0212 */
[----:B------:R-:W5:Y:S02]  /*a220*/  LDG.E R29, desc[UR8][R28.64] ;  /* 0x000000081c1d7981 */ /* 0x000f64000c1e1900 */
[----:B------:R-:W-:Y:S02]  /*a230*/  IMAD.WIDE R36, R9, 0x10, R18 ;  /* 0x0000001009247825 */ /* 0x000fe400078e0212 */
[----:B------:R-:W2:Y:S04]  /*a240*/  LDG.E R34, desc[UR8][R34.64] ;  /* 0x0000000822227981 */ /* 0x000ea8000c1e1900 */
[----:B------:R0:W2:Y:S01]  /*a250*/  LDG.E R27, desc[UR8][R36.64] ;  /* 0x00000008241b7981 */ /* 0x0000a2000c1e1900 */
[----:B------:R-:W-:-:S02]  /*a260*/  SEL R23, R23, R0, !P5 ;  /* 0x0000000017177207 */ /* 0x000fc40006800000 */
[----:B------:R-:W-:Y:S02]  /*a270*/  SEL R0, R8, R21, !P0 ;  /* 0x0000001508007207 */ /* 0x000fe40004000000 */
[----:B------:R-:W-:Y:S02]  /*a280*/  SEL R21, R21, R8, !P0 ;  /* 0x0000000815157207 */ /* 0x000fe40004000000 */
[----:B------:R-:W-:Y:S01]  /*a290*/  SEL R8, R6, R15, !P1 ;  /* 0x0000000f06087207 */ /* 0x000fe20004800000 */
[----:B------:R-:W-:-:S04]  /*a2a0*/  IMAD.WIDE R40, R23, 0x10, R18 ;  /* 0x0000001017287825 */ /* 0x000fc800078e0212 */
[--C-:B0-----:R-:W-:Y:S01]  /*a2b0*/  IMAD.WIDE R36, R21, 0x10, R18.reuse ;  /* 0x0000001015247825 */ /* 0x101fe200078e0212 */
[----:B------:R0:W3:Y:S01]  /*a2c0*/  LDG.E R28, desc[UR8][R40.64] ;  /* 0x00000008281c7981 */ /* 0x0000e2000c1e1900 */
[----:B-----5:R-:W-:Y:S02]  /*a2d0*/  ISETP.GE.AND P5, PT, R29, R38, PT ;  /* 0x000000261d00720c */ /* 0x020fe40003fa6270 */
[----:B------:R-:W-:-:S05]  /*a2e0*/  IMAD.WIDE R38, R0, 0x10, R18 ;  /* 0x0000001000267825 */ /* 0x000fca00078e0212 */
[----:B------:R1:W3:Y:S01]  /*a2f0*/  LDG.E R29, desc[UR8][R38.64] ;  /* 0x00000008261d7981 */ /* 0x0002e2000c1e1900 */
[----:B--2---:R-:W-:Y:S01]  /*a300*/  ISETP.GE.AND P0, PT, R34, R27, PT ;  /* 0x0000001b2200720c */ /* 0x004fe20003f06270 */
[----:B------:R-:W-:Y:S02]  /*a310*/  IMAD.WIDE R34, R8, 0x10, R18 ;  /* 0x0000001008227825 */ /* 0x000fe400078e0212 */
[----:B------:R2:W4:Y:S04]  /*a320*/  LDG.E R27, desc[UR8][R36.64] ;  /* 0x00000008241b7981 */ /* 0x000528000c1e1900 */
[----:B------:R-:W4:Y:S01]  /*a330*/  LDG.E R34, desc[UR8][R34.64] ;  /* 0x0000000822227981 */ /* 0x000f22000c1e1900 */
[----:B------:R-:W-:Y:S02]  /*a340*/  SEL R15, R15, R6, !P1 ;  /* 0x000000060f0f7207 */ /* 0x000fe40004800000 */
[----:B------:R-:W-:-:S02]  /*a350*/  SEL R6, R24, R7, !P2 ;  /* 0x0000000718067207 */ /* 0x000fc40005000000 */
[----:B------:R-:W-:Y:S02]  /*a360*/  SEL R7, R7, R24, !P2 ;  /* 0x0000001807077207 */ /* 0x000fe40005000000 */
[----:B------:R-:W-:Y:S01]  /*a370*/  SEL R24, R12, R17, !P4 ;  /* 0x000000110c187207 */ /* 0x000fe20006000000 */
[----:B------:R-:W-:-:S04]  /*a380*/  IMAD.WIDE R42, R15, 0x10, R18 ;  /* 0x000000100f2a7825 */ /* 0x000fc800078e0212 */
[----:B0-----:R-:W-:-:S04]  /*a390*/  IMAD.WIDE R40, R6, 0x10, R18 ;  /* 0x0000001006287825 */ /* 0x001fc800078e0212 */
[--C-:B-1----:R-:W-:Y:S01]  /*a3a0*/  IMAD.WIDE R38, R7, 0x10, R18.reuse ;  /* 0x0000001007267825 */ /* 0x102fe200078e0212 */
[----:B------:R0:W5:Y:S03]  /*a3b0*/  LDG.E R32, desc[UR8][R40.64] ;  /* 0x0000000828207981 */ /* 0x000166000c1e1900 */
[----:B--2---:R-:W-:Y:S01]  /*a3c0*/  IMAD.WIDE R36, R24, 0x10, R18 ;  /* 0x0000001018247825 */ /* 0x004fe200078e0212 */
[----:B---3--:R-:W-:Y:S02]  /*a3d0*/  ISETP.GE.AND P1, PT, R29, R28, PT ;  /* 0x0000001c1d00720c */ /* 0x008fe40003f26270 */
[----:B------:R-:W5:Y:S04]  /*a3e0*/  LDG.E R29, desc[UR8][R42.64] ;  /* 0x000000082a1d7981 */ /* 0x000f68000c1e1900 */
[----:B------:R-:W2:Y:S01]  /*a3f0*/  LDG.E R28, desc[UR8][R36.64] ;  /* 0x00000008241c7981 */ /* 0x000ea2000c1e1900 */
[----:B----4-:R-:W-:-:S03]  /*a400*/  ISETP.GE.AND P2, PT, R34, R27, PT ;  /* 0x0000001b2200720c */ /* 0x010fc60003f46270 */
[----:B------:R1:W2:Y:S01]  /*a410*/  LDG.E R27, desc[UR8][R38.64] ;  /* 0x00000008261b7981 */ /* 0x0002a2000c1e1900 */
[----:B------:R-:W-:Y:S02]  /*a420*/  SEL R17, R17, R12, !P4 ;  /* 0x0000000c11117207 */ /* 0x000fe40006000000 */
[----:B------:R-:W-:-:S03]  /*a430*/  SEL R12, R10, R3, !P3 ;  /* 0x000000030a0c7207 */ /* 0x000fc60005800000 */
[----:B0-----:R-:W-:-:S04]  /*a440*/  IMAD.WIDE R40, R17, 0x10, R18 ;  /* 0x0000001011287825 */ /* 0x001fc800078e0212 */
[----:B------:R-:W-:Y:S01]  /*a450*/  IMAD.WIDE R34, R12, 0x10, R18 ;  /* 0x000000100c227825 */ /* 0x000fe200078e0212 */
[----:B------:R-:W-:-:S05]  /*a460*/  SEL R3, R3, R10, !P3 ;  /* 0x0000000a03037207 */ /* 0x000fca0005800000 */
[----:B------:R-:W3:Y:S01]  /*a470*/  LDG.E R34, desc[UR8][R34.64] ;  /* 0x0000000822227981 */ /* 0x000ee2000c1e1900 */
[--C-:B-1----:R-:W-:Y:S01]  /*a480*/  IMAD.WIDE R38, R3, 0x10, R18.reuse ;  /* 0x0000001003267825 */ /* 0x102fe200078e0212 */
[----:B-----5:R-:W-:Y:S02]  /*a490*/  ISETP.GE.AND P3, PT, R32, R29, PT ;  /* 0x0000001d2000720c */ /* 0x020fe40003f66270 */
[----:B------:R-:W3:Y:S01]  /*a4a0*/  LDG.E R29, desc[UR8][R40.64] ;  /* 0x00000008281d7981 */ /* 0x000ee2000c1e1900 */
[----:B--2---:R-:W-:Y:S02]  /*a4b0*/  ISETP.GE.AND P4, PT, R28, R27, PT ;  /* 0x0000001b1c00720c */ /* 0x004fe40003f86270 */
[----:B------:R-:W-:Y:S01]  /*a4c0*/  SEL R28, R30, R25, !P5 ;  /* 0x000000191e1c7207 */ /* 0x000fe20006800000 */
[----:B------:R-:W2:Y:S04]  /*a4d0*/  LDG.E R27, desc[UR8][R38.64] ;  /* 0x00000008261b7981 */ /* 0x000ea8000c1e1900 */
[----:B------:R-:W-:-:S05]  /*a4e0*/  IMAD.WIDE R36, R28, 0x10, R18 ;  /* 0x000000101c247825 */ /* 0x000fca00078e0212 */
[----:B------:R0:W2:Y:S01]  /*a4f0*/  LDG.E R32, desc[UR8][R36.64] ;  /* 0x0000000824207981 */ /* 0x0000a2000c1e1900 */
[----:B------:R-:W-:Y:S01]  /*a500*/  SEL R10, R25, R30, !P5 ;  /* 0x0000001e190a7207 */ /* 0x000fe20006800000 */
[----:B------:R-:W-:Y:S01]  /*a510*/  IMAD.WIDE R30, R13, 0x10, R18 ;  /* 0x000000100d1e7825 */ /* 0x000fe200078e0212 */
[----:B------:R-:W-:Y:S02]  /*a520*/  SEL R25, R4, R9, !P0 ;  /* 0x0000000904197207 */ /* 0x000fe40004000000 */
[----:B------:R-:W-:Y:S02]  /*a530*/  SEL R9, R9, R4, !P0 ;  /* 0x0000000409097207 */ /* 0x000fe40004000000 */
[----:B------:R-:W-:Y:S02]  /*a540*/  SEL R4, R0, R23, !P1 ;  /* 0x0000001700047207 */ /* 0x000fe40004800000 */
[----:B------:R-:W-:-:S03]  /*a550*/  SEL R14, R14, R11, !P6 ;  /* 0x0000000b0e0e7207 */ /* 0x000fc60007000000 */
[----:B0-----:R-:W-:-:S04]  /*a560*/  IMAD.WIDE R36, R4, 0x10, R18 ;  /* 0x0000001004247825 */ /* 0x001fc800078e0212 */
[--C-:B------:R-:W-:Y:S01]  /*a570*/  IMAD.WIDE R40, R14, 0x10, R18.reuse ;  /* 0x000000100e287825 */ /* 0x100fe200078e0212 */
[----:B------:R-:W4:Y:S03]  /*a580*/  LDG.E R11, desc[UR8][R36.64] ;  /* 0x00000008240b7981 */ /* 0x000f26000c1e1900 */
[--C-:B------:R-:W-:Y:S01]  /*a590*/  IMAD.WIDE R38, R25, 0x10, R18.reuse ;  /* 0x0000001019267825 */ /* 0x100fe200078e0212 */
[----:B---3--:R-:W-:Y:S02]  /*a5a0*/  ISETP.GE.AND P5, PT, R34, R29, PT ;  /* 0x0000001d2200720c */ /* 0x008fe40003fa6270 */
[----:B------:R0:W3:Y:S01]  /*a5b0*/  LDG.E R29, desc[UR8][R30.64] ;  /* 0x000000081e1d7981 */ /* 0x0000e2000c1e1900 */
[----:B------:R-:W-:-:S06]  /*a5c0*/  IMAD.WIDE R34, R10, 0x10, R18 ;  /* 0x000000100a227825 */ /* 0x000fcc00078e0212 */
[----:B------:R-:W3:Y:S01]  /*a5d0*/  LDG.E R34, desc[UR8][R34.64] ;  /* 0x0000000822227981 */ /* 0x000ee2000c1e1900 */
[----:B0-----:R-:W-:-:S06]  /*a5e0*/  IMAD.WIDE R30, R9, 0x10, R18 ;  /* 0x00000010091e7825 */ /* 0x001fcc00078e0212 */
[----:B------:R-:W4:Y:S01]  /*a5f0*/  LDG.E R30, desc[UR8][R30.64] ;  /* 0x000000081e1e7981 */ /* 0x000f22000c1e1900 */
[----:B--2---:R-:W-:-:S03]  /*a600*/  ISETP.GE.AND P6, PT, R32, R27, PT ;  /* 0x0000001b2000720c */ /* 0x004fc60003fc6270 */
        /* <DEDUP_REMOVED lines=9> */
[----:B------:R-:W-:-:S04]  /*a6a0*/  IMAD.WIDE R36, R6, 0x10, R18 ;  /* 0x0000001006247825 */ /* 0x000fc800078e0212 */
[----:B0-----:R-:W-:-:S04]  /*a6b0*/  IMAD.WIDE R40, R21, 0x10, R18 ;  /* 0x0000001015287825 */ /* 0x001fc800078e0212 */
[----:B-1----:R-:W-:Y:S01]  /*a6c0*/  IMAD.WIDE R38, R8, 0x10, R18 ;  /* 0x0000001008267825 */ /* 0x002fe200078e0212 */
[----:B---3--:R-:W-:-:S03]  /*a6d0*/  ISETP.GE.AND P0, PT, R29, R34, PT ;  /* 0x000000221d00720c */ /* 0x008fc60003f06270 */
[--C-:B------:R-:W-:Y:S01]  /*a6e0*/  IMAD.WIDE R34, R0, 0x10, R18.reuse ;  /* 0x0000001000227825 */ /* 0x100fe200078e0212 */
[----:B------:R0:W3:Y:S05]  /*a6f0*/  LDG.E R29, desc[UR8][R42.64] ;  /* 0x000000082a1d7981 */ /* 0x0000ea000c1e1900 */
[----:B------:R-:W3:Y:S01]  /*a700*/  LDG.E R34, desc[UR8][R34.64] ;  /* 0x0000000822227981 */ /* 0x000ee2000c1e1900 */
[----:B----4-:R-:W-:Y:S01]  /*a710*/  ISETP.GE.AND P2, PT, R11, R30, PT ;  /* 0x0000001e0b00720c */ /* 0x010fe20003f46270 */
[----:B------:R-:W-:Y:S02]  /*a720*/  IMAD.WIDE R30, R15, 0x10, R18 ;  /* 0x000000100f1e7825 */ /* 0x000fe400078e0212 */
[----:B------:R-:W4:Y:S04]  /*a730*/  LDG.E R11, desc[UR8][R40.64] ;  /* 0x00000008280b7981 */ /* 0x000f28000c1e1900 */
[----:B------:R-:W5:Y:S01]  /*a740*/  LDG.E R30, desc[UR8][R30.64] ;  /* 0x000000081e1e7981 */ /* 0x000f62000c1e1900 */
[----:B--2---:R-:W-:-:S03]  /*a750*/  ISETP.GE.AND P1, PT, R32, R27, PT ;  /* 0x0000001b2000720c */ /* 0x004fc60003f26270 */
[----:B------:R1:W5:Y:S04]  /*a760*/  LDG.E R27, desc[UR8][R36.64] ;  /* 0x00000008241b7981 */ /* 0x000368000c1e1900 */
[----:B------:R2:W4:Y:S01]  /*a770*/  LDG.E R32, desc[UR8][R38.64] ;  /* 0x0000000826207981 */ /* 0x000522000c1e1900 */
[----:B------:R-:W-:Y:S02]  /*a780*/  SEL R7, R7, R24, !P4 ;  /* 0x0000001807077207 */ /* 0x000fe40006000000 */
[----:B------:R-:W-:Y:S02]  /*a790*/  SEL R24, R12, R17, !P5 ;  /* 0x000000110c187207 */ /* 0x000fe40006800000 */
[----:B------:R-:W-:Y:S02]  /*a7a0*/  SEL R17, R17, R12, !P5 ;  /* 0x0000000c11117207 */ /* 0x000fe40006800000 */
[----:B------:R-:W-:-:S02]  /*a7b0*/  SEL R12, R28, R3, !P6 ;  /* 0x000000031c0c7207 */ /* 0x000fc40007000000 */
[----:B------:R-:W-:Y:S02]  /*a7c0*/  SEL R3, R3, R28, !P6 ;  /* 0x0000001c03037207 */ /* 0x000fe40007000000 */
[----:B------:R-:W-:Y:S01]  /*a7d0*/  SEL R28, R13, R10, !P0 ;  /* 0x0000000a0d1c7207 */ /* 0x000fe20004000000 */
[----:B0-----:R-:W-:-:S04]  /*a7e0*/  IMAD.WIDE R42, R24, 0x10, R18 ;  /* 0x00000010182a7825 */ /* 0x001fc800078e0212 */
[----:B-1----:R-:W-:-:S04]  /*a7f0*/  IMAD.WIDE R36, R28, 0x10, R18 ;  /* 0x000000101c247825 */ /* 0x002fc800078e0212 */
[----:B------:R-:W-:-:S04]  /*a800*/  IMAD.WIDE R40, R17, 0x10, R18 ;  /* 0x0000001011287825 */ /* 0x000fc800078e0212 */
[----:B--2---:R-:W-:Y:S01]  /*a810*/  IMAD.WIDE R38, R12, 0x10, R18 ;  /* 0x000000100c267825 */ /* 0x004fe200078e0212 */
[----:B---3--:R-:W-:-:S03]  /*a820*/  ISETP.GE.AND P3, PT, R34, R29, PT ;  /* 0x0000001d2200720c */ /* 0x008fc60003f66270 */
[--C-:B------:R-:W-:Y:S01]  /*a830*/  IMAD.WIDE R34, R7, 0x10, R18.reuse ;  /* 0x0000001007227825 */ /* 0x100fe200078e0212 */
[----:B------:R-:W2:Y:S05]  /*a840*/  LDG.E R29, desc[UR8][R36.64] ;  /* 0x00000008241d7981 */ /* 0x000eaa000c1e1900 */
[----:B------:R-:W3:Y:S01]  /*a850*/  LDG.E R34, desc[UR8][R34.64] ;  /* 0x0000000822227981 */ /* 0x000ee2000c1e1900 */
[----:B-----5:R-:W-:Y:S01]  /*a860*/  ISETP.GE.AND P6, PT, R27, R30, PT ;  /* 0x0000001e1b00720c */ /* 0x020fe20003fc6270 */
[----:B------:R-:W-:Y:S02]  /*a870*/  IMAD.WIDE R30, R3, 0x10, R18 ;  /* 0x00000010031e7825 */ /* 0x000fe400078e0212 */
[----:B------:R-:W5:Y:S01]  /*a880*/  LDG.E R27, desc[UR8][R40.64] ;  /* 0x00000008281b7981 */ /* 0x000f62000c1e1900 */
[----:B----4-:R-:W-:-:S03]  /*a890*/  ISETP.GE.AND P4, PT, R32, R11, PT ;  /* 0x0000000b2000720c */ /* 0x010fc60003f86270 */
[----:B------:R-:W3:Y:S04]  /*a8a0*/  LDG.E R11, desc[UR8][R42.64] ;  /* 0x000000082a0b7981 */ /* 0x000ee8000c1e1900 */
[----:B------:R-:W2:Y:S04]  /*a8b0*/  LDG.E R30, desc[UR8][R30.64] ;  /* 0x000000081e1e7981 */ /* 0x000ea8000c1e1900 */
[----:B------:R0:W5:Y:S01]  /*a8c0*/  LDG.E R32, desc[UR8][R38.64] ;  /* 0x0000000826207981 */ /* 0x000162000c1e1900 */
[----:B------:R-:W-:Y:S02]  /*a8d0*/  SEL R13, R10, R13, !P0 ;  /* 0x0000000d0a0d7207 */ /* 0x000fe40004000000 */
[----:B------:R-:W-:-:S02]  /*a8e0*/  SEL R10, R4, R9, !P2 ;  /* 0x00000009040a7207 */ /* 0x000fc40005000000 */
[----:B------:R-:W-:Y:S02]  /*a8f0*/  SEL R9, R9, R4, !P2 ;  /* 0x0000000409097207 */ /* 0x000fe40005000000 */
[----:B------:R-:W-:-:S03]  /*a900*/  SEL R4, R0, R23, !P3 ;  /* 0x0000001700047207 */ /* 0x000fc60005800000 */
[--C-:B0-----:R-:W-:Y:S01]  /*a910*/  IMAD.WIDE R38, R9, 0x10, R18.reuse ;  /* 0x0000001009267825 */ /* 0x101fe200078e0212 */
[----:B---3--:R-:W-:Y:S02]  /*a920*/  ISETP.GE.AND P5, PT, R11, R34, PT ;  /* 0x000000220b00720c */ /* 0x008fe40003fa6270 */
[----:B--2---:R-:W-:Y:S01]  /*a930*/  ISETP.GE.AND P2, PT, R29, R30, PT ;  /* 0x0000001e1d00720c */ /* 0x004fe20003f46270 */
[--C-:B------:R-:W-:Y:S01]  /*a940*/  IMAD.WIDE R30, R4, 0x10, R18.reuse ;  /* 0x00000010041e7825 */ /* 0x100fe200078e0212 */
[----:B------:R-:W-:Y:S01]  /*a950*/  SEL R11, R14, R25, !P1 ;  /* 0x000000190e0b7207 */ /* 0x000fe20004800000 */
[----:B------:R-:W2:Y:S02]  /*a960*/  LDG.E R29, desc[UR8][R38.64] ;  /* 0x00000008261d7981 */ /* 0x000ea4000c1e1900 */
[--C-:B------:R-:W-:Y:S02]  /*a970*/  IMAD.WIDE R34, R10, 0x10, R18.reuse ;  /* 0x000000100a227825 */ /* 0x100fe400078e0212 */
[----:B------:R-:W2:Y:S02]  /*a980*/  LDG.E R30, desc[UR8][R30.64] ;  /* 0x000000081e1e7981 */ /* 0x000ea4000c1e1900 */
[----:B------:R-:W-:Y:S01]  /*a990*/  IMAD.WIDE R40, R11, 0x10, R18 ;  /* 0x000000100b287825 */ /* 0x000fe200078e0212 */
[----:B-----5:R-:W-:-:S02]  /*a9a0*/  ISETP.GE.AND P0, PT, R32, R27, PT ;  /* 0x0000001b2000720c */ /* 0x020fc40003f06270 */
[----:B------:R0:W3:Y:S04]  /*a9b0*/  LDG.E R32, desc[UR8][R34.64] ;  /* 0x0000000822207981 */ /* 0x0000e8000c1e1900 */
[----:B------:R1:W3:Y:S01]  /*a9c0*/  LDG.E R27, desc[UR8][R40.64] ;  /* 0x00000008281b7981 */ /* 0x0002e2000c1e1900 */
[----:B------:R-:W-:Y:S02]  /*a9d0*/  SEL R23, R23, R0, !P3 ;  /* 0x0000000017177207 */ /* 0x000fe40005800000 */
[----:B------:R-:W-:Y:S02]  /*a9e0*/  SEL R0, R8, R21, !P4 ;  /* 0x0000001508007207 */ /* 0x000fe40006000000 */
[----:B------:R-:W-:Y:S02]  /*a9f0*/  SEL R21, R21, R8, !P4 ;  /* 0x0000000815157207 */ /* 0x000fe40006000000 */
[----:B------:R-:W-:Y:S01]  /*aa00*/  SEL R8, R6, R15, !P6 ;  /* 0x0000000f06087207 */ /* 0x000fe20007000000 */
[----:B0-----:R-:W-:-:S04]  /*aa10*/  IMAD.WIDE R34, R0, 0x10, R18 ;  /* 0x0000001000227825 */ /* 0x001fc800078e0212 */
[--C-:B------:R-:W-:Y:S02]  /*aa20*/  IMAD.WIDE R36, R23, 0x10, R18.reuse ;  /* 0x0000001017247825 */ /* 0x100fe400078e0212 */
[----:B------:R-:W4:Y:S02]  /*aa30*/  LDG.E R35, desc[UR8][R34.64] ;  /* 0x0000000822237981 */ /* 0x000f24000c1e1900 */
[----:B-1----:R-:W-:Y:S01]  /*aa40*/  IMAD.WIDE R40, R21, 0x10, R18 ;  /* 0x0000001015287825 */ /* 0x002fe200078e0212 */
[----:B--2---:R-:W-:-:S03]  /*aa50*/  ISETP.GE.AND P4, PT, R30, R29, PT ;  /* 0x0000001d1e00720c */ /* 0x004fc60003f86270 */
[----:B------:R-:W-:-:S06]  /*aa60*/  IMAD.WIDE R30, R8, 0x10, R18 ;  /* 0x00000010081e7825 */ /* 0x000fcc00078e0212 */
[----:B------:R-:W2:Y:S01]  /*aa70*/  LDG.E R30, desc[UR8][R30.64] ;  /* 0x000000081e1e7981 */ /* 0x000ea2000c1e1900 */
[----:B---3--:R-:W-:-:S03]  /*aa80*/  ISETP.GE.AND P3, PT, R32, R27, PT ;  /* 0x0000001b2000720c */ /* 0x008fc60003f66270 */
[----:B------:R0:W4:Y:S04]  /*aa90*/  LDG.E R32, desc[UR8][R36.64] ;  /* 0x0000000824207981 */ /* 0x000128000c1e1900 */
[----:B------:R-:W2:Y:S01]  /*aaa0*/  LDG.E R27, desc[UR8][R40.64] ;  /* 0x00000008281b7981 */ /* 0x000ea2000c1e1900 */
[----:B------:R-:W-:Y:S02]  /*aab0*/  SEL R15, R15, R6, !P6 ;  /* 0x000000060f0f7207 */ /* 0x000fe40007000000 */
[----:B------:R-:W-:Y:S02]  /*aac0*/  SEL R6, R24, R7, !P5 ;  /* 0x0000000718067207 */ /* 0x000fe40006800000 */
[----:B------:R-:W-:Y:S01]  /*aad0*/  SEL R7, R7, R24, !P5 ;  /* 0x0000001807077207 */ /* 0x000fe20006800000 */
[----:B------:R-:W-:Y:S01]  /*aae0*/  IMAD.WIDE R38, R15, 0x10, R18 ;  /* 0x000000100f267825 */ /* 0x000fe200078e0212 */
[----:B------:R-:W-:-:S03]  /*aaf0*/  SEL R24, R12, R17, !P0 ;  /* 0x000000110c187207 */ /* 0x000fc60004000000 */
[--C-:B0-----:R-:W-:Y:S01]  /*ab00*/  IMAD.WIDE R36, R6, 0x10, R18.reuse ;  /* 0x0000001006247825 */ /* 0x101fe200078e0212 */
[----:B------:R0:W3:Y:S01]  /*ab10*/  LDG.E R29, desc[UR8][R38.64] ;  /* 0x00000008261d7981 */ /* 0x0000e2000c1e1900 */
[----:B----4-:R-:W-:Y:S02]  /*ab20*/  ISETP.GE.AND P5, PT, R35, R32, PT ;  /* 0x000000202300720c */ /* 0x010fe40003fa6270 */
[--C-:B------:R-:W-:Y:S01]  /*ab30*/  IMAD.WIDE R34, R7, 0x10, R18.reuse ;  /* 0x0000001007227825 */ /* 0x100fe200078e0212 */
[----:B------:R1:W3:Y:S01]  /*ab40*/  LDG.E R32, desc[UR8][R36.64] ;  /* 0x0000000824207981 */ /* 0x0002e2000c1e1900 */
[----:B--2---:R-:W-:Y:S02]  /*ab50*/  ISETP.GE.AND P6, PT, R30, R27, PT ;  /* 0x0000001b1e00720c */ /* 0x004fe40003fc6270 */
[----:B------:R-:W-:Y:S01]  /*ab60*/  IMAD.WIDE R30, R24, 0x10, R18 ;  /* 0x00000010181e7825 */ /* 0x000fe200078e0212 */
[----:B------:R-:W2:Y:S05]  /*ab70*/  LDG.E R27, desc[UR8][R34.64] ;  /* 0x00000008221b7981 */ /* 0x000eaa000c1e1900 */
[----:B------:R-:W2:Y:S01]  /*ab80*/  LDG.E R30, desc[UR8][R30.64] ;  /* 0x000000081e1e7981 */ /* 0x000ea2000c1e1900 */
[----:B------:R-:W-:-:S02]  /*ab90*/  SEL R17, R17, R12, !P0 ;  /* 0x0000000c11117207 */ /* 0x000fc40004000000 */
[----:B------:R-:W-:-:S03]  /*aba0*/  SEL R12, R28, R3, !P2 ;  /* 0x000000031c0c7207 */ /* 0x000fc60005000000 */
[----:B------:R-:W-:Y:S01]  /*abb0*/  IMAD.WIDE R44, R17, 0x10, R18 ;  /* 0x00000010112c7825 */ /* 0x000fe200078e0212 */
[----:B------:R-:W-:-:S03]  /*abc0*/  SEL R28, R3, R28, !P2 ;  /* 0x0000001c031c7207 */ /* 0x000fc60005000000 */
[--C-:B------:R-:W-:Y:S01]  /*abd0*/  IMAD.WIDE R42, R12, 0x10, R18.reuse ;  /* 0x000000100c2a7825 */ /* 0x100fe200078e0212 */
[----:B------:R-:W-:Y:S02]  /*abe0*/  SEL R14, R25, R14, !P1 ;  /* 0x0000000e190e7207 */ /* 0x000fe40004800000 */
[----:B------:R-:W-:Y:S02]  /*abf0*/  SEL R25, R10, R11, !P3 ;  /* 0x0000000b0a197207 */ /* 0x000fe40005800000 */
[----:B------:R4:W5:Y:S01]  /*ac00*/  LDG.E R34, desc[UR8][R42.64] ;  /* 0x000000082a227981 */ /* 0x000962000c1e1900 */
[----:B------:R-:W-:-:S04]  /*ac10*/  IMAD.WIDE R40, R13, 0x10, R18 ;  /* 0x000000100d287825 */ /* 0x000fc800078e0212 */
[----:B0-----:R-:W-:-:S04]  /*ac20*/  IMAD.WIDE R38, R28, 0x10, R18 ;  /* 0x000000101c267825 */ /* 0x001fc800078e0212 */
[----:B-1----:R-:W-:-:S05]  /*ac30*/  IMAD.WIDE R36, R25, 0x10, R18 ;  /* 0x0000001019247825 */ /* 0x002fca00078e0212 */
[----:B------:R-:W5:Y:S01]  /*ac40*/  LDG.E R3, desc[UR8][R36.64] ;  /* 0x0000000824037981 */ /* 0x000f62000c1e1900 */
[----:B---3--:R-:W-:-:S03]  /*ac50*/  ISETP.GE.AND P2, PT, R32, R29, PT ;  /* 0x0000001d2000720c */ /* 0x008fc60003f46270 */
[----:B------:R-:W5:Y:S04]  /*ac60*/  LDG.E R29, desc[UR8][R44.64] ;  /* 0x000000082c1d7981 */ /* 0x000f68000c1e1900 */
[----:B------:R0:W3:Y:S01]  /*ac70*/  LDG.E R32, desc[UR8][R40.64] ;  /* 0x0000000828207981 */ /* 0x0000e2000c1e1900 */
[----:B--2---:R-:W-:Y:S01]  /*ac80*/  ISETP.GE.AND P1, PT, R30, R27, PT ;  /* 0x0000001b1e00720c */ /* 0x004fe20003f26270 */
[----:B------:R-:W-:Y:S02]  /*ac90*/  IMAD.WIDE R30, R14, 0x10, R18 ;  /* 0x000000100e1e7825 */ /* 0x000fe400078e0212 */
[----:B------:R1:W3:Y:S04]  /*aca0*/  LDG.E R27, desc[UR8][R38.64] ;  /* 0x00000008261b7981 */ /* 0x0002e8000c1e1900 */
[----:B------:R-:W2:Y:S01]  /*acb0*/  LDG.E R30, desc[UR8][R30.64] ;  /* 0x000000081e1e7981 */ /* 0x000ea2000c1e1900 */
[----:B------:R-:W-:-:S02]  /*acc0*/  SEL R11, R11, R10, !P3 ;  /* 0x0000000a0b0b7207 */ /* 0x000fc40005800000 */
[----:B------:R-:W-:Y:S02]  /*acd0*/  SEL R10, R4, R9, !P4 ;  /* 0x00000009040a7207 */ /* 0x000fe40006000000 */
[----:B------:R-:W-:Y:S02]  /*ace0*/  SEL R9, R9, R4, !P4 ;  /* 0x0000000409097207 */ /* 0x000fe40006000000 */
[----:B------:R-:W-:Y:S01]  /*acf0*/  SEL R4, R0, R23, !P5 ;  /* 0x0000001700047207 */ /* 0x000fe20006800000 */
[----:B----4-:R-:W-:Y:S01]  /*ad00*/  IMAD.WIDE R42, R10, 0x10, R18 ;  /* 0x000000100a2a7825 */ /* 0x010fe200078e0212 */
[----:B------:R-:W-:-:S03]  /*ad10*/  SEL R23, R23, R0, !P5 ;  /* 0x0000000017177207 */ /* 0x000fc60006800000 */
[----:B0-----:R-:W-:-:S04]  /*ad20*/  IMAD.WIDE R40, R9, 0x10, R18 ;  /* 0x0000001009287825 */ /* 0x001fc800078e0212 */
[----:B-1----:R-:W-:Y:S01]  /*ad30*/  IMAD.WIDE R38, R4, 0x10, R18 ;  /* 0x0000001004267825 */ /* 0x002fe200078e0212 */
[----:B-----5:R-:W-:-:S03]  /*ad40*/  ISETP.GE.AND P0, PT, R34, R29, PT ;  /* 0x0000001d2200720c */ /* 0x020fc60003f06270 */
[----:B------:R-:W-:Y:S01]  /*ad50*/  IMAD.WIDE R34, R11, 0x10, R18 ;  /* 0x000000100b227825 */ /* 0x000fe200078e0212 */
[----:B------:R0:W4:Y:S05]  /*ad60*/  LDG.E R29, desc[UR8][R42.64] ;  /* 0x000000082a1d7981 */ /* 0x00012a000c1e1900 */
[----:B------:R-:W4:Y:S01]  /*ad70*/  LDG.E R34, desc[UR8][R34.64] ;  /* 0x0000000822227981 */ /* 0x000f22000c1e1900 */
[----:B---3--:R-:W-:-:S03]  /*ad80*/  ISETP.GE.AND P3, PT, R32, R27, PT ;  /* 0x0000001b2000720c */ /* 0x008fc60003f66270 */
[----:B------:R-:W3:Y:S01]  /*ad90*/  LDG.E R32, desc[UR8][R38.64] ;  /* 0x0000000826207981 */ /* 0x000ee2000c1e1900 */
[----:B--2---:R-:W-:-:S03]  /*ada0*/  ISETP.GE.AND P5, PT, R3, R30, PT ;  /* 0x0000001e0300720c */ /* 0x004fc60003fa6270 */
[----:B------:R-:W3:Y:S01]  /*adb0*/  LDG.E R3, desc[UR8][R40.64] ;  /* 0x0000000828037981 */ /* 0x000ee2000c1e1900 */
[----:B------:R-:W-:Y:S01]  /*adc0*/  SEL R0, R8, R21, !P6 ;  /* 0x0000001508007207 */ /* 0x000fe20007000000 */
[----:B------:R-:W-:Y:S01]  /*add0*/  IMAD.WIDE R30, R23, 0x10, R18 ;  /* 0x00000010171e7825 */ /* 0x000fe200078e0212 */
[----:B------:R-:W-:-:S03]  /*ade0*/  SEL R21, R21, R8, !P6 ;  /* 0x0000000815157207 */ /* 0x000fc60007000000 */
[--C-:B------:R-:W-:Y:S01]  /*adf0*/  IMAD.WIDE R36, R0, 0x10, R18.reuse ;  /* 0x0000001000247825 */ /* 0x100fe200078e0212 */
[----:B------:R-:W-:Y:S01]  /*ae00*/  SEL R8, R6, R15, !P2 ;  /* 0x0000000f06087207 */ /* 0x000fe20005000000 */
[----:B------:R-:W2:Y:S04]  /*ae10*/  LDG.E R30, desc[UR8][R30.64] ;  /* 0x000000081e1e7981 */ /* 0x000ea8000c1e1900 */
[----:B------:R-:W2:Y:S01]  /*ae20*/  LDG.E R27, desc[UR8][R36.64] ;  /* 0x00000008241b7981 */ /* 0x000ea2000c1e1900 */
[--C-:B0-----:R-:W-:Y:S01]  /*ae30*/  IMAD.WIDE R42, R21, 0x10, R18.reuse ;  /* 0x00000010152a7825 */ /* 0x101fe200078e0212 */
[----:B------:R-:W-:Y:S02]  /*ae40*/  SEL R15, R15, R6, !P2 ;  /* 0x000000060f0f7207 */ /* 0x000fe40005000000 */
[----:B----4-:R-:W-:Y:S01]  /*ae50*/  ISETP.GE.AND P4, PT, R29, R34, PT ;  /* 0x000000221d00720c */ /* 0x010fe20003f86270 */
[----:B------:R-:W-:-:S06]  /*ae60*/  IMAD.WIDE R34, R8, 0x10, R18 ;  /* 0x0000001008227825 */ /* 0x000fcc00078e0212 */
[----:B------:R-:W4:Y:S01]  /*ae70*/  LDG.E R34, desc[UR8][R34.64] ;  /* 0x0000000822227981 */ /* 0x000f22000c1e1900 */
[----:B---3--:R-:W-:-:S03]  /*ae80*/  ISETP.GE.AND P2, PT, R32, R3, PT ;  /* 0x000000032000720c */ /* 0x008fc60003f46270 */
[----:B------:R-:W4:Y:S01]  /*ae90*/  LDG.E R3, desc[UR8][R42.64] ;  /* 0x000000082a037981 */ /* 0x000f22000c1e1900 */
[----:B------:R-:W-:Y:S02]  /*aea0*/  SEL R6, R24, R7, !P1 ;  /* 0x0000000718067207 */ /* 0x000fe40004800000 */
[----:B------:R-:W-:Y:S02]  /*aeb0*/  SEL R7, R7, R24, !P1 ;  /* 0x0000001807077207 */ /* 0x000fe40004800000 */
[----:B------:R-:W-:Y:S02]  /*aec0*/  SEL R24, R12, R17, !P0 ;  /* 0x000000110c187207 */ /* 0x000fe40004000000 */
[----:B--2---:R-:W-:Y:S01]  /*aed0*/  ISETP.GE.AND P1, PT, R27, R30, PT ;  /* 0x0000001e1b00720c */ /* 0x004fe20003f26270 */
[----:B------:R-:W-:-:S04]  /*aee0*/  IMAD.WIDE R30, R7, 0x10, R18 ;  /* 0x00000010071e7825 */ /* 0x000fc800078e0212 */
[----:B------:R-:W-:Y:S02]  /*aef0*/  IMAD.WIDE R36, R24, 0x10, R18 ;  /* 0x0000001018247825 */ /* 0x000fe400078e0212 */
[----:B------:R-:W2:Y:S01]  /*af00*/  LDG.E R30, desc[UR8][R30.64] ;  /* 0x000000081e1e7981 */ /* 0x000ea2000c1e1900 */
[----:B------:R-:W-:-:S03]  /*af10*/  SEL R17, R17, R12, !P0 ;  /* 0x0000000c11117207 */ /* 0x000fc60004000000 */
[----:B------:R-:W2:Y:S01]  /*af20*/  LDG.E R27, desc[UR8][R36.64] ;  /* 0x00000008241b7981 */ /* 0x000ea2000c1e1900 */
[----:B------:R-:W-:-:S05]  /*af30*/  IMAD.WIDE R38, R6, 0x10, R18 ;  /* 0x0000001006267825 */ /* 0x000fca00078e0212 */
[----:B------:R0:W3:Y:S01]  /*af40*/  LDG.E R32, desc[UR8][R38.64] ;  /* 0x0000000826207981 */ /* 0x0000e2000c1e1900 */
[----:B------:R-:W-:-:S05]  /*af50*/  IMAD.WIDE R40, R15, 0x10, R18 ;  /* 0x000000100f287825 */ /* 0x000fca00078e0212 */
[----:B------:R1:W3:Y:S01]  /*af60*/  LDG.E R29, desc[UR8][R40.64] ;  /* 0x00000008281d7981 */ /* 0x0002e2000c1e1900 */
[----:B----4-:R-:W-:Y:S02]  /*af70*/  ISETP.GE.AND P0, PT, R34, R3, PT ;  /* 0x000000032200720c */ /* 0x010fe40003f06270 */
[----:B------:R-:W-:Y:S02]  /*af80*/  SEL R3, R28, R13, !P3 ;  /* 0x0000000d1c037207 */ /* 0x000fe40005800000 */
[----:B------:R-:W-:Y:S01]  /*af90*/  SEL R28, R13, R28, !P3 ;  /* 0x0000001c0d1c7207 */ /* 0x000fe20005800000 */
[----:B------:R-:W-:-:S04]  /*afa0*/  IMAD.WIDE R34, R17, 0x10, R18 ;  /* 0x0000001011227825 */ /* 0x000fc800078e0212 */
[--C-:B0-----:R-:W-:Y:S02]  /*afb0*/  IMAD.WIDE R38, R28, 0x10, R18.reuse ;  /* 0x000000101c267825 */ /* 0x101fe400078e0212 */
[----:B------:R-:W4:Y:S04]  /*afc0*/  LDG.E R34, desc[UR8][R34.64] ;  /* 0x0000000822227981 */ /* 0x000f28000c1e1900 */
[----:B------:R-:W4:Y:S01]  /*afd0*/  LDG.E R39, desc[UR8][R38.64] ;  /* 0x0000000826277981 */ /* 0x000f22000c1e1900 */
[----:B------:R-:W-:Y:S02]  /*afe0*/  SEL R12, R10, R11, !P4 ;  /* 0x0000000b0a0c7207 */ /* 0x000fe40006000000 */
[----:B------:R-:W-:Y:S02]  /*aff0*/  SEL R13, R14, R25, !P5 ;  /* 0x000000190e0d7207 */ /* 0x000fe40006800000 */
[----:B--2---:R-:W-:Y:S01]  /*b000*/  ISETP.GE.AND P3, PT, R27, R30, PT ;  /* 0x0000001e1b00720c */ /* 0x004fe20003f66270 */
[----:B------:R-:W-:-:S04]  /*b010*/  IMAD.WIDE R30, R12, 0x10, R18 ;  /* 0x000000100c1e7825 */ /* 0x000fc800078e0212 */
[----:B-1----:R-:W-:Y:S02]  /*b020*/  IMAD.WIDE R40, R13, 0x10, R18 ;  /* 0x000000100d287825 */ /* 0x002fe400078e0212 */
[----:B------:R-:W2:Y:S04]  /*b030*/  LDG.E R30, desc[UR8][R30.64] ;  /* 0x000000081e1e7981 */ /* 0x000ea8000c1e1900 */
[----:B------:R-:W2:Y:S01]  /*b040*/  LDG.E R27, desc[UR8][R40.64] ;  /* 0x00000008281b7981 */ /* 0x000ea2000c1e1900 */
[----:B------:R-:W-:Y:S02]  /*b050*/  SEL R11, R11, R10, !P4 ;  /* 0x0000000a0b0b7207 */ /* 0x000fe40006000000 */
[----:B------:R-:W-:-:S05]  /*b060*/  SEL R10, R4, R9, !P2 ;  /* 0x00000009040a7207 */ /* 0x000fca0005000000 */
[----:B------:R-:W-:Y:S01]  /*b070*/  IMAD.WIDE R36, R10, 0x10, R18 ;  /* 0x000000100a247825 */ /* 0x000fe200078e0212 */
[----:B---3--:R-:W-:-:S04]  /*b080*/  ISETP.GE.AND P6, PT, R32, R29, PT ;  /* 0x0000001d2000720c */ /* 0x008fc80003fc6270 */
[----:B------:R-:W3:Y:S01]  /*b090*/  LDG.E R32, desc[UR8][R36.64] ;  /* 0x0000000824207981 */ /* 0x000ee2000c1e1900 */
[----:B----4-:R-:W-:Y:S01]  /*b0a0*/  ISETP.GE.AND P4, PT, R39, R34, PT ;  /* 0x000000222700720c */ /* 0x010fe20003f86270 */
[----:B------:R-:W-:-:S05]  /*b0b0*/  IMAD.WIDE R38, R11, 0x10, R18 ;  /* 0x000000100b267825 */ /* 0x000fca00078e0212 */
[----:B------:R0:W3:Y:S01]  /*b0c0*/  LDG.E R29, desc[UR8][R38.64] ;  /* 0x00000008261d7981 */ /* 0x0000e2000c1e1900 */
[----:B------:R-:W-:Y:S02]  /*b0d0*/  SEL R9, R9, R4, !P2 ;  /* 0x0000000409097207 */ /* 0x000fe40005000000 */
[----:B------:R-:W-:-:S03]  /*b0e0*/  SEL R4, R0, R23, !P1 ;  /* 0x0000001700047207 */ /* 0x000fc60004800000 */
[----:B------:R-:W-:Y:S01]  /*b0f0*/  IMAD.WIDE R34, R9, 0x10, R18 ;  /* 0x0000001009227825 */ /* 0x000fe200078e0212 */
[----:B--2---:R-:W-:-:S03]  /*b100*/  ISETP.GE.AND P2, PT, R30, R27, PT ;  /* 0x0000001b1e00720c */ /* 0x004fc60003f46270 */
[----:B------:R-:W-:Y:S01]  /*b110*/  IMAD.WIDE R30, R4, 0x10, R18 ;  /* 0x00000010041e7825 */ /* 0x000fe200078e0212 */
[----:B------:R-:W-:Y:S01]  /*b120*/  SEL R23, R23, R0, !P1 ;  /* 0x0000000017177207 */ /* 0x000fe20004800000 */
[----:B------:R1:W2:Y:S01]  /*b130*/  LDG.E R27, desc[UR8][R34.64] ;  /* 0x00000008221b7981 */ /* 0x0002a2000c1e1900 */
[----:B------:R-:W-:-:S03]  /*b140*/  SEL R0, R8, R21, !P0 ;  /* 0x0000001508007207 */ /* 0x000fc60004000000 */
[----:B------:R-:W2:Y:S01]  /*b150*/  LDG.E R30, desc[UR8][R30.64] ;  /* 0x000000081e1e7981 */ /* 0x000ea2000c1e1900 */
[----:B0-----:R-:W-:Y:S01]  /*b160*/  IMAD.WIDE R38, R23, 0x10, R18 ;  /* 0x0000001017267825 */ /* 0x001fe200078e0212 */
[----:B------:R-:W-:-:S03]  /*b170*/  SEL R21, R21, R8, !P0 ;  /* 0x0000000815157207 */ /* 0x000fc60004000000 */
[----:B------:R-:W-:Y:S01]  /*b180*/  IMAD.WIDE R36, R0, 0x10, R18 ;  /* 0x0000001000247825 */ /* 0x000fe200078e0212 */
[----:B---3--:R-:W-:Y:S02]  /*b190*/  ISETP.GE.AND P0, PT, R32, R29, PT ;  /* 0x0000001d2000720c */ /* 0x008fe40003f06270 */
[----:B------:R0:W3:Y:S04]  /*b1a0*/  LDG.E R29, desc[UR8][R38.64] ;  /* 0x00000008261d7981 */ /* 0x0000e8000c1e1900 */
[----:B------:R4:W3:Y:S01]  /*b1b0*/  LDG.E R32, desc[UR8][R36.64] ;  /* 0x0000000824207981 */ /* 0x0008e2000c1e1900 */
[----:B------:R-:W-:Y:S02]  /*b1c0*/  SEL R8, R6, R15, !P6 ;  /* 0x0000000f06087207 */ /* 0x000fe40007000000 */
[----:B------:R-:W-:-:S02]  /*b1d0*/  SEL R15, R15, R6, !P6 ;  /* 0x000000060f0f7207 */ /* 0x000fc40007000000 */
[----:B------:R-:W-:Y:S01]  /*b1e0*/  SEL R6, R24, R7, !P3 ;  /* 0x0000000718067207 */ /* 0x000fe20005800000 */
[----:B-1----:R-:W-:Y:S01]  /*b1f0*/  IMAD.WIDE R34, R21, 0x10, R18 ;  /* 0x0000001015227825 */ /* 0x002fe200078e0212 */
[----:B--2---:R-:W-:-:S03]  /*b200*/  ISETP.GE.AND P1, PT, R30, R27, PT ;  /* 0x0000001b1e00720c */ /* 0x004fc60003f26270 */
[--C-:B------:R-:W-:Y:S01]  /*b210*/  IMAD.WIDE R30, R8, 0x10, R18.reuse ;  /* 0x00000010081e7825 */ /* 0x100fe200078e0212 */
[----:B------:R1:W2:Y:S03]  /*b220*/  LDG.E R27, desc[UR8][R34.64] ;  /* 0x00000008221b7981 */ /* 0x0002a6000c1e1900 */
[--C-:B0-----:R-:W-:Y:S01]  /*b230*/  IMAD.WIDE R38, R15, 0x10, R18.reuse ;  /* 0x000000100f267825 */ /* 0x101fe200078e0212 */
[----:B------:R-:W-:Y:S01]  /*b240*/  SEL R7, R7, R24, !P3 ;  /* 0x0000001807077207 */ /* 0x000fe20005800000 */
[----:B------:R-:W2:Y:S02]  /*b250*/  LDG.E R30, desc[UR8][R30.64] ;  /* 0x000000081e1e7981 */ /* 0x000ea4000c1e1900 */
[----:B----4-:R-:W-:Y:S02]  /*b260*/  IMAD.WIDE R36, R6, 0x10, R18 ;  /* 0x0000001006247825 */ /* 0x010fe400078e0212 */
[----:B------:R0:W4:Y:S01]  /*b270*/  LDG.E R24, desc[UR8][R38.64] ;  /* 0x0000000826187981 */ /* 0x000122000c1e1900 */
[----:B---3--:R-:W-:-:S03]  /*b280*/  ISETP.GE.AND P3, PT, R32, R29, PT ;  /* 0x0000001d2000720c */ /* 0x008fc60003f66270 */
[----:B------:R3:W4:Y:S01]  /*b290*/  LDG.E R29, desc[UR8][R36.64] ;  /* 0x00000008241d7981 */ /* 0x000722000c1e1900 */
[----:B------:R-:W-:Y:S02]  /*b2a0*/  SEL R25, R25, R14, !P5 ;  /* 0x0000000e19197207 */ /* 0x000fe40006800000 */
[----:B-1----:R-:W-:-:S03]  /*b2b0*/  SEL R34, R12, R13, !P2 ;  /* 0x0000000d0c227207 */ /* 0x002fc60005000000 */
[----:B0-----:R-:W-:-:S04]  /*b2c0*/  IMAD.WIDE R38, R25, 0x10, R18 ;  /* 0x0000001019267825 */ /* 0x001fc800078e0212 */
[--C-:B---3--:R-:W-:Y:S01]  /*b2d0*/  IMAD.WIDE R36, R34, 0x10, R18.reuse ;  /* 0x0000001022247825 */ /* 0x108fe200078e0212 */
[----:B--2---:R-:W-:Y:S02]  /*b2e0*/  ISETP.GE.AND P6, PT, R30, R27, PT ;  /* 0x0000001b1e00720c */ /* 0x004fe40003fc6270 */
[----:B------:R-:W-:Y:S01]  /*b2f0*/  SEL R30, R28, R17, !P4 ;  /* 0x000000111c1e7207 */ /* 0x000fe20006000000 */
[----:B------:R-:W-:-:S04]  /*b300*/  IMAD.WIDE R42, R7, 0x10, R18 ;  /* 0x00000010072a7825 */ /* 0x000fc800078e0212 */
[----:B------:R-:W-:Y:S01]  /*b310*/  IMAD.WIDE R40, R30, 0x10, R18 ;  /* 0x000000101e287825 */ /* 0x000fe200078e0212 */
[----:B------:R-:W2:Y:S04]  /*b320*/  LDG.E R27, desc[UR8][R42.64] ;  /* 0x000000082a1b7981 */ /* 0x000ea8000c1e1900 */
[----:B------:R-:W2:Y:S01]  /*b330*/  LDG.E R32, desc[UR8][R40.64] ;  /* 0x0000000828207981 */ /* 0x000ea2000c1e1900 */
[----:B----4-:R-:W-:-:S03]  /*b340*/  ISETP.GE.AND P5, PT, R29, R24, PT ;  /* 0x000000181d00720c */ /* 0x010fc60003fa6270 */
[----:B------:R0:W3:Y:S04]  /*b350*/  LDG.E R24, desc[UR8][R38.64] ;  /* 0x0000000826187981 */ /* 0x0000e8000c1e1900 */
[----:B------:R1:W3:Y:S01]  /*b360*/  LDG.E R29, desc[UR8][R36.64] ;  /* 0x00000008241d7981 */ /* 0x0002e2000c1e1900 */
[----:B------:R-:W-:Y:S02]  /*b370*/  SEL R13, R13, R12, !P2 ;  /* 0x0000000c0d0d7207 */ /* 0x000fe40005000000 */
[----:B------:R-:W-:Y:S02]  /*b380*/  SEL R14, R10, R11, !P0 ;  /* 0x0000000b0a0e7207 */ /* 0x000fe40004000000 */
[----:B------:R-:W-:Y:S02]  /*b390*/  SEL R11, R11, R10, !P0 ;  /* 0x0000000a0b0b7207 */ /* 0x000fe40004000000 */
[----:B------:R-:W-:-:S03]  /*b3a0*/  SEL R12, R4, R9, !P1 ;  /* 0x00000009040c7207 */ /* 0x000fc60004800000 */
[----:B0-----:R-:W-:Y:S01]  /*b3b0*/  IMAD.WIDE R38, R11, 0x10, R18 ;  /* 0x000000100b267825 */ /* 0x001fe200078e0212 */
[----:B------:R-:W-:-:S03]  /*b3c0*/  SEL R9, R9, R4, !P1 ;  /* 0x0000000409097207 */ /* 0x000fc60004800000 */
[----:B-1----:R-:W-:-:S04]  /*b3d0*/  IMAD.WIDE R36, R12, 0x10, R18 ;  /* 0x000000100c247825 */ /* 0x002fc800078e0212 */
[----:B------:R-:W-:-:S04]  /*b3e0*/  IMAD.WIDE R42, R13, 0x10, R18 ;  /* 0x000000100d2a7825 */ /* 0x000fc800078e0212 */
[----:B------:R-:W-:Y:S01]  /*b3f0*/  IMAD.WIDE R40, R14, 0x10, R18 ;  /* 0x000000100e287825 */ /* 0x000fe200078e0212 */
[----:B--2---:R-:W-:Y:S02]  /*b400*/  ISETP.GE.AND P2, PT, R32, R27, PT ;  /* 0x0000001b2000720c */ /* 0x004fe40003f46270 */
[----:B------:R0:W2:Y:S04]  /*b410*/  LDG.E R27, desc[UR8][R42.64] ;  /* 0x000000082a1b7981 */ /* 0x0000a8000c1e1900 */
[----:B------:R-:W2:Y:S01]  /*b420*/  LDG.E R32, desc[UR8][R40.64] ;  /* 0x0000000828207981 */ /* 0x000ea2000c1e1900 */
[----:B---3--:R-:W-:-:S03]  /*b430*/  ISETP.GE.AND P1, PT, R29, R24, PT ;  /* 0x000000181d00720c */ /* 0x008fc60003f26270 */
[----:B------:R1:W3:Y:S04]  /*b440*/  LDG.E R24, desc[UR8][R38.64] ;  /* 0x0000000826187981 */ /* 0x0002e8000c1e1900 */
[----:B------:R-:W3:Y:S01]  /*b450*/  LDG.E R29, desc[UR8][R36.64] ;  /* 0x00000008241d7981 */ /* 0x000ee2000c1e1900 */
[--C-:B0-----:R-:W-:Y:S01]  /*b460*/  IMAD.WIDE R42, R9, 0x10, R18.reuse ;  /* 0x00000010092a7825 */ /* 0x101fe200078e0212 */
[----:B------:R-:W-:Y:S02]  /*b470*/  SEL R28, R17, R28, !P4 ;  /* 0x0000001c111c7207 */ /* 0x000fe40006000000 */
[----:B------:R-:W-:Y:S02]  /*b480*/  SEL R17, R21, R8, !P6 ;  /* 0x0000000815117207 */ /* 0x000fe40007000000 */
[----:B------:R0:W4:Y:S01]  /*b490*/  LDG.E R4, desc[UR8][R42.64] ;  /* 0x000000082a047981 */ /* 0x000122000c1e1900 */
[----:B------:R-:W-:Y:S01]  /*b4a0*/  SEL R10, R0, R23, !P3 ;  /* 0x00000017000a7207 */ /* 0x000fe20005800000 */
[----:B-1----:R-:W-:-:S04]  /*b4b0*/  IMAD.WIDE R38, R3, 0x10, R18 ;  /* 0x0000001003267825 */ /* 0x002fc800078e0212 */
[--C-:B0-----:R-:W-:Y:S01]  /*b4c0*/  IMAD.WIDE R42, R17, 0x10, R18.reuse ;  /* 0x00000010112a7825 */ /* 0x101fe200078e0212 */
[----:B------:R-:W-:Y:S01]  /*b4d0*/  SEL R23, R23, R0, !P3 ;  /* 0x0000000017177207 */ /* 0x000fe20005800000 */
[----:B------:R-:W5:Y:S01]  /*b4e0*/  LDG.E R38, desc[UR8][R38.64] ;  /* 0x0000000826267981 */ /* 0x000f62000c1e1900 */
[----:B------:R-:W-:Y:S01]  /*b4f0*/  SEL R8, R8, R21, !P6 ;  /* 0x0000001508087207 */ /* 0x000fe20007000000 */
[----:B------:R-:W-:Y:S01]  /*b500*/  IMAD.WIDE R40, R10, 0x10, R18 ;  /* 0x000000100a287825 */ /* 0x000fe200078e0212 */
[----:B--2---:R-:W-:-:S03]  /*b510*/  ISETP.GE.AND P0, PT, R32, R27, PT ;  /* 0x0000001b2000720c */ /* 0x004fc60003f06270 */
[--C-:B------:R-:W-:Y:S01]  /*b520*/  IMAD.WIDE R44, R23, 0x10, R18.reuse ;  /* 0x00000010172c7825 */ /* 0x100fe200078e0212 */
[----:B------:R0:W4:Y:S01]  /*b530*/  LDG.E R27, desc[UR8][R40.64] ;  /* 0x00000008281b7981 */ /* 0x000122000c1e1900 */
[----:B------:R-:W-:Y:S02]  /*b540*/  SEL R37, R7, R30, !P2 ;  /* 0x0000001e07257207 */ /* 0x000fe40005000000 */
[----:B------:R-:W-:Y:S01]  /*b550*/  SEL R30, R30, R7, !P2 ;  /* 0x000000071e1e7207 */ /* 0x000fe20005000000 */
[----:B------:R-:W2:Y:S01]  /*b560*/  LDG.E R32, desc[UR8][R44.64] ;  /* 0x000000082c207981 */ /* 0x000ea2000c1e1900 */
[----:B0-----:R-:W-:-:S05]  /*b570*/  IMAD.WIDE R40, R8, 0x10, R18 ;  /* 0x0000001008287825 */ /* 0x001fca00078e0212 */
[----:B------:R-:W2:Y:S01]  /*b580*/  LDG.E R7, desc[UR8][R40.64] ;  /* 0x0000000828077981 */ /* 0x000ea2000c1e1900 */
[----:B---3--:R-:W-:-:S03]  /*b590*/  ISETP.GE.AND P4, PT, R29, R24, PT ;  /* 0x000000181d00720c */ /* 0x008fc60003f86270 */
[----:B------:R0:W3:Y:S02]  /*b5a0*/  LDG.E R24, desc[UR8][R42.64] ;  /* 0x000000082a187981 */ /* 0x0000e4000c1e1900 */
[----:B0-----:R-:W-:-:S05]  /*b5b0*/  IMAD.WIDE R42, R28, 0x10, R18 ;  /* 0x000000101c2a7825 */ /* 0x001fca00078e0212 */
[----:B------:R-:W5:Y:S01]  /*b5c0*/  LDG.E R21, desc[UR8][R42.64] ;  /* 0x000000082a157981 */ /* 0x000f62000c1e1900 */
[----:B------:R-:W-:Y:S02]  /*b5d0*/  SEL R35, R15, R6, !P5 ;  /* 0x000000060f237207 */ /* 0x000fe40006800000 */
[----:B------:R-:W-:Y:S02]  /*b5e0*/  SEL R6, R6, R15, !P5 ;  /* 0x0000000f06067207 */ /* 0x000fe40006800000 */
[----:B----4-:R-:W-:-:S03]  /*b5f0*/  ISETP.GE.AND P5, PT, R27, R4, PT ;  /* 0x000000041b00720c */ /* 0x010fc60003fa6270 */
[----:B------:R-:W-:-:S04]  /*b600*/  IMAD.WIDE R40, R6, 0x10, R18 ;  /* 0x0000001006287825 */ /* 0x000fc800078e0212 */
[--C-:B------:R-:W-:Y:S01]  /*b610*/  IMAD.WIDE R44, R35, 0x10, R18.reuse ;  /* 0x00000010232c7825 */ /* 0x100fe200078e0212 */
[----:B------:R0:W3:Y:S04]  /*b620*/  LDG.E R15, desc[UR8][R40.64] ;  /* 0x00000008280f7981 */ /* 0x0000e8000c1e1900 */
[----:B------:R-:W4:Y:S01]  /*b630*/  LDG.E R0, desc[UR8][R44.64] ;  /* 0x000000082c007981 */ /* 0x000f22000c1e1900 */
[----:B--2---:R-:W-:Y:S02]  /*b640*/  ISETP.GE.AND P6, PT, R7, R32, PT ;  /* 0x000000200700720c */ /* 0x004fe40003fc6270 */
[----:B-----5:R-:W-:Y:S01]  /*b650*/  ISETP.GE.AND P3, PT, R38, R21, PT ;  /* 0x000000152600720c */ /* 0x020fe20003f66270 */
[----:B------:R-:W-:-:S03]  /*b660*/  IMAD.WIDE R38, R30, 0x10, R18 ;  /* 0x000000101e267825 */ /* 0x000fc600078e0212 */
[----:B------:R-:W-:Y:S02]  /*b670*/  SEL R4, R3, R28, !P3 ;  /* 0x0000001c03047207 */ /* 0x000fe40005800000 */
[----:B------:R1:W4:Y:S03]  /*b680*/  LDG.E R7, desc[UR8][R38.64] ;  /* 0x0000000826077981 */ /* 0x000326000c1e1900 */
[----:B0-----:R-:W-:-:S05]  /*b690*/  IMAD.WIDE R40, R4, 0x10, R18 ;  /* 0x0000001004287825 */ /* 0x001fca00078e0212 */
[----:B------:R-:W2:Y:S01]  /*b6a0*/  LDG.E R21, desc[UR8][R40.64] ;  /* 0x0000000828157981 */ /* 0x000ea2000c1e1900 */
[----:B-1----:R-:W-:-:S05]  /*b6b0*/  IMAD.WIDE R38, R37, 0x10, R18 ;  /* 0x0000001025267825 */ /* 0x002fca00078e0212 */
[----:B------:R-:W2:Y:S01]  /*b6c0*/  LDG.E R32, desc[UR8][R38.64] ;  /* 0x0000000826207981 */ /* 0x000ea2000c1e1900 */
[----:B---3--:R-:W-:Y:S02]  /*b6d0*/  ISETP.GE.AND P2, PT, R15, R24, PT ;  /* 0x000000180f00720c */ /* 0x008fe40003f46270 */
[----:B------:R-:W-:Y:S02]  /*b6e0*/  SEL R15, R13, R14, !P0 ;  /* 0x0000000e0d0f7207 */ /* 0x000fe40004000000 */
[----:B------:R-:W-:Y:S02]  /*b6f0*/  SEL R14, R14, R13, !P0 ;  /* 0x0000000d0e0e7207 */ /* 0x000fe40004000000 */
[----:B------:R-:W-:Y:S02]  /*b700*/  SEL R24, R25, R34, !P1 ;  /* 0x0000002219187207 */ /* 0x000fe40004800000 */
[----:B------:R-:W-:Y:S02]  /*b710*/  SEL R25, R34, R25, !P1 ;  /* 0x0000001922197207 */ /* 0x000fe40004800000 */
[----:B------:R-:W-:-:S02]  /*b720*/  SEL R13, R11, R12, !P4 ;  /* 0x0000000c0b0d7207 */ /* 0x000fc40006000000 */
[----:B------:R-:W-:Y:S02]  /*b730*/  SEL R12, R12, R11, !P4 ;  /* 0x0000000b0c0c7207 */ /* 0x000fe40006000000 */
[----:B------:R-:W-:Y:S02]  /*b740*/  SEL R11, R9, R10, !P5 ;  /* 0x0000000a090b7207 */ /* 0x000fe40006800000 */
[----:B------:R-:W-:Y:S02]  /*b750*/  SEL R10, R10, R9, !P5 ;  /* 0x000000090a0a7207 */ /* 0x000fe40006800000 */
[----:B------:R-:W-:Y:S02]  /*b760*/  SEL R9, R23, R8, !P6 ;  /* 0x0000000817097207 */ /* 0x000fe40007000000 */
[----:B------:R-:W-:Y:S02]  /*b770*/  SEL R8, R8, R23, !P6 ;  /* 0x0000001708087207 */ /* 0x000fe40007000000 */
[----:B------:R-:W-:-:S02]  /*b780*/  SEL R28, R28, R3, !P3 ;  /* 0x000000031c1c7207 */ /* 0x000fc40005800000 */
[----:B----4-:R-:W-:Y:S02]  /*b790*/  ISETP.GE.AND P0, PT, R7, R0, PT ;  /* 0x000000000700720c */ /* 0x010fe40003f06270 */
[----:B------:R-:W-:Y:S02]  /*b7a0*/  SEL R7, R17, R6, !P2 ;  /* 0x0000000611077207 */ /* 0x000fe40005000000 */
[----:B------:R-:W-:Y:S02]  /*b7b0*/  SEL R0, R35, R30, !P0 ;  /* 0x0000001e23007207 */ /* 0x000fe40004000000 */
[----:B------:R-:W-:Y:S02]  /*b7c0*/  SEL R35, R30, R35, !P0 ;  /* 0x000000231e237207 */ /* 0x000fe40004000000 */
[----:B------:R-:W-:Y:S02]  /*b7d0*/  SEL R6, R6, R17, !P2 ;  /* 0x0000001106067207 */ /* 0x000fe40005000000 */
[----:B--2---:R-:W-:-:S04]  /*b7e0*/  ISETP.GE.AND P1, PT, R21, R32, PT ;  /* 0x000000201500720c */ /* 0x004fc80003f26270 */
[----:B------:R-:W-:Y:S02]  /*b7f0*/  SEL R30, R37, R4, !P1 ;  /* 0x00000004251e7207 */ /* 0x000fe40004800000 */
[----:B------:R-:W-:-:S07]  /*b800*/  SEL R37, R4, R37, !P1 ;  /* 0x0000002504257207 */ /* 0x000fce0004800000 */
.L_x_164:
[----:B------:R-:W-:Y:S05]  /*b810*/  BSYNC.RECONVERGENT B0 ;  /* 0x0000000000007941 */ /* 0x000fea0003800200 */
.L_x_163:
[----:B------:R-:W-:-:S07]  /*b820*/  IMAD.MOV.U32 R3, RZ, RZ, 0x2 ;  /* 0x00000002ff037424 */ /* 0x000fce00078e00ff */
.L_x_202:
[--C-:B------:R-:W-:Y:S01]  /*b830*/  IMAD.MOV R17, RZ, RZ, -R3.reuse ;  /* 0x000000ffff117224 */ /* 0x100fe200078e0a03 */
[----:B------:R-:W0:Y:S01]  /*b840*/  S2R R32, SR_CgaCtaId ;  /* 0x0000000000207919 */ /* 0x000e220000008800 */
[----:B------:R-:W-:Y:S01]  /*b850*/  SHF.R.U32.HI R23, RZ, 0x1, R3 ;  /* 0x00000001ff177819 */ /* 0x000fe20000011603 */
[----:B------:R-:W-:Y:S01]  /*b860*/  VIADD R27, R3, 0xffffffff ;  /* 0xffffffff031b7836 */ /* 0x000fe20000000000 */
[----:B------:R-:W-:Y:S01]  /*b870*/  MOV R31, 0x400 ;  /* 0x00000400001f7802 */ /* 0x000fe20000000f00 */
[----:B------:R-:W-:Y:S01]  /*b880*/  BAR.SYNC.DEFER_BLOCKING 0x0 ;  /* 0x0000000000007b1d */ /* 0x000fe20000010000 */
[----:B--2---:R-:W-:Y:S02]  /*b890*/  LOP3.LUT R4, R26, R17, RZ, 0xc0, !PT ;  /* 0x000000111a047212 */ /* 0x004fe400078ec0ff */
[----:B------:R-:W-:-:S03]  /*b8a0*/  LOP3.LUT R27, R27, R26, RZ, 0xc0, !PT ;  /* 0x0000001a1b1b7212 */ /* 0x000fc600078ec0ff */
[----:B------:R-:W-:Y:S01]  /*b8b0*/  IMAD R17, R4, 0x11, RZ ;  /* 0x0000001104117824 */ /* 0x000fe200078e02ff */
[----:B------:R-:W-:Y:S01]  /*b8c0*/  BSSY.RECONVERGENT B0, `(.L_x_165) ;  /* 0x0000037000007945 */ /* 0x000fe20003800200 */
[----:B------:R-:W-:-:S03]  /*b8d0*/  IMAD R27, R27, 0x11, RZ ;  /* 0x000000111b1b7824 */ /* 0x000fc600078e02ff */
[C---:B------:R-:W-:Y:S02]  /*b8e0*/  VIMNMX R4, PT, PT, R20.reuse, R17, PT ;  /* 0x0000001114047248 */ /* 0x040fe40003fe0100 */
[----:B------:R-:W-:-:S03]  /*b8f0*/  VIMNMX R34, PT, PT, R20, R27, PT ;  /* 0x0000001b14227248 */ /* 0x000fc60003fe0100 */
[----:B------:R-:W-:-:S05]  /*b900*/  IMAD R21, R23, 0x11, R4 ;  /* 0x0000001117157824 */ /* 0x000fca00078e0204 */
[----:B------:R-:W-:-:S05]  /*b910*/  VIMNMX R21, PT, PT, R20, R21, PT ;  /* 0x0000001514157248 */ /* 0x000fca0003fe0100 */
[----:B------:R-:W-:Y:S01]  /*b920*/  IMAD R23, R23, 0x11, R21 ;  /* 0x0000001117177824 */ /* 0x000fe200078e0215 */
[----:B0-----:R-:W-:-:S04]  /*b930*/  LEA R31, R32, R31, 0x18 ;  /* 0x0000001f201f7211 */ /* 0x001fc800078ec0ff */
[----:B------:R-:W-:Y:S01]  /*b940*/  VIMNMX R32, PT, PT, R20, R23, PT ;  /* 0x0000001714207248 */ /* 0x000fe20003fe0100 */
[----:B------:R-:W-:-:S04]  /*b950*/  IMAD R17, R26, 0x44, R31 ;  /* 0x000000441a117824 */ /* 0x000fc800078e021f */
[----:B------:R-:W-:Y:S01]  /*b960*/  IMAD.IADD R23, R32, 0x1, -R21 ;  /* 0x0000000120177824 */ /* 0x000fe200078e0a15 */
[----:B------:R0:W-:Y:S04]  /*b970*/  STS [R17+0x4], R24 ;  /* 0x0000041811007388 */ /* 0x0001e80000000800 */
[C---:B------:R-:W-:Y:S01]  /*b980*/  ISETP.GE.AND P0, PT, R34.reuse, R23, PT ;  /* 0x000000172200720c */ /* 0x040fe20003f06270 */
[----:B------:R-:W-:Y:S01]  /*b990*/  IMAD.IADD R23, R34, 0x1, -R23 ;  /* 0x0000000122177824 */ /* 0x000fe200078e0a17 */
[----:B------:R1:W-:Y:S04]  /*b9a0*/  STS [R17], R25 ;  /* 0x0000001911007388 */ /* 0x0003e80000000800 */
[----:B------:R-:W-:Y:S01]  /*b9b0*/  SEL R23, R23, RZ, P0 ;  /* 0x000000ff17177207 */ /* 0x000fe20000000000 */
[----:B------:R1:W-:Y:S01]  /*b9c0*/  STS [R17+0x8], R14 ;  /* 0x0000080e11007388 */ /* 0x0003e20000000800 */
[----:B0-----:R-:W-:-:S03]  /*b9d0*/  VIADDMNMX R24, R21, -R4, R34, PT ;  /* 0x8000000415187246 */ /* 0x001fc60003800122 */
[----:B------:R1:W-:Y:S01]  /*b9e0*/  STS [R17+0xc], R15 ;  /* 0x00000c0f11007388 */ /* 0x0003e20000000800 */
[----:B------:R-:W-:-:S03]  /*b9f0*/  ISETP.GE.AND P0, PT, R23, R24, PT ;  /* 0x000000181700720c */ /* 0x000fc60003f06270 */
        /* <DEDUP_REMOVED lines=14> */
[----:B------:R-:W-:Y:S05]  /*bae0*/  @P0 BRA `(.L_x_166) ;  /* 0x0000000000500947 */ /* 0x000fea0003800000 */
[----:B-1----:R-:W-:-:S07]  /*baf0*/  IMAD.IADD R13, R34, 0x1, R21 ;  /* 0x00000001220d7824 */ /* 0x002fce00078e0215 */
.L_x_167:
[----:B------:R-:W-:-:S05]  /*bb00*/  IMAD.IADD R0, R24, 0x1, -R23 ;  /* 0x0000000118007824 */ /* 0x000fca00078e0a17 */
[----:B------:R-:W-:-:S04]  /*bb10*/  LEA.HI R0, R0, R0, RZ, 0x1 ;  /* 0x0000000000007211 */ /* 0x000fc800078f08ff */
[----:B------:R-:W-:-:S04]  /*bb20*/  LEA.HI.SX32 R11, R0, R23, 0x1f ;  /* 0x00000017000b7211 */ /* 0x000fc800078ffaff */
[----:B------:R-:W-:Y:S01]  /*bb30*/  LOP3.LUT R6, RZ, R11, RZ, 0x33, !PT ;  /* 0x0000000bff067212 */ /* 0x000fe200078e33ff */
[----:B------:R-:W-:-:S04]  /*bb40*/  IMAD.IADD R0, R4, 0x1, R11 ;  /* 0x0000000104007824 */ /* 0x000fc800078e020b */
[----:B------:R-:W-:Y:S02]  /*bb50*/  IMAD.IADD R6, R13, 0x1, R6 ;  /* 0x000000010d067824 */ /* 0x000fe400078e0206 */
[--C-:B------:R-:W-:Y:S02]  /*bb60*/  IMAD R0, R0, 0x4, R31.reuse ;  /* 0x0000000400007824 */ /* 0x100fe400078e021f */
[----:B------:R-:W-:-:S03]  /*bb70*/  IMAD R10, R6, 0x4, R31 ;  /* 0x00000004060a7824 */ /* 0x000fc600078e021f */
        /* <DEDUP_REMOVED lines=11> */
.L_x_166:
[----:B------:R-:W-:Y:S05]  /*bc30*/  BSYNC.RECONVERGENT B0 ;  /* 0x0000000000007941 */ /* 0x000fea0003800200 */
.L_x_165:
[----:B-1----:R-:W-:Y:S01]  /*bc40*/  IMAD.IADD R12, R4, 0x1, R23 ;  /* 0x00000001040c7824 */ /* 0x002fe200078e0217 */
[----:B------:R-:W-:Y:S01]  /*bc50*/  IADD3 R23, PT, PT, -R23, R21, R34 ;  /* 0x0000001517177210 */ /* 0x000fe20007ffe122 */
[----:B------:R-:W-:Y:S01]  /*bc60*/  BSSY.RECONVERGENT B0, `(.L_x_168) ;  /* 0x0000012000007945 */ /* 0x000fe20003800200 */
[----:B------:R-:W-:Y:S01]  /*bc70*/  PLOP3.LUT P0, PT, PT, PT, PT, 0x8, 0x80 ;  /* 0x000000000080781c */ /* 0x000fe20003f0e170 */
[C-C-:B------:R-:W-:Y:S01]  /*bc80*/  IMAD R17, R12.reuse, 0x4, R31.reuse ;  /* 0x000000040c117824 */ /* 0x140fe200078e021f */
[C---:B------:R-:W-:Y:S01]  /*bc90*/  ISETP.GE.AND P1, PT, R23.reuse, R32, PT ;  /* 0x000000201700720c */ /* 0x040fe20003f26270 */
[C---:B------:R-:W-:Y:S02]  /*bca0*/  IMAD R4, R23.reuse, 0x4, R31 ;  /* 0x0000000417047824 */ /* 0x040fe400078e021f */
[----:B------:R-:W-:Y:S02]  /*bcb0*/  VIADD R0, R23, 0x1 ;  /* 0x0000000117007836 */ /* 0x000fe40000000000 */
[----:B------:R-:W0:Y:S01]  /*bcc0*/  LDS R17, [R17] ;  /* 0x0000000011117984 */ /* 0x000e220000000800 */
[----:B------:R-:W-:-:S03]  /*bcd0*/  VIADD R10, R12, 0x1 ;  /* 0x000000010c0a7836 */ /* 0x000fc60000000000 */
[----:B------:R-:W1:Y:S04]  /*bce0*/  LDS R4, [R4] ;  /* 0x0000000004047984 */ /* 0x000e680000000800 */
        /* <DEDUP_REMOVED lines=9> */
.L_x_169:
[----:B------:R-:W-:Y:S05]  /*bd80*/  BSYNC.RECONVERGENT B0 ;  /* 0x0000000000007941 */ /* 0x000fea0003800200 */
.L_x_168:
[----:B------:R-:W-:Y:S01]  /*bd90*/  @!P0 IMAD.MOV R0, RZ, RZ, R23 ;  /* 0x000000ffff008224 */ /* 0x000fe200078e0217 */
[----:B------:R-:W-:Y:S01]  /*bda0*/  BSSY.RECONVERGENT B0, `(.L_x_170) ;  /* 0x0000014000007945 */ /* 0x000fe20003800200 */
[----:B------:R-:W-:Y:S01]  /*bdb0*/  @P0 IMAD.MOV R10, RZ, RZ, R12 ;  /* 0x000000ffff0a0224 */ /* 0x000fe200078e020c */
[----:B01----:R-:W-:Y:S01]  /*bdc0*/  SEL R25, R4, R17, P0 ;  /* 0x0000001104197207 */ /* 0x003fe20000000000 */
        /* <DEDUP_REMOVED lines=17> */
.L_x_171:
[----:B------:R-:W-:Y:S05]  /*bee0*/  BSYNC.RECONVERGENT B0 ;  /* 0x0000000000007941 */ /* 0x000fea0003800200 */
.L_x_170:
        /* <DEDUP_REMOVED lines=21> */
.L_x_173:
[----:B------:R-:W-:Y:S05]  /*c040*/  BSYNC.RECONVERGENT B0 ;  /* 0x0000000000007941 */ /* 0x000fea0003800200 */
.L_x_172:
        /* <DEDUP_REMOVED lines=21> */
.L_x_175:
[----:B------:R-:W-:Y:S05]  /*c1a0*/  BSYNC.RECONVERGENT B0 ;  /* 0x0000000000007941 */ /* 0x000fea0003800200 */
.L_x_174:
        /* <DEDUP_REMOVED lines=21> */
.L_x_177:
[----:B------:R-:W-:Y:S05]  /*c300*/  BSYNC.RECONVERGENT B0 ;  /* 0x0000000000007941 */ /* 0x000fea0003800200 */
.L_x_176:
        /* <DEDUP_REMOVED lines=21> */
.L_x_179:
[----:B------:R-:W-:Y:S05]  /*c460*/  BSYNC.RECONVERGENT B0 ;  /* 0x0000000000007941 */ /* 0x000fea0003800200 */
.L_x_178:
        /* <DEDUP_REMOVED lines=21> */
.L_x_181:
[----:B------:R-:W-:Y:S05]  /*c5c0*/  BSYNC.RECONVERGENT B0 ;  /* 0x0000000000007941 */ /* 0x000fea0003800200 */
.L_x_180:
        /* <DEDUP_REMOVED lines=21> */
.L_x_183:
[----:B------:R-:W-:Y:S05]  /*c720*/  BSYNC.RECONVERGENT B0 ;  /* 0x0000000000007941 */ /* 0x000fea0003800200 */
.L_x_182:
        /* <DEDUP_REMOVED lines=21> */
.L_x_185:
[----:B------:R-:W-:Y:S05]  /*c880*/  BSYNC.RECONVERGENT B0 ;  /* 0x0000000000007941 */ /* 0x000fea0003800200 */
.L_x_184:
        /* <DEDUP_REMOVED lines=20> */
.L_x_187:
[----:B------:R-:W-:Y:S05]  /*c9d0*/  BSYNC.RECONVERGENT B0 ;  /* 0x0000000000007941 */ /* 0x000fea0003800200 */
.L_x_186:
[----:B------:R-:W-:Y:S01]  /*c9e0*/  VIADD R27, R23, 0x1 ;  /* 0x00000001171b7836 */ /* 0x000fe20000000000 */
[----:B------:R-:W-:Y:S01]  /*c9f0*/  BSSY.RECONVERGENT B0, `(.L_x_188) ;  /* 0x0000013000007945 */ /* 0x000fe20003800200 */
[----:B------:R-:W-:Y:S01]  /*ca00*/  @!P0 IMAD.MOV R27, RZ, RZ, R23 ;  /* 0x000000ffff1b8224 */ /* 0x000fe200078e0217 */
[----:B-12---:R-:W-:Y:S01]  /*ca10*/  SEL R9, R4, R17, P0 ;  /* 0x0000001104097207 */ /* 0x006fe20000000000 */
[----:B------:R-:W-:Y:S02]  /*ca20*/  @P0 IMAD.MOV R30, RZ, RZ, R0 ;  /* 0x000000ffff1e0224 */ /* 0x000fe400078e0200 */
[C-C-:B0-----:R-:W-:Y:S01]  /*ca30*/  @P0 IMAD R6, R27.reuse, 0x4, R31.reuse ;  /* 0x000000041b060824 */ /* 0x141fe200078e021f */
[----:B------:R-:W-:Y:S01]  /*ca40*/  ISETP.GE.AND P1, PT, R27, R32, PT ;  /* 0x000000201b00720c */ /* 0x000fe20003f26270 */
[----:B------:R-:W-:-:S03]  /*ca50*/  @!P0 IMAD R0, R30, 0x4, R31 ;  /* 0x000000041e008824 */ /* 0x000fc600078e021f */
        /* <DEDUP_REMOVED lines=12> */
.L_x_189:
[----:B------:R-:W-:Y:S05]  /*cb20*/  BSYNC.RECONVERGENT B0 ;  /* 0x0000000000007941 */ /* 0x000fea0003800200 */
.L_x_188:
[----:B------:R-:W-:Y:S01]  /*cb30*/  VIADD R7, R27, 0x1 ;  /* 0x000000011b077836 */ /* 0x000fe20000000000 */
[----:B------:R-:W-:Y:S01]  /*cb40*/  BSSY.RECONVERGENT B0, `(.L_x_190) ;  /* 0x0000014000007945 */ /* 0x000fe20003800200 */
[----:B------:R-:W-:Y:S01]  /*cb50*/  @!P0 IMAD.MOV R7, RZ, RZ, R27 ;  /* 0x000000ffff078224 */ /* 0x000fe200078e021b */
[----:B012---:R-:W-:Y:S01]  /*cb60*/  SEL R6, R4, R17, P0 ;  /* 0x0000001104067207 */ /* 0x007fe20000000000 */
[----:B------:R-:W-:Y:S02]  /*cb70*/  VIADD R0, R30, 0x1 ;  /* 0x000000011e007836 */ /* 0x000fe40000000000 */
[----:B------:R-:W-:Y:S01]  /*cb80*/  @P0 IMAD.MOV R0, RZ, RZ, R30 ;  /* 0x000000ffff000224 */ /* 0x000fe200078e021e */
[C---:B------:R-:W-:Y:S01]  /*cb90*/  ISETP.GE.AND P1, PT, R7.reuse, R32, PT ;  /* 0x000000200700720c */ /* 0x040fe20003f26270 */
[--C-:B------:R-:W-:Y:S02]  /*cba0*/  @P0 IMAD R27, R7, 0x4, R31.reuse ;  /* 0x00000004071b0824 */ /* 0x100fe400078e021f */
[----:B------:R-:W-:-:S03]  /*cbb0*/  @!P0 IMAD R23, R0, 0x4, R31 ;  /* 0x0000000400178824 */ /* 0x000fc600078e021f */
[----:B------:R0:W1:Y:S04]  /*cbc0*/  @P0 LDS R4, [R27] ;  /* 0x000000001b040984 */ /* 0x0000680000000800 */
[----:B------:R0:W2:Y:S01]  /*cbd0*/  @!P0 LDS R17, [R23] ;  /* 0x0000000017118984 */ /* 0x0000a20000000800 */
[----:B------:R-:W-:Y:S02]  /*cbe0*/  PLOP3.LUT P0, PT, PT, PT, PT, 0x8, 0x80 ;  /* 0x000000000080781c */ /* 0x000fe40003f0e170 */
[----:B------:R-:W-:Y:S11]  /*cbf0*/  @P1 BRA `(.L_x_191) ;  /* 0x0000000000201947 */ /* 0x000ff60003800000 */
        /* <DEDUP_REMOVED lines=8> */
.L_x_191:
[----:B------:R-:W-:Y:S05]  /*cc80*/  BSYNC.RECONVERGENT B0 ;  /* 0x0000000000007941 */ /* 0x000fea0003800200 */
.L_x_190:
[----:B0-----:R-:W-:Y:S01]  /*cc90*/  VIADD R23, R7, 0x1 ;  /* 0x0000000107177836 */ /* 0x001fe20000000000 */
[----:B------:R-:W-:Y:S01]  /*cca0*/  BSSY.RECONVERGENT B0, `(.L_x_192) ;  /* 0x0000014000007945 */ /* 0x000fe20003800200 */
[----:B------:R-:W-:Y:S01]  /*ccb0*/  @!P0 IMAD.MOV R23, RZ, RZ, R7 ;  /* 0x000000ffff178224 */ /* 0x000fe200078e0207 */
[----:B-12---:R-:W-:Y:S01]  /*ccc0*/  SEL R7, R4, R17, P0 ;  /* 0x0000001104077207 */ /* 0x006fe20000000000 */
        /* <DEDUP_REMOVED lines=17> */
.L_x_193:
[----:B------:R-:W-:Y:S05]  /*cde0*/  BSYNC.RECONVERGENT B0 ;  /* 0x0000000000007941 */ /* 0x000fea0003800200 */
.L_x_192:
        /* <DEDUP_REMOVED lines=21> */
.L_x_195:
[----:B------:R-:W-:Y:S05]  /*cf40*/  BSYNC.RECONVERGENT B0 ;  /* 0x0000000000007941 */ /* 0x000fea0003800200 */
.L_x_194:
[----:B0-----:R-:W-:Y:S01]  /*cf50*/  VIADD R23, R27, 0x1 ;  /* 0x000000011b177836 */ /* 0x001fe20000000000 */
[----:B------:R-:W-:Y:S01]  /*cf60*/  BSSY.RECONVERGENT B0, `(.L_x_196) ;  /* 0x0000014000007945 */ /* 0x000fe20003800200 */
[----:B------:R-:W-:Y:S02]  /*cf70*/  @!P0 IMAD.MOV R23, RZ, RZ, R27 ;  /* 0x000000ffff178224 */ /* 0x000fe400078e021b */
[----:B------:R-:W-:Y:S02]  /*cf80*/  VIADD R30, R0, 0x1 ;  /* 0x00000001001e7836 */ /* 0x000fe40000000000 */
[----:B------:R-:W-:Y:S01]  /*cf90*/  @P0 IMAD.MOV R30, RZ, RZ, R0 ;  /* 0x000000ffff1e0224 */ /* 0x000fe200078e0200 */
[C---:B------:R-:W-:Y:S01]  /*cfa0*/  ISETP.GE.AND P1, PT, R23.reuse, R32, PT ;  /* 0x000000201700720c */ /* 0x040fe20003f26270 */
[--C-:B------:R-:W-:Y:S01]  /*cfb0*/  @P0 IMAD R28, R23, 0x4, R31.reuse ;  /* 0x00000004171c0824 */ /* 0x100fe200078e021f */
[----:B-12---:R-:W-:Y:S01]  /*cfc0*/  SEL R0, R4, R17, P0 ;  /* 0x0000001104007207 */ /* 0x006fe20000000000 */
        /* <DEDUP_REMOVED lines=13> */
.L_x_197:
[----:B------:R-:W-:Y:S05]  /*d0a0*/  BSYNC.RECONVERGENT B0 ;  /* 0x0000000000007941 */ /* 0x000fea0003800200 */
.L_x_196:
        /* <DEDUP_REMOVED lines=21> */
.L_x_199:
[----:B------:R-:W-:Y:S05]  /*d200*/  BSYNC.RECONVERGENT B0 ;  /* 0x0000000000007941 */ /* 0x000fea0003800200 */
.L_x_198:
[----:B------:R-:W-:Y:S01]  /*d210*/  VIADD R36, R34, 0x1 ;  /* 0x0000000122247836 */ /* 0x000fe20000000000 */
[----:B-12---:R-:W-:Y:S01]  /*d220*/  SEL R30, R4, R17, P0 ;  /* 0x00000011041e7207 */ /* 0x006fe20000000000 */
[----:B------:R-:W-:Y:S01]  /*d230*/  @P0 IMAD.MOV R36, RZ, RZ, R34 ;  /* 0x000000ffff240224 */ /* 0x000fe200078e0222 */
[----:B------:R-:W-:Y:S01]  /*d240*/  BSSY.RECONVERGENT B0, `(.L_x_200) ;  /* 0x0000013000007945 */ /* 0x000fe20003800200 */
[----:B0-----:R-:W-:Y:S02]  /*d250*/  VIADD R23, R27, 0x1 ;  /* 0x000000011b177836 */ /* 0x001fe40000000000 */
[----:B------:R-:W-:Y:S02]  /*d260*/  @!P0 IMAD.MOV R23, RZ, RZ, R27 ;  /* 0x000000ffff178224 */ /* 0x000fe400078e021b */
[--C-:B------:R-:W-:Y:S02]  /*d270*/  @!P0 IMAD R27, R36, 0x4, R31.reuse ;  /* 0x00000004241b8824 */ /* 0x100fe400078e021f */
[----:B------:R-:W-:-:S03]  /*d280*/  @P0 IMAD R29, R23, 0x4, R31 ;  /* 0x00000004171d0824 */ /* 0x000fc600078e021f */
        /* <DEDUP_REMOVED lines=14> */
.L_x_201:
[----:B------:R-:W-:Y:S05]  /*d370*/  BSYNC.RECONVERGENT B0 ;  /* 0x0000000000007941 */ /* 0x000fea0003800200 */
.L_x_200:
[C---:B------:R-:W-:Y:S01]  /*d380*/  ISETP.GE.U32.AND P0, PT, R3.reuse, 0x81, PT ;  /* 0x000000810300780c */ /* 0x040fe20003f06070 */
[----:B------:R-:W-:-:S12]  /*d390*/  IMAD.SHL.U32 R3, R3, 0x2, RZ ;  /* 0x0000000203037824 */ /* 0x000fd800078e00ff */
[----:B------:R-:W-:Y:S05]  /*d3a0*/  @!P0 BRA `(.L_x_202) ;  /* 0xffffffe400208947 */ /* 0x000fea000383ffff */
[----:B------:R-:W0:Y:S01]  /*d3b0*/  LDCU.U8 UR4, c[0x0][0x380] ;  /* 0x00007000ff0477ac */ /* 0x000e220008000000 */
[C---:B------:R-:W-:Y:S02]  /*d3c0*/  VIADD R18, R2.reuse, 0x180 ;  /* 0x0000018002127836 */ /* 0x040fe40000000000 */
[C---:B--2---:R-:W-:Y:S02]  /*d3d0*/  VIADD R4, R2.reuse, 0x1a0 ;  /* 0x000001a002047836 */ /* 0x044fe40000000000 */
[C---:B------:R-:W-:Y:S02]  /*d3e0*/  VIADD R3, R2.reuse, 0x1c0 ;  /* 0x000001c002037836 */ /* 0x040fe40000000000 */
[C---:B------:R-:W-:Y:S02]  /*d3f0*/  VIADD R17, R2.reuse, 0x20 ;  /* 0x0000002002117836 */ /* 0x040fe40000000000 */
[C---:B------:R-:W-:Y:S02]  /*d400*/  VIADD R29, R2.reuse, 0x40 ;  /* 0x00000040021d7836 */ /* 0x040fe40000000000 */
[----:B------:R-:W-:-:S02]  /*d410*/  VIADD R21, R2, 0x60 ;  /* 0x0000006002157836 */ /* 0x000fc40000000000 */
[----:B------:R-:W-:Y:S01]  /*d420*/  VIADD R23, R2, 0x80 ;  /* 0x0000008002177836 */ /* 0x000fe20000000000 */
[----:B0-----:R-:W-:-:S04]  /*d430*/  UPRMT UR4, UR4, 0x8880, URZ ;  /* 0x0000888004047896 */ /* 0x001fc800080000ff */
[----:B------:R-:W-:Y:S01]  /*d440*/  UISETP.NE.AND UP0, UPT, UR4, URZ, UPT ;  /* 0x000000ff0400728c */ /* 0x000fe2000bf05270 */
[----:B------:R-:W-:Y:S08]  /*d450*/  BAR.SYNC.DEFER_BLOCKING 0x0 ;  /* 0x0000000000007b1d */ /* 0x000ff00000010000 */
[----:B------:R-:W-:Y:S05]  /*d460*/  BRA.U !UP0, `(.L_x_203) ;  /* 0x0000000508947547 */ /* 0x000fea000b800000 */
[----:B------:R-:W-:Y:S01]  /*d470*/  ISETP.NE.AND P0, PT, R26, RZ, PT ;  /* 0x000000ff1a00720c */ /* 0x000fe20003f05270 */
[----:B------:R-:W-:Y:S01]  /*d480*/  STS [R33], R25 ;  /* 0x0000001921007388 */ /* 0x000fe20000000800 */
[----:B------:R-:W0:Y:S03]  /*d490*/  LDCU.64 UR4, c[0x0][0x398] ;  /* 0x00007300ff0477ac */ /* 0x000e260008000a00 */
        /* <DEDUP_REMOVED lines=15> */
[----:B------:R3:W-:Y:S01]  /*d590*/  STS [R33+0x40], R28 ;  /* 0x0000401c21007388 */ /* 0x0007e20000000800 */
        /* <DEDUP_REMOVED lines=18> */
[----:B------:R-:W-:Y:S01]  /*d6c0*/  @!P0 STS [R31+0x4400], R20 ;  /* 0x004400141f008388 */ /* 0x000fe20000000800 */
[----:B------:R-:W-:Y:S06]  /*d6d0*/  BAR.SYNC.DEFER_BLOCKING 0x0 ;  /* 0x0000000000007b1d */ /* 0x000fec0000010000 */
[----:B------:R-:W2:Y:S01]  /*d6e0*/  S2R R26, SR_TID.X ;  /* 0x00000000001a7919 */ /* 0x000ea20000002100 */
[----:B-1----:R-:W4:Y:S01]  /*d6f0*/  S2R R14, SR_TID.X ;  /* 0x00000000000e7919 */ /* 0x002f220000002100 */
[----:B------:R-:W1:Y:S01]  /*d700*/  S2R R24, SR_TID.X ;  /* 0x0000000000187919 */ /* 0x000e620000002100 */
[----:B------:R1:W5:Y:S01]  /*d710*/  LDS R12, [R31+0x4400] ;  /* 0x004400001f0c7984 */ /* 0x0003620000000800 */
[----:B--2---:R-:W-:-:S02]  /*d720*/  LOP3.LUT R6, R26, 0x3e0, RZ, 0xc0, !PT ;  /* 0x000003e01a067812 */ /* 0x004fc400078ec0ff */
[----:B---3--:R-:W-:Y:S02]  /*d730*/  LOP3.LUT R28, R26, 0x1f, RZ, 0xc0, !PT ;  /* 0x0000001f1a1c7812 */ /* 0x008fe400078ec0ff */
[----:B----4-:R-:W-:Y:S01]  /*d740*/  LOP3.LUT R22, R14, 0x3e0, RZ, 0xc0, !PT ;  /* 0x000003e00e167812 */ /* 0x010fe200078ec0ff */
[----:B------:R-:W-:Y:S02]  /*d750*/  IMAD R26, R6, 0x11, RZ ;  /* 0x00000011061a7824 */ /* 0x000fe400078e02ff */
[----:B------:R-:W-:Y:S01]  /*d760*/  IMAD.WIDE.U32 R6, R16, 0x1100, RZ ;  /* 0x0000110010067825 */ /* 0x000fe200078e00ff */
[----:B------:R-:W-:Y:S02]  /*d770*/  LOP3.LUT R16, R14, 0x1f, RZ, 0xc0, !PT ;  /* 0x0000001f0e107812 */ /* 0x000fe400078ec0ff */
[----:B-1----:R-:W-:Y:S02]  /*d780*/  LOP3.LUT R31, R24, 0x3e0, RZ, 0xc0, !PT ;  /* 0x000003e0181f7812 */ /* 0x002fe400078ec0ff */
[----:B------:R-:W-:Y:S01]  /*d790*/  IADD3 R14, P0, P1, R26, R6, R28 ;  /* 0x000000061a0e7210 */ /* 0x000fe2000791e01c */
[----:B------:R-:W-:-:S03]  /*d7a0*/  IMAD R16, R22, 0x11, R16 ;  /* 0x0000001116107824 */ /* 0x000fc600078e0210 */
[----:B------:R-:W-:Y:S02]  /*d7b0*/  IADD3.X R7, PT, PT, RZ, R7, RZ, P0, P1 ;  /* 0x00000007ff077210 */ /* 0x000fe400007e24ff */
[----:B0-----:R-:W-:-:S04]  /*d7c0*/  LEA R6, P0, R14, UR4, 0x2 ;  /* 0x000000040e067c11 */ /* 0x001fc8000f8010ff */
[----:B------:R-:W-:Y:S02]  /*d7d0*/  LEA.HI.X R7, R14, UR5, R7, 0x2, P0 ;  /* 0x000000050e077c11 */ /* 0x000fe400080f1407 */
[-C--:B-----5:R-:W-:Y:S02]  /*d7e0*/  ISETP.GE.AND P2, PT, R2, R12.reuse, PT ;  /* 0x0000000c0200720c */ /* 0x0a0fe40003f46270 */
[----:B------:R-:W-:Y:S02]  /*d7f0*/  LOP3.LUT R2, R24, 0x1f, RZ, 0xc0, !PT ;  /* 0x0000001f18027812 */ /* 0x000fe400078ec0ff */
[-C--:B------:R-:W-:Y:S01]  /*d800*/  ISETP.GE.AND P1, PT, R17, R12.reuse, PT ;  /* 0x0000000c1100720c */ /* 0x080fe20003f26270 */
[----:B------:R-:W-:Y:S01]  /*d810*/  VIADD R17, R16, 0xa0 ;  /* 0x000000a010117836 */ /* 0x000fe20000000000 */
[-C--:B------:R-:W-:Y:S01]  /*d820*/  ISETP.GE.AND P0, PT, R29, R12.reuse, PT ;  /* 0x0000000c1d00720c */ /* 0x080fe20003f06270 */
[----:B------:R-:W-:Y:S01]  /*d830*/  IMAD R2, R31, 0x11, R2 ;  /* 0x000000111f027824 */ /* 0x000fe200078e0202 */
[----:B------:R-:W-:-:S02]  /*d840*/  ISETP.GE.AND P4, PT, R21, R12, PT ;  /* 0x0000000c1500720c */ /* 0x000fc40003f86270 */
[-C--:B------:R-:W-:Y:S01]  /*d850*/  ISETP.GE.AND P5, PT, R17, R12.reuse, PT ;  /* 0x0000000c1100720c */ /* 0x080fe20003fa6270 */
[C---:B------:R-:W-:Y:S01]  /*d860*/  VIADD R17, R2.reuse, 0xe0 ;  /* 0x000000e002117836 */ /* 0x040fe20000000000 */
[-C--:B------:R-:W-:Y:S01]  /*d870*/  ISETP.GE.AND P6, PT, R23, R12.reuse, PT ;  /* 0x0000000c1700720c */ /* 0x080fe20003fc6270 */
[----:B------:R0:W-:Y:S01]  /*d880*/  @!P2 STG.E desc[UR8][R6.64], R45 ;  /* 0x0000002d0600a986 */ /* 0x0001e2000c101908 */
[C---:B------:R-:W-:Y:S02]  /*d890*/  VIADD R29, R2.reuse, 0xc0 ;  /* 0x000000c0021d7836 */ /* 0x040fe40000000000 */
[C---:B------:R-:W-:Y:S01]  /*d8a0*/  VIADD R21, R2.reuse, 0x100 ;  /* 0x0000010002157836 */ /* 0x040fe20000000000 */
[-C--:B------:R-:W-:Y:S01]  /*d8b0*/  ISETP.GE.AND P2, PT, R17, R12.reuse, PT ;  /* 0x0000000c1100720c */ /* 0x080fe20003f46270 */
[----:B------:R-:W-:Y:S01]  /*d8c0*/  VIADD R17, R2, 0x120 ;  /* 0x0000012002117836 */ /* 0x000fe20000000000 */
[----:B------:R0:W-:Y:S01]  /*d8d0*/  @!P1 STG.E desc[UR8][R6.64+0x80], R10 ;  /* 0x0000800a06009986 */ /* 0x0001e2000c101908 */
[----:B------:R-:W-:-:S02]  /*d8e0*/  ISETP.GE.AND P3, PT, R29, R12, PT ;  /* 0x0000000c1d00720c */ /* 0x000fc40003f66270 */
[-C--:B------:R-:W-:Y:S01]  /*d8f0*/  ISETP.GE.AND P1, PT, R21, R12.reuse, PT ;  /* 0x0000000c1500720c */ /* 0x080fe20003f26270 */
[----:B------:R0:W-:Y:S01]  /*d900*/  @!P0 STG.E desc[UR8][R6.64+0x100], R8 ;  /* 0x0001000806008986 */ /* 0x0001e2000c101908 */
[-C--:B------:R-:W-:Y:S01]  /*d910*/  ISETP.GE.AND P0, PT, R17, R12.reuse, PT ;  /* 0x0000000c1100720c */ /* 0x080fe20003f06270 */
[C---:B------:R-:W-:Y:S02]  /*d920*/  VIADD R17, R2.reuse, 0x160 ;  /* 0x0000016002117836 */ /* 0x040fe40000000000 */
[----:B------:R0:W-:Y:S01]  /*d930*/  @!P6 STG.E desc[UR8][R6.64+0x200], R43 ;  /* 0x0002002b0600e986 */ /* 0x0001e2000c101908 */
[C---:B------:R-:W-:Y:S02]  /*d940*/  VIADD R21, R2.reuse, 0x140 ;  /* 0x0000014002157836 */ /* 0x040fe40000000000 */
[-C--:B------:R-:W-:Y:S01]  /*d950*/  ISETP.GE.AND P6, PT, R17, R12.reuse, PT ;  /* 0x0000000c1100720c */ /* 0x080fe20003fc6270 */
[----:B------:R-:W-:Y:S01]  /*d960*/  VIADD R17, R2, 0x1e0 ;  /* 0x000001e002117836 */ /* 0x000fe20000000000 */
[----:B------:R0:W-:Y:S01]  /*d970*/  @!P4 STG.E desc[UR8][R6.64+0x180], R41 ;  /* 0x000180290600c986 */ /* 0x0001e2000c101908 */
[----:B------:R-:W-:-:S03]  /*d980*/  ISETP.GE.AND P4, PT, R21, R12, PT ;  /* 0x0000000c1500720c */ /* 0x000fc60003f86270 */
        /* <DEDUP_REMOVED lines=19> */
.L_x_203:
[----:B------:R-:W-:Y:S01]  /*dac0*/  ISETP.NE.AND P0, PT, R26, RZ, PT ;  /* 0x000000ff1a00720c */ /* 0x000fe20003f05270 */
[----:B------:R-:W-:Y:S04]  /*dad0*/  STS [R33], R25 ;  /* 0x0000001921007388 */ /* 0x000fe80000000800 */
        /* <DEDUP_REMOVED lines=13> */
[----:B------:R-:W-:Y:S01]  /*dbb0*/  STS [R33+0x38], R37 ;  /* 0x0000382521007388 */ /* 0x000fe20000000800 */
[----:B0-----:R-:W-:-:S03]  /*dbc0*/  IMAD.WIDE.U32 R34, R16, 0x1100, RZ ;  /* 0x0000110010227825 */ /* 0x001fc600078e00ff */
        /* <DEDUP_REMOVED lines=21> */
[----:B------:R-:W-:Y:S06]  /*dd20*/  BAR.SYNC.DEFER_BLOCKING 0x0 ;  /* 0x0000000000007b1d */ /* 0x000fec0000010000 */
[----:B0-----:R-:W0:Y:S01]  /*dd30*/  S2R R28, SR_TID.X ;  /* 0x00000000001c7919 */ /* 0x001e220000002100 */
[----:B-1----:R-:W1:Y:S01]  /*dd40*/  S2R R20, SR_TID.X ;  /* 0x0000000000147919 */ /* 0x002e620000002100 */
[----:B------:R-:W2:Y:S02]  /*dd50*/  LDS R24, [R31+0x4400] ;  /* 0x004400001f187984 */ /* 0x000ea40000000800 */
[----:B--2---:R-:W-:-:S02]  /*dd60*/  ISETP.GE.AND P0, PT, R2, R24, PT ;  /* 0x000000180200720c */ /* 0x004fc40003f06270 */
[----:B------:R-:W-:-:S11]  /*dd70*/  ISETP.GE.AND P1, PT, R17, R24, PT ;  /* 0x000000181100720c */ /* 0x000fd60003f26270 */
[----:B------:R-:W2:Y:S01]  /*dd80*/  @!P0 LDC.64 R18, c[0x0][0x3b0] ;  /* 0x0000ec00ff128b82 */ /* 0x000ea20000000a00 */
[----:B------:R-:W-:-:S07]  /*dd90*/  @!P0 IADD3 R30, P3, PT, R34, R2, RZ ;  /* 0x00000002221e8210 */ /* 0x000fce0007f7e0ff */
[----:B------:R-:W3:Y:S01]  /*dda0*/  @!P1 LDC.64 R16, c[0x0][0x3b0] ;  /* 0x0000ec00ff109b82 */ /* 0x000ee20000000a00 */
[----:B--2---:R-:W-:Y:S01]  /*ddb0*/  @!P0 LEA R40, P2, R30, R18, 0x2 ;  /* 0x000000121e288211 */ /* 0x004fe200078410ff */
[----:B------:R-:W-:Y:S01]  /*ddc0*/  @!P0 IMAD.X R18, RZ, RZ, R35, P3 ;  /* 0x000000ffff128224 */ /* 0x000fe200018e0623 */
[----:B------:R-:W-:-:S04]  /*ddd0*/  ISETP.GE.AND P3, PT, R29, R24, PT ;  /* 0x000000181d00720c */ /* 0x000fc80003f66270 */
[----:B------:R-:W-:Y:S02]  /*dde0*/  @!P0 LEA.HI.X R41, R30, R19, R18, 0x2, P2 ;  /* 0x000000131e298211 */ /* 0x000fe400010f1412 */
[----:B------:R-:W-:-:S03]  /*ddf0*/  ISETP.GE.AND P2, PT, R23, R24, PT ;  /* 0x000000181700720c */ /* 0x000fc60003f46270 */
[----:B------:R-:W-:Y:S01]  /*de00*/  @!P0 STG.E desc[UR8][R40.64], R38 ;  /* 0x0000002628008986 */ /* 0x000fe2000c101908 */
[----:B------:R-:W-:-:S03]  /*de10*/  @!P1 IADD3 R22, P0, PT, R34, R2, RZ ;  /* 0x0000000222169210 */ /* 0x000fc60007f1e0ff */
[----:B------:R-:W2:Y:S02]  /*de20*/  @!P3 LDC.64 R18, c[0x0][0x3b0] ;  /* 0x0000ec00ff12bb82 */ /* 0x000ea40000000a00 */
[----:B------:R-:W-:Y:S01]  /*de30*/  @!P1 IMAD.X R29, RZ, RZ, R35, P0 ;  /* 0x000000ffff1d9224 */ /* 0x000fe200000e0623 */
[----:B---3--:R-:W-:-:S04]  /*de40*/  @!P1 LEA R30, P0, R22, R16, 0x2 ;  /* 0x00000010161e9211 */ /* 0x008fc800078010ff */
[----:B------:R-:W-:Y:S02]  /*de50*/  @!P1 LEA.HI.X R31, R22, R17, R29, 0x2, P0 ;  /* 0x00000011161f9211 */ /* 0x000fe400000f141d */
[----:B------:R-:W-:Y:S02]  /*de60*/  ISETP.GE.AND P0, PT, R21, R24, PT ;  /* 0x000000181500720c */ /* 0x000fe40003f06270 */
[C---:B0-----:R-:W-:Y:S01]  /*de70*/  LOP3.LUT R21, R28.reuse, 0x1f, RZ, 0xc0, !PT ;  /* 0x0000001f1c157812 */ /* 0x041fe200078ec0ff */
[----:B------:R0:W-:Y:S01]  /*de80*/  @!P1 STG.E desc[UR8][R30.64+0x80], R36 ;  /* 0x000080241e009986 */ /* 0x0001e2000c101908 */
[----:B------:R-:W-:Y:S02]  /*de90*/  LOP3.LUT R28, R28, 0x3e0, RZ, 0xc0, !PT ;  /* 0x000003e01c1c7812 */ /* 0x000fe400078ec0ff */
[----:B------:R-:W-:Y:S02]  /*dea0*/  @!P3 IADD3 R22, P4, PT, R34, R2, RZ ;  /* 0x000000022216b210 */ /* 0x000fe40007f9e0ff */
[----:B-1----:R-:W-:Y:S01]  /*deb0*/  LOP3.LUT R29, R20, 0x3e0, RZ, 0xc0, !PT ;  /* 0x000003e0141d7812 */ /* 0x002fe200078ec0ff */
[----:B------:R-:W-:Y:S01]  /*dec0*/  IMAD R21, R28, 0x11, R21 ;  /* 0x000000111c157824 */ /* 0x000fe200078e0215 */
[----:B------:R-:W-:-:S03]  /*ded0*/  LOP3.LUT R28, R20, 0x1f, RZ, 0xc0, !PT ;  /* 0x0000001f141c7812 */ /* 0x000fc600078ec0ff */
[----:B------:R-:W-:Y:S01]  /*dee0*/  VIADD R23, R21, 0xa0 ;  /* 0x000000a015177836 */ /* 0x000fe20000000000 */
[----:B------:R-:W1:Y:S01]  /*def0*/  @!P0 LDC.64 R16, c[0x0][0x3b0] ;  /* 0x0000ec00ff108b82 */ /* 0x000e620000000a00 */
[----:B------:R-:W-:-:S03]  /*df00*/  IMAD R28, R29, 0x11, R28 ;  /* 0x000000111d1c7824 */ /* 0x000fc600078e021c */
[----:B------:R-:W-:Y:S01]  /*df10*/  ISETP.GE.AND P1, PT, R23, R24, PT ;  /* 0x000000181700720c */ /* 0x000fe20003f26270 */
[----:B------:R-:W-:Y:S01]  /*df20*/  @!P3 IMAD.X R23, RZ, RZ, R35, P4 ;  /* 0x000000ffff17b224 */ /* 0x000fe200020e0623 */
[----:B--2---:R-:W-:Y:S01]  /*df30*/  @!P3 LEA R18, P4, R22, R18, 0x2 ;  /* 0x000000121612b211 */ /* 0x004fe200078810ff */
[----:B0-----:R-:W-:-:S03]  /*df40*/  VIADD R31, R28, 0xe0 ;  /* 0x000000e01c1f7836 */ /* 0x001fc60000000000 */
[----:B------:R-:W-:Y:S01]  /*df50*/  @!P3 LEA.HI.X R19, R22, R19, R23, 0x2, P4 ;  /* 0x000000131613b211 */ /* 0x000fe200020f1417 */
[----:B------:R-:W-:Y:S01]  /*df60*/  VIADD R23, R21, 0xc0 ;  /* 0x000000c015177836 */ /* 0x000fe20000000000 */
[----:B------:R-:W-:Y:S01]  /*df70*/  ISETP.GE.AND P5, PT, R31, R24, PT ;  /* 0x000000181f00720c */ /* 0x000fe20003fa6270 */
[----:B------:R-:W0:Y:S01]  /*df80*/  @!P2 LDC.64 R20, c[0x0][0x3b0] ;  /* 0x0000ec00ff14ab82 */ /* 0x000e220000000a00 */
[----:B------:R-:W-:Y:S01]  /*df90*/  VIADD R31, R28, 0x100 ;  /* 0x000001001c1f7836 */ /* 0x000fe20000000000 */
[----:B------:R0:W-:Y:S01]  /*dfa0*/  @!P3 STG.E desc[UR8][R18.64+0x100], R32 ;  /* 0x000100201200b986 */ /* 0x0001e2000c101908 */
[----:B------:R-:W-:Y:S02]  /*dfb0*/  @!P0 IADD3 R29, P3, PT, R34, R2, RZ ;  /* 0x00000002221d8210 */ /* 0x000fe40007f7e0ff */
[----:B------:R-:W-:-:S03]  /*dfc0*/  ISETP.GE.AND P4, PT, R23, R24, PT ;  /* 0x000000181700720c */ /* 0x000fc60003f86270 */
[----:B------:R-:W-:Y:S01]  /*dfd0*/  @!P0 IMAD.X R30, RZ, RZ, R35, P3 ;  /* 0x000000ffff1e8224 */ /* 0x000fe200018e0623 */
[----:B------:R-:W2:Y:S01]  /*dfe0*/  @!P1 LDC.64 R22, c[0x0][0x3b0] ;  /* 0x0000ec00ff169b82 */ /* 0x000ea20000000a00 */
[----:B-1----:R-:W-:-:S04]  /*dff0*/  @!P0 LEA R36, P3, R29, R16, 0x2 ;  /* 0x000000101d248211 */ /* 0x002fc800078610ff */
[----:B------:R-:W-:Y:S02]  /*e000*/  @!P0 LEA.HI.X R37, R29, R17, R30, 0x2, P3 ;  /* 0x000000111d258211 */ /* 0x000fe400018f141e */
[C---:B------:R-:W-:Y:S02]  /*e010*/  @!P2 IADD3 R29, P6, PT, R34.reuse, R2, RZ ;  /* 0x00000002221da210 */ /* 0x040fe40007fde0ff */
[----:B------:R-:W1:Y:S01]  /*e020*/  @!P4 LDC.64 R16, c[0x0][0x3b0] ;  /* 0x0000ec00ff10cb82 */ /* 0x000e620000000a00 */
[----:B------:R-:W-:Y:S01]  /*e030*/  ISETP.GE.AND P3, PT, R31, R24, PT ;  /* 0x000000181f00720c */ /* 0x000fe20003f66270 */
[----:B------:R3:W-:Y:S01]  /*e040*/  @!P0 STG.E desc[UR8][R36.64+0x180], R27 ;  /* 0x0001801b24008986 */ /* 0x0007e2000c101908 */
[----:B------:R-:W-:Y:S01]  /*e050*/  @!P2 IMAD.X R30, RZ, RZ, R35, P6 ;  /* 0x000000ffff1ea224 */ /* 0x000fe200030e0623 */
[----:B0-----:R-:W-:Y:S02]  /*e060*/  @!P2 LEA R32, P6, R29, R20, 0x2 ;  /* 0x000000141d20a211 */ /* 0x001fe400078c10ff */
[----:B------:R-:W-:-:S02]  /*e070*/  @!P1 IADD3 R20, P0, PT, R34, R2, RZ ;  /* 0x0000000222149210 */ /* 0x000fc40007f1e0ff */
[----:B------:R-:W0:Y:S01]  /*e080*/  @!P5 LDC.64 R18, c[0x0][0x3b0] ;  /* 0x0000ec00ff12db82 */ /* 0x000e220000000a00 */
[----:B------:R-:W-:Y:S01]  /*e090*/  @!P2 LEA.HI.X R33, R29, R21, R30, 0x2, P6 ;  /* 0x000000151d21a211 */ /* 0x000fe200030f141e */
[----:B------:R-:W-:Y:S02]  /*e0a0*/  VIADD R29, R28, 0x120 ;  /* 0x000001201c1d7836 */ /* 0x000fe40000000000 */
[----:B------:R-:W-:Y:S01]  /*e0b0*/  @!P1 IMAD.X R21, RZ, RZ, R35, P0 ;  /* 0x000000ffff159224 */ /* 0x000fe200000e0623 */
[----:B--2---:R-:W-:Y:S01]  /*e0c0*/  @!P1 LEA R30, P6, R20, R22, 0x2 ;  /* 0x00000016141e9211 */ /* 0x004fe200078c10ff */
[----:B------:R0:W-:Y:S01]  /*e0d0*/  @!P2 STG.E desc[UR8][R32.64+0x200], R26 ;  /* 0x0002001a2000a986 */ /* 0x0001e2000c101908 */
[----:B------:R-:W-:Y:S01]  /*e0e0*/  ISETP.GE.AND P0, PT, R29, R24, PT ;  /* 0x000000181d00720c */ /* 0x000fe20003f06270 */
[----:B------:R-:W-:Y:S01]  /*e0f0*/  VIADD R29, R28, 0x140 ;  /* 0x000001401c1d7836 */ /* 0x000fe20000000000 */
[----:B---3--:R-:W-:Y:S02]  /*e100*/  @!P4 IADD3 R27, P2, PT, R34, R2, RZ ;  /* 0x00000002221bc210 */ /* 0x008fe40007f5e0ff */
[----:B------:R-:W-:-:S02]  /*e110*/  @!P1 LEA.HI.X R31, R20, R23, R21, 0x2, P6 ;  /* 0x00000017141f9211 */ /* 0x000fc400030f1415 */
[----:B------:R-:W2:Y:S01]  /*e120*/  @!P3 LDC.64 R20, c[0x0][0x3b0] ;  /* 0x0000ec00ff14bb82 */ /* 0x000ea20000000a00 */
[--C-:B------:R-:W-:Y:S01]  /*e130*/  @!P4 IMAD.X R38, RZ, RZ, R35.reuse, P2 ;  /* 0x000000ffff26c224 */ /* 0x100fe200010e0623 */
[----:B-1----:R-:W-:Y:S01]  /*e140*/  @!P4 LEA R36, P2, R27, R16, 0x2 ;  /* 0x000000101b24c211 */ /* 0x002fe200078410ff */
[----:B------:R1:W-:Y:S01]  /*e150*/  @!P1 STG.E desc[UR8][R30.64+0x280], R25 ;  /* 0x000280191e009986 */ /* 0x0003e2000c101908 */
[----:B------:R-:W-:Y:S02]  /*e160*/  @!P5 IADD3 R16, P6, PT, R34, R2, RZ ;  /* 0x000000022210d210 */ /* 0x000fe40007fde0ff */
[----:B------:R-:W-:Y:S01]  /*e170*/  ISETP.GE.AND P1, PT, R29, R24, PT ;  /* 0x000000181d00720c */ /* 0x000fe20003f26270 */
[----:B------:R-:W-:Y:S01]  /*e180*/  VIADD R29, R28, 0x160 ;  /* 0x000001601c1d7836 */ /* 0x000fe20000000000 */
[----:B------:R-:W3:Y:S01]  /*e190*/  @!P0 LDC.64 R22, c[0x0][0x3b0] ;  /* 0x0000ec00ff168b82 */ /* 0x000ee20000000a00 */
[----:B------:R-:W-:Y:S01]  /*e1a0*/  @!P4 LEA.HI.X R37, R27, R17, R38, 0x2, P2 ;  /* 0x000000111b25c211 */ /* 0x000fe200010f1426 */
[----:B------:R-:W-:Y:S01]  /*e1b0*/  @!P5 IMAD.X R17, RZ, RZ, R35, P6 ;  /* 0x000000ffff11d224 */ /* 0x000fe200030e0623 */
[----:B0-----:R-:W-:-:S03]  /*e1c0*/  @!P5 LEA R26, P2, R16, R18, 0x2 ;  /* 0x00000012101ad211 */ /* 0x001fc600078410ff */
[----:B------:R-:W-:Y:S01]  /*e1d0*/  @!P4 STG.E desc[UR8][R36.64+0x300], R6 ;  /* 0x000300062400c986 */ /* 0x000fe2000c101908 */
[----:B------:R-:W-:Y:S02]  /*e1e0*/  @!P5 LEA.HI.X R27, R16, R19, R17, 0x2, P2 ;  /* 0x00000013101bd211 */ /* 0x000fe400010f1411 */
[----:B------:R-:W-:Y:S01]  /*e1f0*/  ISETP.GE.AND P2, PT, R29, R24, PT ;  /* 0x000000181d00720c */ /* 0x000fe20003f46270 */
[----:B------:R-:W-:Y:S01]  /*e200*/  VIADD R29, R28, 0x180 ;  /* 0x000001801c1d7836 */ /* 0x000fe20000000000 */
[CC--:B------:R-:W-:Y:S01]  /*e210*/  @!P3 IADD3 R18, P4, PT, R34.reuse, R2.reuse, RZ ;  /* 0x000000022212b210 */ /* 0x0c0fe20007f9e0ff */
[----:B------:R-:W0:Y:S01]  /*e220*/  @!P1 LDC.64 R16, c[0x0][0x3b0] ;  /* 0x0000ec00ff109b82 */ /* 0x000e220000000a00 */
[----:B------:R4:W-:Y:S01]  /*e230*/  @!P5 STG.E desc[UR8][R26.64+0x380], R7 ;  /* 0x000380071a00d986 */ /* 0x0009e2000c101908 */
[----:B-1----:R-:W-:Y:S02]  /*e240*/  @!P0 IADD3 R25, P6, PT, R34, R2, RZ ;  /* 0x0000000222198210 */ /* 0x002fe40007fde0ff */
[----:B------:R-:W-:Y:S01]  /*e250*/  @!P3 IMAD.X R19, RZ, RZ, R35, P4 ;  /* 0x000000ffff13b224 */ /* 0x000fe200020e0623 */
[----:B--2---:R-:W-:-:S02]  /*e260*/  @!P3 LEA R20, P5, R18, R20, 0x2 ;  /* 0x000000141214b211 */ /* 0x004fc400078a10ff */
[----:B------:R-:W-:Y:S01]  /*e270*/  ISETP.GE.AND P4, PT, R29, R24, PT ;  /* 0x000000181d00720c */ /* 0x000fe20003f86270 */
[----:B------:R-:W-:Y:S01]  /*e280*/  @!P0 IMAD.X R30, RZ, RZ, R35, P6 ;  /* 0x000000ffff1e8224 */ /* 0x000fe200030e0623 */
[----:B------:R-:W-:Y:S02]  /*e290*/  @!P3 LEA.HI.X R21, R18, R21, R19, 0x2, P5 ;  /* 0x000000151215b211 */ /* 0x000fe400028f1413 */
[----:B------:R-:W1:Y:S01]  /*e2a0*/  @!P2 LDC.64 R18, c[0x0][0x3b0] ;  /* 0x0000ec00ff12ab82 */ /* 0x000e620000000a00 */
[C---:B---3--:R-:W-:Y:S01]  /*e2b0*/  @!P0 LEA R22, P6, R25.reuse, R22, 0x2 ;  /* 0x0000001619168211 */ /* 0x048fe200078c10ff */
[----:B----4-:R-:W-:Y:S01]  /*e2c0*/  VIADD R7, R28, 0x1e0 ;  /* 0x000001e01c077836 */ /* 0x010fe20000000000 */
[-C--:B------:R-:W-:Y:S01]  /*e2d0*/  ISETP.GE.AND P5, PT, R4, R24.reuse, PT ;  /* 0x000000180400720c */ /* 0x080fe20003fa6270 */
[----:B------:R2:W-:Y:S01]  /*e2e0*/  @!P3 STG.E desc[UR8][R20.64+0x400], R8 ;  /* 0x000400081400b986 */ /* 0x0005e2000c101908 */
[----:B------:R-:W-:Y:S02]  /*e2f0*/  @!P0 LEA.HI.X R23, R25, R23, R30, 0x2, P6 ;  /* 0x0000001719178211 */ /* 0x000fe400030f141e */
[----:B------:R-:W-:-:S02]  /*e300*/  ISETP.GE.AND P3, PT, R3, R24, PT ;  /* 0x000000180300720c */ /* 0x000fc40003f66270 */
[----:B------:R-:W-:Y:S01]  /*e310*/  @!P1 IADD3 R3, P6, PT, R34, R2, RZ ;  /* 0x0000000222039210 */ /* 0x000fe20007fde0ff */
[----:B------:R3:W-:Y:S01]  /*e320*/  @!P0 STG.E desc[UR8][R22.64+0x480], R9 ;  /* 0x0004800916008986 */ /* 0x0007e2000c101908 */
[----:B------:R-:W-:Y:S02]  /*e330*/  ISETP.GE.AND P0, PT, R7, R24, PT ;  /* 0x000000180700720c */ /* 0x000fe40003f06270 */
[----:B------:R-:W4:Y:S01]  /*e340*/  @!P4 LDC.64 R6, c[0x0][0x3b0] ;  /* 0x0000ec00ff06cb82 */ /* 0x000f220000000a00 */
[----:B------:R-:W-:Y:S01]  /*e350*/  @!P1 IMAD.X R4, RZ, RZ, R35, P6 ;  /* 0x000000ffff049224 */ /* 0x000fe200030e0623 */
[----:B0-----:R-:W-:-:S04]  /*e360*/  @!P1 LEA R16, P6, R3, R16, 0x2 ;  /* 0x0000001003109211 */ /* 0x001fc800078c10ff */
[----:B------:R-:W-:Y:S02]  /*e370*/  @!P1 LEA.HI.X R17, R3, R17, R4, 0x2, P6 ;  /* 0x0000001103119211 */ /* 0x000fe400030f1404 */
[----:B------:R-:W0:Y:S01]  /*e380*/  @!P5 LDC.64 R26, c[0x0][0x3b0] ;  /* 0x0000ec00ff1adb82 */ /* 0x000e220000000a00 */
[----:B------:R-:W-:Y:S02]  /*e390*/  @!P2 IADD3 R3, P6, PT, R34, R2, RZ ;  /* 0x000000022203a210 */ /* 0x000fe40007fde0ff */
[----:B------:R5:W-:Y:S03]  /*e3a0*/  @!P1 STG.E desc[UR8][R16.64+0x500], R10 ;  /* 0x0005000a10009986 */ /* 0x000be6000c101908 */
[----:B------:R-:W-:Y:S01]  /*e3b0*/  @!P2 IMAD.X R4, RZ, RZ, R35, P6 ;  /* 0x000000ffff04a224 */ /* 0x000fe200030e0623 */
[C---:B-1----:R-:W-:Y:S01]  /*e3c0*/  @!P2 LEA R18, P6, R3.reuse, R18, 0x2 ;  /* 0x000000120312a211 */ /* 0x042fe200078c10ff */
[----:B--2---:R-:W1:Y:S03]  /*e3d0*/  @!P3 LDC.64 R20, c[0x0][0x3b0] ;  /* 0x0000ec00ff14bb82 */ /* 0x004e660000000a00 */
[----:B------:R-:W-:-:S02]  /*e3e0*/  @!P2 LEA.HI.X R19, R3, R19, R4, 0x2, P6 ;  /* 0x000000130313a211 */ /* 0x000fc400030f1404 */
[----:B------:R-:W-:-:S03]  /*e3f0*/  @!P4 IADD3 R3, P1, PT, R34, R2, RZ ;  /* 0x000000022203c210 */ /* 0x000fc60007f3e0ff */
[----:B---3--:R-:W2:Y:S01]  /*e400*/  @!P0 LDC.64 R8, c[0x0][0x3b0] ;  /* 0x0000ec00ff088b82 */ /* 0x008ea20000000a00 */
[----:B------:R3:W-:Y:S01]  /*e410*/  @!P2 STG.E desc[UR8][R18.64+0x580], R11 ;  /* 0x0005800b1200a986 */ /* 0x0007e2000c101908 */
[--C-:B------:R-:W-:Y:S01]  /*e420*/  @!P4 IMAD.X R4, RZ, RZ, R35.reuse, P1 ;  /* 0x000000ffff04c224 */ /* 0x100fe200008e0623 */
[C---:B----4-:R-:W-:Y:S02]  /*e430*/  @!P4 LEA R6, P1, R3.reuse, R6, 0x2 ;  /* 0x000000060306c211 */ /* 0x050fe400078210ff */
[CC--:B------:R-:W-:Y:S02]  /*e440*/  @!P5 IADD3 R22, P2, PT, R34.reuse, R2.reuse, RZ ;  /* 0x000000022216d210 */ /* 0x0c0fe40007f5e0ff */
[----:B------:R-:W-:Y:S02]  /*e450*/  @!P4 LEA.HI.X R7, R3, R7, R4, 0x2, P1 ;  /* 0x000000070307c211 */ /* 0x000fe400008f1404 */
[----:B------:R-:W-:Y:S01]  /*e460*/  @!P0 IADD3 R23, P1, PT, R34, R2, RZ ;  /* 0x0000000222178210 */ /* 0x000fe20007f3e0ff */
[--C-:B------:R-:W-:Y:S01]  /*e470*/  @!P5 IMAD.X R3, RZ, RZ, R35.reuse, P2 ;  /* 0x000000ffff03d224 */ /* 0x100fe200010e0623 */
[----:B0-----:R-:W-:Y:S01]  /*e480*/  @!P5 LEA R26, P2, R22, R26, 0x2 ;  /* 0x0000001a161ad211 */ /* 0x001fe200078410ff */
[----:B------:R3:W-:Y:S01]  /*e490*/  @!P4 STG.E desc[UR8][R6.64+0x600], R12 ;  /* 0x0006000c0600c986 */ /* 0x0007e2000c101908 */
[----:B------:R-:W-:Y:S01]  /*e4a0*/  @!P3 IADD3 R4, P6, PT, R34, R2, RZ ;  /* 0x000000022204b210 */ /* 0x000fe20007fde0ff */
[----:B-----5:R-:W-:Y:S01]  /*e4b0*/  @!P0 IMAD.X R10, RZ, RZ, R35, P1 ;  /* 0x000000ffff0a8224 */ /* 0x020fe200008e0623 */
[----:B------:R-:W-:-:S02]  /*e4c0*/  @!P5 LEA.HI.X R27, R22, R27, R3, 0x2, P2 ;  /* 0x0000001b161bd211 */ /* 0x000fc400010f1403 */
[----:B------:R-:W-:Y:S01]  /*e4d0*/  ISETP.GE.AND P1, PT, R5, R24, PT ;  /* 0x000000180500720c */ /* 0x000fe20003f26270 */
[----:B------:R-:W-:Y:S01]  /*e4e0*/  @!P3 IMAD.X R3, RZ, RZ, R35, P6 ;  /* 0x000000ffff03b224 */ /* 0x000fe200030e0623 */
[C---:B-1----:R-:W-:Y:S01]  /*e4f0*/  @!P3 LEA R20, P2, R4.reuse, R20, 0x2 ;  /* 0x000000140414b211 */ /* 0x042fe200078410ff */
[----:B------:R3:W-:Y:S03]  /*e500*/  @!P5 STG.E desc[UR8][R26.64+0x680], R13 ;  /* 0x0006800d1a00d986 */ /* 0x0007e6000c101908 */
[----:B------:R-:W-:Y:S02]  /*e510*/  @!P3 LEA.HI.X R21, R4, R21, R3, 0x2, P2 ;  /* 0x000000150415b211 */ /* 0x000fe400010f1403 */
[----:B--2---:R-:W-:-:S03]  /*e520*/  @!P0 LEA R8, P6, R23, R8, 0x2 ;  /* 0x0000000817088211 */ /* 0x004fc600078c10ff */
[----:B------:R3:W-:Y:S01]  /*e530*/  @!P3 STG.E desc[UR8][R20.64+0x700], R14 ;  /* 0x0007000e1400b986 */ /* 0x0007e2000c101908 */
[----:B------:R-:W-:-:S05]  /*e540*/  @!P0 LEA.HI.X R9, R23, R9, R10, 0x2, P6 ;  /* 0x0000000917098211 */ /* 0x000fca00030f140a */
[----:B------:R3:W-:Y:S01]  /*e550*/  @!P0 STG.E desc[UR8][R8.64+0x780], R15 ;  /* 0x0007800f08008986 */ /* 0x0007e2000c101908 */
[----:B------:R-:W-:Y:S05]  /*e560*/  @P1 EXIT ;  /* 0x000000000000194d */ /* 0x000fea0003800000 */
[----:B------:R-:W0:Y:S01]  /*e570*/  LDCU.64 UR4, c[0x0][0x3b0] ;  /* 0x00007600ff0477ac */ /* 0x000e220008000a00 */
[----:B------:R-:W-:-:S05]  /*e580*/  IADD3 R3, P0, PT, R34, R2, RZ ;  /* 0x0000000222037210 */ /* 0x000fca0007f1e0ff */
[----:B------:R-:W-:Y:S01]  /*e590*/  IMAD.X R34, RZ, RZ, R35, P0 ;  /* 0x000000ffff227224 */ /* 0x000fe200000e0623 */
[----:B0-----:R-:W-:-:S04]  /*e5a0*/  LEA R2, P0, R3, UR4, 0x2 ;  /* 0x0000000403027c11 */ /* 0x001fc8000f8010ff */
[----:B------:R-:W-:-:S05]  /*e5b0*/  LEA.HI.X R3, R3, UR5, R34, 0x2, P0 ;  /* 0x0000000503037c11 */ /* 0x000fca00080f1422 */
[----:B------:R-:W-:Y:S01]  /*e5c0*/  STG.E desc[UR8][R2.64+0x800], R0 ;  /* 0x0008000002007986 */ /* 0x000fe2000c101908 */
[----:B------:R-:W-:Y:S05]  /*e5d0*/  EXIT ;  /* 0x000000000000794d */ /* 0x000fea0003800000 */
.L_x_204:
        /* <DEDUP_REMOVED lines=10> */
.L_x_413:


//--------------------- .text._ZN3cub18CUB_300001_SM_10006detail10merge_sort26DeviceMergeSortMergeKernelINS2_10policy_hubIN6thrust24THRUST_300001_SM_1000_NS6detail15normal_iteratorINS6_10device_ptrIiEEEEE9Policy600ESB_PNS0_8NullTypeESB_SF_j17CompareCandMemberiSE_EEvbT2_T3_T4_PT6_PT7_T5_PSJ_SJ_NS1_7vsmem_tE --------------------------
	.section	.text._ZN3cub18CUB_300001_SM_10006detail10merge_sort26DeviceMergeSortMergeKernelINS2_10policy_hubIN6thrust24THRUST_300001_SM_1000_NS6detail15normal_iteratorINS6_10device_ptrIiEEEEE9Policy600ESB_PNS0_8NullTypeESB_SF_j17CompareCandMemberiSE_EEvbT2_T3_T4_PT6_PT7_T5_PSJ_SJ_NS1_7vsmem_tE,"ax",@progbits
	.align	128
        .global         _ZN3cub18CUB_300001_SM_10006detail10merge_sort26DeviceMergeSortMergeKernelINS2_10policy_hubIN6thrust24THRUST_300001_SM_1000_NS6detail15normal_iteratorINS6_10device_ptrIiEEEEE9Policy600ESB_PNS0_8NullTypeESB_SF_j17CompareCandMemberiSE_EEvbT2_T3_T4_PT6_PT7_T5_PSJ_SJ_NS1_7vsmem_tE
        .type           _ZN3cub18CUB_300001_SM_10006detail10merge_sort26DeviceMergeSortMergeKernelINS2_10policy_hubIN6thrust24THRUST_300001_SM_1000_NS6detail15normal_iteratorINS6_10device_ptrIiEEEEE9Policy600ESB_PNS0_8NullTypeESB_SF_j17CompareCandMemberiSE_EEvbT2_T3_T4_PT6_PT7_T5_PSJ_SJ_NS1_7vsmem_tE,@function
        .size           _ZN3cub18CUB_300001_SM_10006detail10merge_sort26DeviceMergeSortMergeKernelINS2_10policy_hubIN6thrust24THRUST_300001_SM_1000_NS6detail15normal_iteratorINS6_10device_ptrIiEEEEE9Policy600ESB_PNS0_8NullTypeESB_SF_j17CompareCandMemberiSE_EEvbT2_T3_T4_PT6_PT7_T5_PSJ_SJ_NS1_7vsmem_tE,(.L_x_414 - _ZN3cub18CUB_300001_SM_10006detail10merge_sort26DeviceMergeSortMergeKernelINS2_10policy_hubIN6thrust24THRUST_300001_SM_1000_NS6detail15normal_iteratorINS6_10device_ptrIiEEEEE9Policy600ESB_PNS0_8NullTypeESB_SF_j17CompareCandMemberiSE_EEvbT2_T3_T4_PT6_PT7_T5_PSJ_SJ_NS1_7vsmem_tE)
        .other          _ZN3cub18CUB_300001_SM_10006detail10merge_sort26DeviceMergeSortMergeKernelINS2_10policy_hubIN6thrust24THRUST_300001_SM_1000_NS6detail15normal_iteratorINS6_10device_ptrIiEEEEE9Policy600ESB_PNS0_8NullTypeESB_SF_j17CompareCandMemberiSE_EEvbT2_T3_T4_PT6_PT7_T5_PSJ_SJ_NS1_7vsmem_tE,@"STO_CUDA_ENTRY STV_DEFAULT"
_ZN3cub18CUB_300001_SM_10006detail10merge_sort26DeviceMergeSortMergeKernelINS2_10policy_hubIN6thrust24THRUST_300001_SM_1000_NS6detail15normal_iteratorINS6_10device_ptrIiEEEEE9Policy600ESB_PNS0_8NullTypeESB_SF_j17CompareCandMemberiSE_EEvbT2_T3_T4_PT6_PT7_T5_PSJ_SJ_NS1_7vsmem_tE:
.text._ZN3cub18CUB_300001_SM_10006detail10merge_sort26DeviceMergeSortMergeKernelINS2_10policy_hubIN6thrust24THRUST_300001_SM_1000_NS6detail15normal_iteratorINS6_10device_ptrIiEEEEE9Policy600ESB_PNS0_8NullTypeESB_SF_j17CompareCandMemberiSE_EEvbT2_T3_T4_PT6_PT7_T5_PSJ_SJ_NS1_7vsmem_tE:
[----:B------:R-:W-:Y:S08]  /*0000*/  LDC R1, c[0x0][0x37c] ;  /* 0x0000df00ff017b82 */ /* 0x000ff00000000800 */
[----:B------:R-:W0:Y:S01]  /*0010*/  S2UR UR7, SR_CTAID.X ;  /* 0x00000000000779c3 */ /* 0x000e220000002500 */
[----:B------:R-:W1:Y:S01]  /*0020*/  LDCU UR4, c[0x0][0x370] ;  /* 0x00006e00ff0477ac */ /* 0x000e620008000800 */
[----:B------:R-:W2:Y:S01]  /*0030*/  S2R R0, SR_TID.X ;  /* 0x0000000000007919 */ /* 0x000ea20000002100 */
[----:B------:R-:W3:Y:S01]  /*0040*/  LDCU.64 UR12, c[0x0][0x358] ;  /* 0x00006b00ff0c77ac */ /* 0x000ee20008000a00 */
[----:B-1----:R-:W-:-:S04]  /*0050*/  UIADD3 UR4, UPT, UPT, UR4, -0x1, URZ ;  /* 0xffffffff04047890 */ /* 0x002fc8000fffe0ff */
[----:B0-----:R-:W-:-:S09]  /*0060*/  UISETP.GE.U32.AND UP0, UPT, UR7, UR4, UPT ;  /* 0x000000040700728c */ /* 0x001fd2000bf06070 */
[----:B---3--:R-:W-:Y:S05]  /*0070*/  BRA.U UP0, `(.L_x_205) ;  /* 0x0000003900507547 */ /* 0x008fea000b800000 */
[----:B------:R-:W0:Y:S01]  /*0080*/  LDCU.64 UR4, c[0x0][0x3c0] ;  /* 0x00007800ff0477ac */ /* 0x000e220008000a00 */
[----:B------:R-:W1:Y:S01]  /*0090*/  LDC R7, c[0x0][0x3c8] ;  /* 0x0000f200ff077b82 */ /* 0x000e620000000800 */
[----:B------:R-:W3:Y:S01]  /*00a0*/  LDCU.U8 UR6, c[0x0][0x380] ;  /* 0x00007000ff0677ac */ /* 0x000ee20008000000 */
[----:B0-----:R-:W-:-:S06]  /*00b0*/  UIMAD.WIDE.U32 UR4, UR7, 0x4, UR4 ;  /* 0x00000004070478a5 */ /* 0x001fcc000f8e0004 */
[----:B------:R-:W-:Y:S02]  /*00c0*/  IMAD.U32 R2, RZ, RZ, UR4 ;  /* 0x00000004ff027e24 */ /* 0x000fe4000f8e00ff */
[----:B------:R-:W-:-:S05]  /*00d0*/  IMAD.U32 R3, RZ, RZ, UR5 ;  /* 0x00000005ff037e24 */ /* 0x000fca000f8e00ff */
[----:B------:R-:W4:Y:S04]  /*00e0*/  LDG.E R4, desc[UR12][R2.64+0x4] ;  /* 0x0000040c02047981 */ /* 0x000f28000c1e1900 */
[----:B------:R0:W5:Y:S01]  /*00f0*/  LDG.E R9, desc[UR12][R2.64] ;  /* 0x0000000c02097981 */ /* 0x000162000c1e1900 */
[----:B-1----:R-:W-:Y:S01]  /*0100*/  IMAD.MOV R6, RZ, RZ, -R7 ;  /* 0x000000ffff067224 */ /* 0x002fe200078e0a07 */
[----:B---3--:R-:W-:Y:S01]  /*0110*/  UPRMT UR6, UR6, 0x8880, URZ ;  /* 0x0000888006067896 */ /* 0x008fe200080000ff */
[----:B------:R-:W-:-:S03]  /*0120*/  ACQBULK ;  /* 0x000000000000782e */ /* 0x000fc60000000000 */
[C---:B------:R-:W-:Y:S01]  /*0130*/  LOP3.LUT R5, R6.reuse, UR7, RZ, 0xc0, !PT ;  /* 0x0000000706057c12 */ /* 0x040fe2000f8ec0ff */
[----:B------:R-:W-:Y:S01]  /*0140*/  UISETP.NE.AND UP0, UPT, UR6, URZ, UPT ;  /* 0x000000ff0600728c */ /* 0x000fe2000bf05270 */
[----:B------:R-:W-:Y:S02]  /*0150*/  LOP3.LUT R6, R6, UR7, RZ, 0xfc, !PT ;  /* 0x0000000706067c12 */ /* 0x000fe4000f8efcff */
[----:B0-----:R-:W-:Y:S01]  /*0160*/  SHF.R.U32.HI R2, RZ, 0x1, R7 ;  /* 0x00000001ff027819 */ /* 0x001fe20000011607 */
[C---:B------:R-:W-:Y:S01]  /*0170*/  IMAD R8, R5.reuse, 0x1100, RZ ;  /* 0x0000110005087824 */ /* 0x040fe200078e02ff */
[----:B------:R-:W-:Y:S02]  /*0180*/  IADD3 R5, PT, PT, -R5, UR7, RZ ;  /* 0x0000000705057c10 */ /* 0x000fe4000fffe1ff */
[----:B------:R-:W-:Y:S01]  /*0190*/  ISETP.NE.AND P0, PT, R6, -0x1, PT ;  /* 0xffffffff0600780c */ /* 0x000fe20003f05270 */
[----:B------:R-:W-:Y:S01]  /*01a0*/  IMAD R2, R2, 0x1100, RZ ;  /* 0x0000110002027824 */ /* 0x000fe200078e02ff */
[----:B------:R-:W-:Y:S01]  /*01b0*/  R2UR UR8, R8 ;  /* 0x00000000080872ca */ /* 0x000fe200000e0000 */
[----:B------:R-:W-:Y:S01]  /*01c0*/  IMAD R5, R5, 0x1100, RZ ;  /* 0x0000110005057824 */ /* 0x000fe200078e02ff */
[----:B------:R-:W0:Y:S11]  /*01d0*/  LDC R8, c[0x0][0x398] ;  /* 0x0000e600ff087b82 */ /* 0x000e360000000800 */
[----:B0-----:R-:W-:-:S05]  /*01e0*/  VIADD R3, R8, -UR8 ;  /* 0x8000000808037c36 */ /* 0x001fca0008000000 */
[CC--:B------:R-:W-:Y:S02]  /*01f0*/  @!P0 VIMNMX.U32 R6, PT, PT, R2.reuse, R3.reuse, PT ;  /* 0x0000000302068248 */ /* 0x0c0fe40003fe0000 */
[----:B------:R-:W-:-:S05]  /*0200*/  VIMNMX.U32 R3, PT, PT, R2, R3, !PT ;  /* 0x0000000302037248 */ /* 0x000fca0007fe0000 */
[----:B------:R-:W-:Y:S02]  /*0210*/  IMAD.IADD R20, R3, 0x1, -R2 ;  /* 0x0000000103147824 */ /* 0x000fe400078e0a02 */
[----:B----4-:R-:W-:Y:S01]  /*0220*/  VIADD R4, R4, -UR8 ;  /* 0x8000000804047c36 */ /* 0x010fe20008000000 */
[----:B-----5:R-:W-:-:S04]  /*0230*/  R2UR UR4, R9 ;  /* 0x00000000090472ca */ /* 0x020fc800000e0000 */
[----:B------:R-:W-:Y:S02]  /*0240*/  R2UR UR5, R4 ;  /* 0x00000000040572ca */ /* 0x000fe400000e0000 */
[----:B------:R-:W-:-:S04]  /*0250*/  VIMNMX.U32 R4, PT, PT, R5, -0x1101, !PT ;  /* 0xffffeeff05047848 */ /* 0x000fc80007fe0000 */
[----:B------:R-:W-:-:S03]  /*0260*/  LOP3.LUT R4, RZ, R4, RZ, 0x33, !PT ;  /* 0x00000004ff047212 */ /* 0x000fc600078e33ff */
[----:B------:R-:W-:-:S04]  /*0270*/  UIADD3 UR4, UPT, UPT, UR4, -UR8, URZ ;  /* 0x8000000804047290 */ /* 0x000fc8000fffe0ff */
[C---:B------:R-:W-:Y:S02]  /*0280*/  IADD3 R7, PT, PT, R5.reuse, -UR5, R4 ;  /* 0x8000000505077c10 */ /* 0x040fe4000fffe004 */
[----:B------:R-:W-:Y:S02]  /*0290*/  @!P0 R2UR UR5, R6 ;  /* 0x00000000060582ca */ /* 0x000fe400000e0000 */
[----:B------:R-:W-:Y:S02]  /*02a0*/  SEL R7, R2, R7, !P0 ;  /* 0x0000000702077207 */ /* 0x000fe40004000000 */
[----:B------:R-:W-:Y:S02]  /*02b0*/  VIADDMNMX.U32 R19, R5, -UR4, R20, PT ;  /* 0x8000000405137c46 */ /* 0x000fe4000b800014 */
[----:B------:R-:W-:-:S07]  /*02c0*/  VIMNMX.U32 R20, PT, PT, R20, R7, PT ;  /* 0x0000000714147248 */ /* 0x000fce0003fe0000 */
[----:B------:R-:W-:Y:S01]  /*02d0*/  UIADD3 UR5, UPT, UPT, -UR4, UR5, URZ ;  /* 0x0000000504057290 */ /* 0x000fe2000fffe1ff */
[----:B------:R-:W-:Y:S11]  /*02e0*/  BRA.U !UP0, `(.L_x_206) ;  /* 0x0000000508447547 */ /* 0x000ff6000b800000 */
[----:B------:R-:W0:Y:S01]  /*02f0*/  LDCU.64 UR10, c[0x0][0x388] ;  /* 0x00007100ff0a77ac */ /* 0x000e220008000a00 */
[----:B------:R-:W-:Y:S01]  /*0300*/  IMAD.U32 R5, RZ, RZ, UR8 ;  /* 0x00000008ff057e24 */ /* 0x000fe2000f8e00ff */
[----:B------:R-:W-:Y:S01]  /*0310*/  IADD3 R3, P1, P2, R19, UR8, R2 ;  /* 0x0000000813037c10 */ /* 0x000fe2000fa3e002 */
[C---:B--2---:R-:W-:Y:S01]  /*0320*/  VIADD R6, R0.reuse, 0x100 ;  /* 0x0000010000067836 */ /* 0x044fe20000000000 */
[C---:B------:R-:W-:Y:S01]  /*0330*/  ISETP.GE.AND P3, PT, R0.reuse, UR5, PT ;  /* 0x0000000500007c0c */ /* 0x040fe2000bf66270 */
[C---:B------:R-:W-:Y:S01]  /*0340*/  VIADD R2, R0.reuse, -UR5 ;  /* 0x8000000500027c36 */ /* 0x040fe20008000000 */
[----:B------:R-:W-:Y:S02]  /*0350*/  IADD3 R4, P4, P5, R0, UR4, R5 ;  /* 0x0000000400047c10 */ /* 0x000fe4000fd9e005 */
[----:B------:R-:W-:Y:S02]  /*0360*/  IADD3.X R7, PT, PT, RZ, RZ, RZ, P1, P2 ;  /* 0x000000ffff077210 */ /* 0x000fe40000fe44ff */
[----:B------:R-:W-:Y:S01]  /*0370*/  ISETP.GE.AND P2, PT, R6, UR5, PT ;  /* 0x0000000506007c0c */ /* 0x000fe2000bf46270 */
[----:B------:R-:W-:Y:S01]  /*0380*/  VIADD R6, R0, 0x200 ;  /* 0x0000020000067836 */ /* 0x000fe20000000000 */
[----:B------:R-:W-:-:S02]  /*0390*/  IADD3.X R5, PT, PT, RZ, RZ, RZ, P4, P5 ;  /* 0x000000ffff057210 */ /* 0x000fc400027ea4ff */
[----:B------:R-:W-:Y:S02]  /*03a0*/  IADD3 R3, P0, PT, R2, R3, RZ ;  /* 0x0000000302037210 */ /* 0x000fe40007f1e0ff */
[----:B0-----:R-:W-:Y:S02]  /*03b0*/  LEA R14, P1, R4, UR10, 0x2 ;  /* 0x0000000a040e7c11 */ /* 0x001fe4000f8210ff */
[----:B------:R-:W-:Y:S02]  /*03c0*/  LEA.HI.X.SX32 R2, R2, R7, 0x1, P0 ;  /* 0x0000000702027211 */ /* 0x000fe400000f0eff */
[----:B------:R-:W-:Y:S02]  /*03d0*/  LEA.HI.X R15, R4, UR11, R5, 0x2, P1 ;  /* 0x0000000b040f7c11 */ /* 0x000fe400088f1405 */
[----:B------:R-:W-:Y:S02]  /*03e0*/  ISETP.GE.AND P1, PT, R6, UR5, PT ;  /* 0x0000000506007c0c */ /* 0x000fe4000bf26270 */
[C---:B------:R-:W-:Y:S01]  /*03f0*/  LEA R12, P0, R3.reuse, UR10, 0x2 ;  /* 0x0000000a030c7c11 */ /* 0x040fe2000f8010ff */
[----:B------:R0:W5:Y:S03]  /*0400*/  @!P3 LDG.E R18, desc[UR12][R14.64] ;  /* 0x0000000c0e12b981 */ /* 0x000166000c1e1900 */
[----:B------:R-:W-:-:S05]  /*0410*/  LEA.HI.X R13, R3, UR11, R2, 0x2, P0 ;  /* 0x0000000b030d7c11 */ /* 0x000fca00080f1402 */
[----:B------:R0:W5:Y:S04]  /*0420*/  @P2 LDG.E R11, desc[UR12][R12.64+0x400] ;  /* 0x0004000c0c0b2981 */ /* 0x000168000c1e1900 */
[----:B------:R0:W5:Y:S01]  /*0430*/  @P1 LDG.E R10, desc[UR12][R12.64+0x800] ;  /* 0x0008000c0c0a1981 */ /* 0x000162000c1e1900 */
[C---:B------:R-:W-:Y:S01]  /*0440*/  VIADD R2, R0.reuse, 0x300 ;  /* 0x0000030000027836 */ /* 0x040fe20000000000 */
[----:B------:R-:W-:-:S04]  /*0450*/  LOP3.LUT R3, R0, 0x400, RZ, 0xfc, !PT ;  /* 0x0000040000037812 */ /* 0x000fc800078efcff */
[----:B------:R-:W-:Y:S01]  /*0460*/  ISETP.GE.AND P0, PT, R2, UR5, PT ;  /* 0x0000000502007c0c */ /* 0x000fe2000bf06270 */
[C---:B------:R-:W-:Y:S01]  /*0470*/  VIADD R2, R0.reuse, 0x500 ;  /* 0x0000050000027836 */ /* 0x040fe20000000000 */
[----:B------:R-:W-:Y:S01]  /*0480*/  ISETP.GE.AND P6, PT, R3, UR5, PT ;  /* 0x0000000503007c0c */ /* 0x000fe2000bfc6270 */
[C---:B------:R-:W-:Y:S02]  /*0490*/  VIADD R3, R0.reuse, 0x600 ;  /* 0x0000060000037836 */ /* 0x040fe40000000000 */
[----:B------:R-:W-:Y:S01]  /*04a0*/  VIADD R4, R0, 0x700 ;  /* 0x0000070000047836 */ /* 0x000fe20000000000 */
[----:B------:R-:W-:Y:S02]  /*04b0*/  ISETP.GE.AND P5, PT, R2, UR5, PT ;  /* 0x0000000502007c0c */ /* 0x000fe4000bfa6270 */
[----:B------:R-:W-:Y:S01]  /*04c0*/  ISETP.GE.AND P4, PT, R3, UR5, PT ;  /* 0x0000000503007c0c */ /* 0x000fe2000bf86270 */
[C---:B------:R-:W-:Y:S01]  /*04d0*/  VIADD R3, R0.reuse, 0x900 ;  /* 0x0000090000037836 */ /* 0x040fe20000000000 */
[----:B------:R-:W-:-:S03]  /*04e0*/  LOP3.LUT R2, R0, 0x800, RZ, 0xfc, !PT ;  /* 0x0000080000027812 */ /* 0x000fc600078efcff */
[----:B------:R0:W5:Y:S04]  /*04f0*/  @P0 LDG.E R9, desc[UR12][R12.64+0xc00] ;  /* 0x000c000c0c090981 */ /* 0x000168000c1e1900 */
[----:B------:R0:W5:Y:S04]  /*0500*/  @P6 LDG.E R8, desc[UR12][R12.64+0x1000] ;  /* 0x0010000c0c086981 */ /* 0x000168000c1e1900 */
[----:B------:R0:W5:Y:S04]  /*0510*/  @P5 LDG.E R7, desc[UR12][R12.64+0x1400] ;  /* 0x0014000c0c075981 */ /* 0x000168000c1e1900 */
[----:B------:R0:W5:Y:S04]  /*0520*/  @P4 LDG.E R6, desc[UR12][R12.64+0x1800] ;  /* 0x0018000c0c064981 */ /* 0x000168000c1e1900 */
[----:B------:R0:W5:Y:S01]  /*0530*/  @P3 LDG.E R18, desc[UR12][R12.64] ;  /* 0x0000000c0c123981 */ /* 0x000162000c1e1900 */
[----:B------:R-:W-:-:S03]  /*0540*/  ISETP.GE.AND P3, PT, R4, UR5, PT ;  /* 0x0000000504007c0c */ /* 0x000fc6000bf66270 */
[----:B------:R0:W5:Y:S01]  /*0550*/  @!P2 LDG.E R11, desc[UR12][R14.64+0x400] ;  /* 0x0004000c0e0ba981 */ /* 0x000162000c1e1900 */
[----:B------:R-:W-:-:S03]  /*0560*/  ISETP.GE.AND P2, PT, R2, UR5, PT ;  /* 0x0000000502007c0c */ /* 0x000fc6000bf46270 */
[----:B------:R0:W5:Y:S01]  /*0570*/  @!P1 LDG.E R10, desc[UR12][R14.64+0x800] ;  /* 0x0008000c0e0a9981 */ /* 0x000162000c1e1900 */
[----:B------:R-:W-:-:S05]  /*0580*/  ISETP.GE.AND P1, PT, R3, UR5, PT ;  /* 0x0000000503007c0c */ /* 0x000fca000bf26270 */
[----:B------:R0:W5:Y:S04]  /*0590*/  @P3 LDG.E R5, desc[UR12][R12.64+0x1c00] ;  /* 0x001c000c0c053981 */ /* 0x000168000c1e1900 */
[----:B------:R0:W5:Y:S04]  /*05a0*/  @P2 LDG.E R4, desc[UR12][R12.64+0x2000] ;  /* 0x0020000c0c042981 */ /* 0x000168000c1e1900 */
[----:B------:R0:W5:Y:S01]  /*05b0*/  @P1 LDG.E R3, desc[UR12][R12.64+0x2400] ;  /* 0x0024000c0c031981 */ /* 0x000162000c1e1900 */
[C---:B------:R-:W-:Y:S02]  /*05c0*/  VIADD R2, R0.reuse, 0xa00 ;  /* 0x00000a0000027836 */ /* 0x040fe40000000000 */
[----:B------:R-:W-:Y:S01]  /*05d0*/  VIADD R16, R0, 0xb00 ;  /* 0x00000b0000107836 */ /* 0x000fe20000000000 */
[----:B------:R0:W5:Y:S02]  /*05e0*/  @!P0 LDG.E R9, desc[UR12][R14.64+0xc00] ;  /* 0x000c000c0e098981 */ /* 0x000164000c1e1900 */
[----:B------:R-:W-:-:S02]  /*05f0*/  ISETP.GE.AND P0, PT, R2, UR5, PT ;  /* 0x0000000502007c0c */ /* 0x000fc4000bf06270 */
[----:B------:R-:W-:Y:S01]  /*0600*/  LOP3.LUT R2, R0, 0xc00, RZ, 0xfc, !PT ;  /* 0x00000c0000027812 */ /* 0x000fe200078efcff */
[----:B------:R0:W5:Y:S01]  /*0610*/  @!P6 LDG.E R8, desc[UR12][R14.64+0x1000] ;  /* 0x0010000c0e08e981 */ /* 0x000162000c1e1900 */
[----:B------:R-:W-:Y:S01]  /*0620*/  ISETP.GE.AND P6, PT, R16, UR5, PT ;  /* 0x0000000510007c0c */ /* 0x000fe2000bfc6270 */
[----:B------:R-:W-:Y:S02]  /*0630*/  VIADD R16, R0, 0xd00 ;  /* 0x00000d0000107836 */ /* 0x000fe40000000000 */
[----:B------:R0:W5:Y:S01]  /*0640*/  @!P5 LDG.E R7, desc[UR12][R14.64+0x1400] ;  /* 0x0014000c0e07d981 */ /* 0x000162000c1e1900 */
[----:B------:R-:W-:Y:S01]  /*0650*/  ISETP.GE.AND P5, PT, R2, UR5, PT ;  /* 0x0000000502007c0c */ /* 0x000fe2000bfa6270 */
[----:B------:R-:W-:Y:S02]  /*0660*/  VIADD R2, R0, 0xe00 ;  /* 0x00000e0000027836 */ /* 0x000fe40000000000 */
[----:B------:R0:W5:Y:S01]  /*0670*/  @!P4 LDG.E R6, desc[UR12][R14.64+0x1800] ;  /* 0x0018000c0e06c981 */ /* 0x000162000c1e1900 */
[----:B------:R-:W-:Y:S01]  /*0680*/  ISETP.GE.AND P4, PT, R16, UR5, PT ;  /* 0x0000000510007c0c */ /* 0x000fe2000bf86270 */
[----:B------:R-:W-:-:S04]  /*0690*/  VIADD R16, R0, 0xf00 ;  /* 0x00000f0000107836 */ /* 0x000fc80000000000 */
[----:B------:R0:W5:Y:S04]  /*06a0*/  @P6 LDG.E R21, desc[UR12][R12.64+0x2c00] ;  /* 0x002c000c0c156981 */ /* 0x000168000c1e1900 */
[----:B------:R0:W5:Y:S04]  /*06b0*/  @P5 LDG.E R26, desc[UR12][R12.64+0x3000] ;  /* 0x0030000c0c1a5981 */ /* 0x000168000c1e1900 */
[----:B------:R0:W5:Y:S04]  /*06c0*/  @P4 LDG.E R27, desc[UR12][R12.64+0x3400] ;  /* 0x0034000c0c1b4981 */ /* 0x000168000c1e1900 */
[----:B------:R0:W5:Y:S01]  /*06d0*/  @!P3 LDG.E R5, desc[UR12][R14.64+0x1c00] ;  /* 0x001c000c0e05b981 */ /* 0x000162000c1e1900 */
[----:B------:R-:W-:-:S02]  /*06e0*/  ISETP.GE.AND P3, PT, R2, UR5, PT ;  /* 0x0000000502007c0c */ /* 0x000fc4000bf66270 */
[----:B------:R-:W-:Y:S01]  /*06f0*/  LOP3.LUT R2, R0, 0x1000, RZ, 0xfc, !PT ;  /* 0x0000100000027812 */ /* 0x000fe200078efcff */
[----:B------:R0:W5:Y:S01]  /*0700*/  @!P2 LDG.E R4, desc[UR12][R14.64+0x2000] ;  /* 0x0020000c0e04a981 */ /* 0x000162000c1e1900 */
[----:B------:R-:W-:-:S03]  /*0710*/  ISETP.GE.AND P2, PT, R16, UR5, PT ;  /* 0x0000000510007c0c */ /* 0x000fc6000bf46270 */
[----:B------:R0:W5:Y:S01]  /*0720*/  @!P1 LDG.E R3, desc[UR12][R14.64+0x2400] ;  /* 0x0024000c0e039981 */ /* 0x000162000c1e1900 */
[----:B------:R-:W-:-:S03]  /*0730*/  ISETP.GE.AND P1, PT, R2, UR5, PT ;  /* 0x0000000502007c0c */ /* 0x000fc6000bf26270 */
        /* <DEDUP_REMOVED lines=12> */
.L_x_206:
[----:B------:R-:W-:Y:S01]  /*0800*/  IMAD.U32 R23, RZ, RZ, UR4 ;  /* 0x00000004ff177e24 */ /* 0x000fe2000f8e00ff */
[----:B------:R-:W-:Y:S01]  /*0810*/  IADD3 R22, P0, P3, R19, UR8, R2 ;  /* 0x0000000813167c10 */ /* 0x000fe2000fb1e002 */
[C---:B--2---:R-:W-:Y:S01]  /*0820*/  VIADD R5, R0.reuse, -UR5 ;  /* 0x8000000500057c36 */ /* 0x044fe20008000000 */
[C---:B------:R-:W-:Y:S01]  /*0830*/  ISETP.GE.AND P1, PT, R0.reuse, UR5, PT ;  /* 0x0000000500007c0c */ /* 0x040fe2000bf26270 */
[C---:B------:R-:W-:Y:S01]  /*0840*/  VIADD R7, R0.reuse, 0x100 ;  /* 0x0000010000077836 */ /* 0x040fe20000000000 */
[----:B------:R-:W-:Y:S01]  /*0850*/  IADD3 R23, P6, PT, R23, UR8, RZ ;  /* 0x0000000817177c10 */ /* 0x000fe2000ffde0ff */
[C---:B------:R-:W-:Y:S01]  /*0860*/  VIADD R9, R0.reuse, 0x300 ;  /* 0x0000030000097836 */ /* 0x040fe20000000000 */
[C---:B------:R-:W-:Y:S01]  /*0870*/  SEL R2, R0.reuse, R5, !P1 ;  /* 0x0000000500027207 */ /* 0x040fe20004800000 */
[----:B------:R-:W-:Y:S01]  /*0880*/  VIADD R8, R7, -UR5 ;  /* 0x8000000507087c36 */ /* 0x000fe20008000000 */
[----:B------:R-:W-:Y:S01]  /*0890*/  SEL R3, R23, R22, !P1 ;  /* 0x0000001617037207 */ /* 0x000fe20004800000 */
[----:B------:R-:W-:Y:S01]  /*08a0*/  VIADD R10, R0, 0x200 ;  /* 0x00000200000a7836 */ /* 0x000fe20000000000 */
[----:B------:R-:W-:Y:S01]  /*08b0*/  ISETP.GE.AND P4, PT, R7, UR5, PT ;  /* 0x0000000507007c0c */ /* 0x000fe2000bf86270 */
[----:B------:R-:W-:Y:S01]  /*08c0*/  VIADD R6, R9, -UR5 ;  /* 0x8000000509067c36 */ /* 0x000fe20008000000 */
[----:B------:R-:W-:Y:S01]  /*08d0*/  IADD3 R2, P5, PT, R2, R3, RZ ;  /* 0x0000000302027210 */ /* 0x000fe20007fbe0ff */
[----:B------:R-:W-:Y:S01]  /*08e0*/  IMAD.X R25, RZ, RZ, RZ, P6 ;  /* 0x000000ffff197224 */ /* 0x000fe200030e06ff */
[----:B------:R-:W-:Y:S01]  /*08f0*/  IADD3.X R24, PT, PT, RZ, RZ, RZ, P0, P3 ;  /* 0x000000ffff187210 */ /* 0x000fe200007e64ff */
[----:B------:R-:W-:Y:S01]  /*0900*/  VIADD R11, R0, 0x500 ;  /* 0x00000500000b7836 */ /* 0x000fe20000000000 */
[----:B------:R-:W-:Y:S01]  /*0910*/  SEL R3, R7, R8, !P4 ;  /* 0x0000000807037207 */ /* 0x000fe20006000000 */
[----:B------:R-:W-:Y:S01]  /*0920*/  VIADD R7, R10, -UR5 ;  /* 0x800000050a077c36 */ /* 0x000fe20008000000 */
[----:B------:R-:W-:Y:S01]  /*0930*/  SEL R4, R23, R22, !P4 ;  /* 0x0000001617047207 */ /* 0x000fe20006000000 */
[----:B------:R-:W-:Y:S01]  /*0940*/  VIADD R14, R11, -UR5 ;  /* 0x800000050b0e7c36 */ /* 0x000fe20008000000 */
[----:B------:R-:W-:Y:S01]  /*0950*/  ISETP.GE.AND P0, PT, R9, UR5, PT ;  /* 0x0000000509007c0c */ /* 0x000fe2000bf06270 */
[----:B------:R-:W-:Y:S01]  /*0960*/  VIADD R21, R0, 0x600 ;  /* 0x0000060000157836 */ /* 0x000fe20000000000 */
[----:B------:R-:W-:Y:S01]  /*0970*/  ISETP.GE.AND P2, PT, R10, UR5, PT ;  /* 0x000000050a007c0c */ /* 0x000fe2000bf46270 */
[----:B------:R-:W0:Y:S01]  /*0980*/  LDCU.64 UR8, c[0x0][0x3a0] ;  /* 0x00007400ff0877ac */ /* 0x000e220008000a00 */
[----:B------:R-:W-:Y:S01]  /*0990*/  SHF.R.S32.HI R13, RZ, 0x1f, R5 ;  /* 0x0000001fff0d7819 */ /* 0x000fe20000011405 */
[----:B------:R-:W-:Y:S01]  /*09a0*/  VIADD R17, R0, 0x700 ;  /* 0x0000070000117836 */ /* 0x000fe20000000000 */
[----:B------:R-:W-:-:S02]  /*09b0*/  IADD3 R3, P3, PT, R3, R4, RZ ;  /* 0x0000000403037210 */ /* 0x000fc40007f7e0ff */
[----:B------:R-:W-:Y:S02]  /*09c0*/  SEL R5, R9, R6, !P0 ;  /* 0x0000000609057207 */ /* 0x000fe40004000000 */
[----:B------:R-:W-:Y:S02]  /*09d0*/  SEL R4, R10, R7, !P2 ;  /* 0x000000070a047207 */ /* 0x000fe40005000000 */
[CC--:B------:R-:W-:Y:S02]  /*09e0*/  SEL R9, R23.reuse, R22.reuse, !P2 ;  /* 0x0000001617097207 */ /* 0x0c0fe40005000000 */
[----:B------:R-:W-:Y:S02]  /*09f0*/  SHF.R.S32.HI R8, RZ, 0x1f, R8 ;  /* 0x0000001fff087819 */ /* 0x000fe40000011408 */
[----:B------:R-:W-:Y:S02]  /*0a00*/  SEL R10, R23, R22, !P0 ;  /* 0x00000016170a7207 */ /* 0x000fe40004000000 */
[----:B------:R-:W-:-:S02]  /*0a10*/  SEL R13, R13, RZ, P1 ;  /* 0x000000ff0d0d7207 */ /* 0x000fc40000800000 */
[CC--:B------:R-:W-:Y:S02]  /*0a20*/  SEL R12, R25.reuse, R24.reuse, !P1 ;  /* 0x00000018190c7207 */ /* 0x0c0fe40004800000 */
[----:B------:R-:W-:Y:S02]  /*0a30*/  IADD3 R4, P1, PT, R4, R9, RZ ;  /* 0x0000000904047210 */ /* 0x000fe40007f3e0ff */
[----:B------:R-:W-:Y:S01]  /*0a40*/  SEL R9, R25, R24, !P4 ;  /* 0x0000001819097207 */ /* 0x000fe20006000000 */
[----:B------:R-:W-:Y:S01]  /*0a50*/  IMAD.X R13, R13, 0x1, R12, P5 ;  /* 0x000000010d0d7824 */ /* 0x000fe200028e060c */
[----:B------:R-:W-:Y:S02]  /*0a60*/  SEL R8, R8, RZ, P4 ;  /* 0x000000ff08087207 */ /* 0x000fe40002000000 */
[----:B------:R-:W-:Y:S02]  /*0a70*/  IADD3 R5, P6, PT, R5, R10, RZ ;  /* 0x0000000a05057210 */ /* 0x000fe40007fde0ff */
[----:B------:R-:W-:Y:S01]  /*0a80*/  ISETP.GE.AND P4, PT, R11, UR5, PT ;  /* 0x000000050b007c0c */ /* 0x000fe2000bf86270 */
[----:B------:R-:W-:Y:S01]  /*0a90*/  IMAD.X R12, R8, 0x1, R9, P3 ;  /* 0x00000001080c7824 */ /* 0x000fe200018e0609 */
[----:B------:R-:W-:-:S02]  /*0aa0*/  LOP3.LUT R10, R0, 0x400, RZ, 0xfc, !PT ;  /* 0x00000400000a7812 */ /* 0x000fc400078efcff */
[----:B------:R-:W-:Y:S02]  /*0ab0*/  SHF.R.S32.HI R7, RZ, 0x1f, R7 ;  /* 0x0000001fff077819 */ /* 0x000fe40000011407 */
[----:B------:R-:W-:Y:S01]  /*0ac0*/  SEL R8, R11, R14, !P4 ;  /* 0x0000000e0b087207 */ /* 0x000fe20006000000 */
[C---:B------:R-:W-:Y:S01]  /*0ad0*/  VIADD R15, R10.reuse, -UR5 ;  /* 0x800000050a0f7c36 */ /* 0x040fe20008000000 */
[----:B------:R-:W-:Y:S02]  /*0ae0*/  SEL R11, R23, R22, !P4 ;  /* 0x00000016170b7207 */ /* 0x000fe40006000000 */
[----:B------:R-:W-:Y:S02]  /*0af0*/  SEL R7, R7, RZ, P2 ;  /* 0x000000ff07077207 */ /* 0x000fe40001000000 */
[----:B------:R-:W-:Y:S02]  /*0b00*/  SEL R16, R25, R24, !P2 ;  /* 0x0000001819107207 */ /* 0x000fe40005000000 */
[----:B------:R-:W-:-:S02]  /*0b10*/  ISETP.GE.AND P5, PT, R10, UR5, PT ;  /* 0x000000050a007c0c */ /* 0x000fc4000bfa6270 */
[----:B------:R-:W-:Y:S01]  /*0b20*/  IADD3 R8, P3, PT, R8, R11, RZ ;  /* 0x0000000b08087210 */ /* 0x000fe20007f7e0ff */
[----:B------:R-:W-:Y:S01]  /*0b30*/  IMAD.X R11, R7, 0x1, R16, P1 ;  /* 0x00000001070b7824 */ /* 0x000fe200008e0610 */
[----:B------:R-:W-:Y:S01]  /*0b40*/  SEL R9, R10, R15, !P5 ;  /* 0x0000000f0a097207 */ /* 0x000fe20006800000 */
[----:B------:R-:W-:Y:S01]  /*0b50*/  VIADD R16, R21, -UR5 ;  /* 0x8000000515107c36 */ /* 0x000fe20008000000 */
[----:B------:R-:W-:Y:S02]  /*0b60*/  SEL R10, R23, R22, !P5 ;  /* 0x00000016170a7207 */ /* 0x000fe40006800000 */
[----:B------:R-:W-:Y:S02]  /*0b70*/  ISETP.GE.AND P1, PT, R21, UR5, PT ;  /* 0x0000000515007c0c */ /* 0x000fe4000bf26270 */
[----:B------:R-:W-:Y:S02]  /*0b80*/  SHF.R.S32.HI R6, RZ, 0x1f, R6 ;  /* 0x0000001fff067819 */ /* 0x000fe40000011406 */
[----:B------:R-:W-:-:S02]  /*0b90*/  IADD3 R9, P2, PT, R9, R10, RZ ;  /* 0x0000000a09097210 */ /* 0x000fc40007f5e0ff */
[----:B------:R-:W-:Y:S02]  /*0ba0*/  SEL R7, R21, R16, !P1 ;  /* 0x0000001015077207 */ /* 0x000fe40004800000 */
[----:B------:R-:W-:Y:S02]  /*0bb0*/  SEL R21, R25, R24, !P0 ;  /* 0x0000001819157207 */ /* 0x000fe40004000000 */
[----:B------:R-:W-:Y:S01]  /*0bc0*/  SEL R10, R6, RZ, P0 ;  /* 0x000000ff060a7207 */ /* 0x000fe20000000000 */
[----:B------:R-:W-:Y:S01]  /*0bd0*/  VIADD R6, R17, -UR5 ;  /* 0x8000000511067c36 */ /* 0x000fe20008000000 */
[----:B------:R-:W-:Y:S02]  /*0be0*/  SEL R18, R23, R22, !P1 ;  /* 0x0000001617127207 */ /* 0x000fe40004800000 */
[----:B------:R-:W-:Y:S01]  /*0bf0*/  ISETP.GE.AND P0, PT, R17, UR5, PT ;  /* 0x0000000511007c0c */ /* 0x000fe2000bf06270 */
[----:B------:R-:W-:Y:S01]  /*0c00*/  IMAD.X R10, R10, 0x1, R21, P6 ;  /* 0x000000010a0a7824 */ /* 0x000fe200030e0615 */
[----:B------:R-:W-:-:S02]  /*0c10*/  SHF.R.S32.HI R15, RZ, 0x1f, R15 ;  /* 0x0000001fff0f7819 */ /* 0x000fc4000001140f */
[----:B------:R-:W-:Y:S02]  /*0c20*/  IADD3 R7, P6, PT, R7, R18, RZ ;  /* 0x0000001207077210 */ /* 0x000fe40007fde0ff */
[----:B------:R-:W-:Y:S02]  /*0c30*/  SEL R21, R17, R6, !P0 ;  /* 0x0000000611157207 */ /* 0x000fe40004000000 */
[----:B------:R-:W-:Y:S02]  /*0c40*/  SEL R18, R23, R22, !P0 ;  /* 0x0000001617127207 */ /* 0x000fe40004000000 */
[----:B------:R-:W-:Y:S02]  /*0c50*/  SEL R26, R25, R24, !P5 ;  /* 0x00000018191a7207 */ /* 0x000fe40006800000 */
[----:B------:R-:W-:Y:S02]  /*0c60*/  SEL R15, R15, RZ, P5 ;  /* 0x000000ff0f0f7207 */ /* 0x000fe40002800000 */
[----:B------:R-:W-:-:S02]  /*0c70*/  SHF.R.S32.HI R14, RZ, 0x1f, R14 ;  /* 0x0000001fff0e7819 */ /* 0x000fc4000001140e */
[----:B------:R-:W-:Y:S01]  /*0c80*/  IADD3 R21, P5, PT, R21, R18, RZ ;  /* 0x0000001215157210 */ /* 0x000fe20007fbe0ff */
[----:B------:R-:W-:Y:S01]  /*0c90*/  IMAD.X R18, R15, 0x1, R26, P2 ;  /* 0x000000010f127824 */ /* 0x000fe200010e061a */
[----:B------:R-:W-:Y:S02]  /*0ca0*/  SEL R14, R14, RZ, P4 ;  /* 0x000000ff0e0e7207 */ /* 0x000fe40002000000 */
[----:B------:R-:W-:Y:S02]  /*0cb0*/  SEL R27, R25, R24, !P4 ;  /* 0x00000018191b7207 */ /* 0x000fe40006000000 */
[----:B0-----:R-:W-:-:S03]  /*0cc0*/  LEA R28, P2, R2, UR8, 0x2 ;  /* 0x00000008021c7c11 */ /* 0x001fc6000f8410ff */
[----:B------:R-:W-:Y:S01]  /*0cd0*/  IMAD.X R27, R14, 0x1, R27, P3 ;  /* 0x000000010e1b7824 */ /* 0x000fe200018e061b */
[----:B------:R-:W-:Y:S02]  /*0ce0*/  LEA.HI.X R29, R2, UR9, R13, 0x2, P2 ;  /* 0x00000009021d7c11 */ /* 0x000fe400090f140d */
[C---:B------:R-:W-:Y:S02]  /*0cf0*/  LEA R14, P2, R3.reuse, UR8, 0x2 ;  /* 0x00000008030e7c11 */ /* 0x040fe4000f8410ff */
[C---:B------:R-:W-:Y:S02]  /*0d00*/  LEA R2, P3, R4.reuse, UR8, 0x2 ;  /* 0x0000000804027c11 */ /* 0x040fe4000f8610ff */
[----:B------:R-:W-:Y:S02]  /*0d10*/  LEA.HI.X R15, R3, UR9, R12, 0x2, P2 ;  /* 0x00000009030f7c11 */ /* 0x000fe400090f140c */
[----:B------:R-:W-:Y:S02]  /*0d20*/  LEA.HI.X R3, R4, UR9, R11, 0x2, P3 ;  /* 0x0000000904037c11 */ /* 0x000fe400098f140b */
[----:B------:R-:W-:Y:S01]  /*0d30*/  LOP3.LUT R26, R0, 0x800, RZ, 0xfc, !PT ;  /* 0x00000800001a7812 */ /* 0x000fe200078efcff */
[----:B------:R0:W5:Y:S01]  /*0d40*/  LDG.E R11, desc[UR12][R14.64] ;  /* 0x0000000c0e0b7981 */ /* 0x000162000c1e1900 */
[----:B------:R-:W-:-:S02]  /*0d50*/  LEA R4, P2, R5, UR8, 0x2 ;  /* 0x0000000805047c11 */ /* 0x000fc4000f8410ff */
[----:B------:R-:W-:Y:S01]  /*0d60*/  LEA R12, P3, R9, UR8, 0x2 ;  /* 0x00000008090c7c11 */ /* 0x000fe2000f8610ff */
[C---:B------:R-:W-:Y:S01]  /*0d70*/  VIADD R17, R26.reuse, -UR5 ;  /* 0x800000051a117c36 */ /* 0x040fe20008000000 */
[----:B------:R-:W-:Y:S02]  /*0d80*/  LEA.HI.X R5, R5, UR9, R10, 0x2, P2 ;  /* 0x0000000905057c11 */ /* 0x000fe400090f140a */
[----:B------:R-:W-:Y:S01]  /*0d90*/  LEA.HI.X R13, R9, UR9, R18, 0x2, P3 ;  /* 0x00000009090d7c11 */ /* 0x000fe200098f1412 */
[----:B------:R1:W5:Y:S01]  /*0da0*/  LDG.E R10, desc[UR12][R2.64] ;  /* 0x0000000c020a7981 */ /* 0x000362000c1e1900 */
[C---:B------:R-:W-:Y:S02]  /*0db0*/  ISETP.GE.AND P3, PT, R26.reuse, UR5, PT ;  /* 0x000000051a007c0c */ /* 0x040fe4000bf66270 */
[----:B------:R-:W-:Y:S01]  /*0dc0*/  SHF.R.S32.HI R16, RZ, 0x1f, R16 ;  /* 0x0000001fff107819 */ /* 0x000fe20000011410 */
[----:B------:R2:W5:Y:S01]  /*0dd0*/  LDG.E R18, desc[UR12][R28.64] ;  /* 0x0000000c1c127981 */ /* 0x000562000c1e1900 */
[----:B------:R-:W-:-:S02]  /*0de0*/  SEL R26, R26, R17, !P3 ;  /* 0x000000111a1a7207 */ /* 0x000fc40005800000 */
[----:B0-----:R-:W-:Y:S01]  /*0df0*/  SEL R15, R16, RZ, P1 ;  /* 0x000000ff100f7207 */ /* 0x001fe20000800000 */
[----:B------:R0:W5:Y:S01]  /*0e00*/  LDG.E R9, desc[UR12][R4.64] ;  /* 0x0000000c04097981 */ /* 0x000162000c1e1900 */
[----:B-1----:R-:W-:Y:S01]  /*0e10*/  VIADD R3, R0, 0x900 ;  /* 0x0000090000037836 */ /* 0x002fe20000000000 */
[----:B------:R-:W-:Y:S02]  /*0e20*/  LEA R2, P4, R8, UR8, 0x2 ;  /* 0x0000000808027c11 */ /* 0x000fe4000f8810ff */
[----:B--2---:R-:W-:Y:S01]  /*0e30*/  SEL R29, R23, R22, !P3 ;  /* 0x00000016171d7207 */ /* 0x004fe20005800000 */
[----:B------:R-:W-:Y:S01]  /*0e40*/  VIADD R14, R3, -UR5 ;  /* 0x80000005030e7c36 */ /* 0x000fe20008000000 */
[----:B------:R-:W-:Y:S02]  /*0e50*/  SEL R28, R25, R24, !P1 ;  /* 0x00000018191c7207 */ /* 0x000fe40004800000 */
[----:B------:R-:W-:Y:S02]  /*0e60*/  ISETP.GE.AND P2, PT, R3, UR5, PT ;  /* 0x0000000503007c0c */ /* 0x000fe4000bf46270 */
[----:B------:R-:W-:Y:S01]  /*0e70*/  IADD3 R16, P1, PT, R26, R29, RZ ;  /* 0x0000001d1a107210 */ /* 0x000fe20007f3e0ff */
[----:B------:R-:W-:Y:S01]  /*0e80*/  IMAD.X R26, R15, 0x1, R28, P6 ;  /* 0x000000010f1a7824 */ /* 0x000fe200030e061c */
[----:B------:R-:W-:-:S02]  /*0e90*/  SEL R15, R3, R14, !P2 ;  /* 0x0000000e030f7207 */ /* 0x000fc40005000000 */
[----:B------:R-:W-:Y:S01]  /*0ea0*/  LEA.HI.X R3, R8, UR9, R27, 0x2, P4 ;  /* 0x0000000908037c11 */ /* 0x000fe2000a0f141b */
[----:B------:R-:W-:Y:S01]  /*0eb0*/  VIADD R27, R0, 0xa00 ;  /* 0x00000a00001b7836 */ /* 0x000fe20000000000 */
[----:B0-----:R-:W-:Y:S01]  /*0ec0*/  LEA R4, P4, R7, UR8, 0x2 ;  /* 0x0000000807047c11 */ /* 0x001fe2000f8810ff */
[----:B------:R-:W5:Y:S01]  /*0ed0*/  LDG.E R8, desc[UR12][R12.64] ;  /* 0x0000000c0c087981 */ /* 0x000f62000c1e1900 */
[----:B------:R-:W-:Y:S02]  /*0ee0*/  SEL R28, R23, R22, !P2 ;  /* 0x00000016171c7207 */ /* 0x000fe40005000000 */
[----:B------:R-:W-:Y:S01]  /*0ef0*/  LEA.HI.X R5, R7, UR9, R26, 0x2, P4 ;  /* 0x0000000907057c11 */ /* 0x000fe2000a0f141a */
[C---:B------:R-:W-:Y:S01]  /*0f00*/  VIADD R26, R27.reuse, -UR5 ;  /* 0x800000051b1a7c36 */ /* 0x040fe20008000000 */
[----:B------:R-:W-:Y:S01]  /*0f10*/  ISETP.GE.AND P4, PT, R27, UR5, PT ;  /* 0x000000051b007c0c */ /* 0x000fe2000bf86270 */
[----:B------:R0:W5:Y:S01]  /*0f20*/  LDG.E R7, desc[UR12][R2.64] ;  /* 0x0000000c02077981 */ /* 0x000162000c1e1900 */
[----:B------:R-:W-:-:S02]  /*0f30*/  SHF.R.S32.HI R6, RZ, 0x1f, R6 ;  /* 0x0000001fff067819 */ /* 0x000fc40000011406 */
[----:B------:R-:W-:Y:S02]  /*0f40*/  IADD3 R15, P6, PT, R15, R28, RZ ;  /* 0x0000001c0f0f7210 */ /* 0x000fe40007fde0ff */
[----:B------:R-:W-:Y:S02]  /*0f50*/  SEL R28, R27, R26, !P4 ;  /* 0x0000001a1b1c7207 */ /* 0x000fe40006000000 */
[----:B------:R-:W-:Y:S02]  /*0f60*/  SEL R29, R23, R22, !P4 ;  /* 0x00000016171d7207 */ /* 0x000fe40006000000 */
[----:B------:R-:W-:Y:S02]  /*0f70*/  SHF.R.S32.HI R27, RZ, 0x1f, R17 ;  /* 0x0000001fff1b7819 */ /* 0x000fe40000011411 */
[----:B0-----:R-:W-:Y:S02]  /*0f80*/  SEL R3, R25, R24, !P0 ;  /* 0x0000001819037207 */ /* 0x001fe40004000000 */
[----:B------:R-:W-:-:S02]  /*0f90*/  SEL R2, R6, RZ, P0 ;  /* 0x000000ff06027207 */ /* 0x000fc40000000000 */
[----:B------:R-:W-:Y:S02]  /*0fa0*/  IADD3 R17, P0, PT, R28, R29, RZ ;  /* 0x0000001d1c117210 */ /* 0x000fe40007f1e0ff */
[----:B------:R-:W-:Y:S01]  /*0fb0*/  SEL R6, R25, R24, !P3 ;  /* 0x0000001819067207 */ /* 0x000fe20005800000 */
[----:B------:R-:W-:Y:S01]  /*0fc0*/  IMAD.X R28, R2, 0x1, R3, P5 ;  /* 0x00000001021c7824 */ /* 0x000fe200028e0603 */
[----:B------:R-:W-:Y:S01]  /*0fd0*/  SEL R27, R27, RZ, P3 ;  /* 0x000000ff1b1b7207 */ /* 0x000fe20001800000 */
[----:B------:R-:W-:Y:S01]  /*0fe0*/  VIADD R2, R0, 0xb00 ;  /* 0x00000b0000027836 */ /* 0x000fe20000000000 */
[----:B------:R-:W-:-:S03]  /*0ff0*/  LEA R12, P3, R21, UR8, 0x2 ;  /* 0x00000008150c7c11 */ /* 0x000fc6000f8610ff */
[----:B------:R-:W-:Y:S01]  /*1000*/  IMAD.X R3, R27, 0x1, R6, P1 ;  /* 0x000000011b037824 */ /* 0x000fe200008e0606 */
[C---:B------:R-:W-:Y:S01]  /*1010*/  ISETP.GE.AND P1, PT, R2.reuse, UR5, PT ;  /* 0x0000000502007c0c */ /* 0x040fe2000bf26270 */
[C---:B------:R-:W-:Y:S01]  /*1020*/  VIADD R27, R2.reuse, -UR5 ;  /* 0x80000005021b7c36 */ /* 0x040fe20008000000 */
[----:B------:R-:W-:Y:S01]  /*1030*/  LEA.HI.X R13, R21, UR9, R28, 0x2, P3 ;  /* 0x00000009150d7c11 */ /* 0x000fe200098f141c */
[----:B------:R-:W5:Y:S01]  /*1040*/  LDG.E R6, desc[UR12][R4.64] ;  /* 0x0000000c04067981 */ /* 0x000f62000c1e1900 */
[----:B------:R-:W-:Y:S02]  /*1050*/  SEL R28, R23, R22, !P1 ;  /* 0x00000016171c7207 */ /* 0x000fe40004800000 */
[----:B------:R-:W-:Y:S02]  /*1060*/  SEL R21, R2, R27, !P1 ;  /* 0x0000001b02157207 */ /* 0x000fe40004800000 */
[----:B------:R-:W-:Y:S02]  /*1070*/  SHF.R.S32.HI R14, RZ, 0x1f, R14 ;  /* 0x0000001fff0e7819 */ /* 0x000fe4000001140e */
[----:B------:R-:W-:-:S02]  /*1080*/  SHF.R.S32.HI R26, RZ, 0x1f, R26 ;  /* 0x0000001fff1a7819 */ /* 0x000fc4000001141a */
[----:B------:R-:W-:Y:S01]  /*1090*/  LEA R2, P5, R16, UR8, 0x2 ;  /* 0x0000000810027c11 */ /* 0x000fe2000f8a10ff */
[----:B------:R0:W5:Y:S01]  /*10a0*/  LDG.E R5, desc[UR12][R12.64] ;  /* 0x0000000c0c057981 */ /* 0x000162000c1e1900 */
[----:B------:R-:W-:Y:S02]  /*10b0*/  IADD3 R21, P3, PT, R21, R28, RZ ;  /* 0x0000001c15157210 */ /* 0x000fe40007f7e0ff */
[----:B------:R-:W-:Y:S02]  /*10c0*/  SEL R14, R14, RZ, P2 ;  /* 0x000000ff0e0e7207 */ /* 0x000fe40001000000 */
[CC--:B------:R-:W-:Y:S02]  /*10d0*/  SEL R29, R25.reuse, R24.reuse, !P2 ;  /* 0x00000018191d7207 */ /* 0x0c0fe40005000000 */
[----:B------:R-:W-:Y:S02]  /*10e0*/  SEL R26, R26, RZ, P4 ;  /* 0x000000ff1a1a7207 */ /* 0x000fe40002000000 */
[----:B------:R-:W-:-:S02]  /*10f0*/  SEL R28, R25, R24, !P4 ;  /* 0x00000018191c7207 */ /* 0x000fc40006000000 */
[----:B------:R-:W-:Y:S01]  /*1100*/  LEA.HI.X R3, R16, UR9, R3, 0x2, P5 ;  /* 0x0000000910037c11 */ /* 0x000fe2000a8f1403 */
[----:B------:R-:W-:Y:S01]  /*1110*/  IMAD.X R16, R14, 0x1, R29, P6 ;  /* 0x000000010e107824 */ /* 0x000fe200030e061d */
[----:B------:R-:W-:Y:S01]  /*1120*/  LOP3.LUT R29, R0, 0xc00, RZ, 0xfc, !PT ;  /* 0x00000c00001d7812 */ /* 0x000fe200078efcff */
[----:B------:R-:W-:Y:S01]  /*1130*/  IMAD.X R28, R26, 0x1, R28, P0 ;  /* 0x000000011a1c7824 */ /* 0x000fe200000e061c */
[----:B------:R-:W-:Y:S01]  /*1140*/  LEA R14, P0, R15, UR8, 0x2 ;  /* 0x000000080f0e7c11 */ /* 0x000fe2000f8010ff */
[----:B------:R-:W5:Y:S01]  /*1150*/  LDG.E R4, desc[UR12][R2.64] ;  /* 0x0000000c02047981 */ /* 0x000f62000c1e1900 */
[C---:B------:R-:W-:Y:S01]  /*1160*/  ISETP.GE.AND P4, PT, R29.reuse, UR5, PT ;  /* 0x000000051d007c0c */ /* 0x040fe2000bf86270 */
[----:B0-----:R-:W-:Y:S01]  /*1170*/  VIADD R12, R29, -UR5 ;  /* 0x800000051d0c7c36 */ /* 0x001fe20008000000 */
[----:B------:R-:W-:Y:S02]  /*1180*/  LEA.HI.X R15, R15, UR9, R16, 0x2, P0 ;  /* 0x000000090f0f7c11 */ /* 0x000fe400080f1410 */
[----:B------:R-:W-:-:S02]  /*1190*/  LEA R16, P0, R17, UR8, 0x2 ;  /* 0x0000000811107c11 */ /* 0x000fc4000f8010ff */
[----:B------:R-:W-:Y:S02]  /*11a0*/  SHF.R.S32.HI R27, RZ, 0x1f, R27 ;  /* 0x0000001fff1b7819 */ /* 0x000fe4000001141b */
[----:B------:R-:W-:Y:S01]  /*11b0*/  SEL R26, R29, R12, !P4 ;  /* 0x0000000c1d1a7207 */ /* 0x000fe20006000000 */
[----:B------:R0:W5:Y:S01]  /*11c0*/  LDG.E R3, desc[UR12][R14.64] ;  /* 0x0000000c0e037981 */ /* 0x000162000c1e1900 */
[----:B------:R-:W-:Y:S02]  /*11d0*/  LEA.HI.X R17, R17, UR9, R28, 0x2, P0 ;  /* 0x0000000911117c11 */ /* 0x000fe400080f141c */
[----:B------:R-:W-:Y:S02]  /*11e0*/  SEL R13, R23, R22, !P4 ;  /* 0x00000016170d7207 */ /* 0x000fe40006000000 */
[----:B------:R-:W-:Y:S01]  /*11f0*/  SHF.R.S32.HI R12, RZ, 0x1f, R12 ;  /* 0x0000001fff0c7819 */ /* 0x000fe2000001140c */
[----:B------:R1:W5:Y:S01]  /*1200*/  LDG.E R2, desc[UR12][R16.64] ;  /* 0x0000000c10027981 */ /* 0x000362000c1e1900 */
[----:B------:R-:W-:-:S02]  /*1210*/  SEL R27, R27, RZ, P1 ;  /* 0x000000ff1b1b7207 */ /* 0x000fc40000800000 */
[-C--:B------:R-:W-:Y:S02]  /*1220*/  SEL R28, R25, R24.reuse, !P1 ;  /* 0x00000018191c7207 */ /* 0x080fe40004800000 */
[----:B------:R-:W-:Y:S02]  /*1230*/  IADD3 R26, P2, PT, R26, R13, RZ ;  /* 0x0000000d1a1a7210 */ /* 0x000fe40007f5e0ff */
[----:B------:R-:W-:Y:S01]  /*1240*/  SEL R12, R12, RZ, P4 ;  /* 0x000000ff0c0c7207 */ /* 0x000fe20002000000 */
[----:B------:R-:W-:Y:S01]  /*1250*/  IMAD.X R28, R27, 0x1, R28, P3 ;  /* 0x000000011b1c7824 */ /* 0x000fe200018e061c */
[----:B------:R-:W-:Y:S01]  /*1260*/  SEL R29, R25, R24, !P4 ;  /* 0x00000018191d7207 */ /* 0x000fe20006000000 */
[----:B------:R-:W-:-:S04]  /*1270*/  VIADD R27, R0, 0xd00 ;  /* 0x00000d00001b7836 */ /* 0x000fc80000000000 */
[----:B------:R-:W-:Y:S01]  /*1280*/  IMAD.X R29, R12, 0x1, R29, P2 ;  /* 0x000000010c1d7824 */ /* 0x000fe200010e061d */
[----:B------:R-:W-:Y:S01]  /*1290*/  LEA R12, P0, R21, UR8, 0x2 ;  /* 0x00000008150c7c11 */ /* 0x000fe2000f8010ff */
[C---:B0-----:R-:W-:Y:S01]  /*12a0*/  VIADD R14, R27.reuse, -UR5 ;  /* 0x800000051b0e7c36 */ /* 0x041fe20008000000 */
[----:B------:R-:W-:Y:S02]  /*12b0*/  ISETP.GE.AND P2, PT, R27, UR5, PT ;  /* 0x000000051b007c0c */ /* 0x000fe4000bf46270 */
[----:B------:R-:W-:Y:S02]  /*12c0*/  LEA.HI.X R13, R21, UR9, R28, 0x2, P0 ;  /* 0x00000009150d7c11 */ /* 0x000fe400080f141c */
[----:B------:R-:W-:Y:S02]  /*12d0*/  SEL R27, R27, R14, !P2 ;  /* 0x0000000e1b1b7207 */ /* 0x000fe40005000000 */
[----:B------:R-:W-:Y:S02]  /*12e0*/  SHF.R.S32.HI R21, RZ, 0x1f, R14 ;  /* 0x0000001fff157819 */ /* 0x000fe4000001140e */
[----:B------:R-:W-:-:S02]  /*12f0*/  SEL R28, R23, R22, !P2 ;  /* 0x00000016171c7207 */ /* 0x000fc40005000000 */
[----:B-1----:R-:W-:Y:S02]  /*1300*/  SEL R17, R21, RZ, P2 ;  /* 0x000000ff15117207 */ /* 0x002fe40001000000 */
[----:B------:R-:W-:Y:S02]  /*1310*/  IADD3 R27, P1, PT, R27, R28, RZ ;  /* 0x0000001c1b1b7210 */ /* 0x000fe40007f3e0ff */
[----:B------:R-:W-:Y:S01]  /*1320*/  SEL R16, R25, R24, !P2 ;  /* 0x0000001819107207 */ /* 0x000fe20005000000 */
[----:B------:R-:W-:Y:S01]  /*1330*/  VIADD R28, R0, 0xe00 ;  /* 0x00000e00001c7836 */ /* 0x000fe20000000000 */
[C---:B------:R-:W-:Y:S01]  /*1340*/  LEA R14, P0, R26.reuse, UR8, 0x2 ;  /* 0x000000081a0e7c11 */ /* 0x040fe2000f8010ff */
[----:B------:R0:W5:Y:S02]  /*1350*/  LDG.E R21, desc[UR12][R12.64] ;  /* 0x0000000c0c157981 */ /* 0x000164000c1e1900 */
[----:B------:R-:W-:Y:S01]  /*1360*/  IMAD.X R17, R17, 0x1, R16, P1 ;  /* 0x0000000111117824 */ /* 0x000fe200008e0610 */
[----:B------:R-:W-:Y:S01]  /*1370*/  LEA.HI.X R15, R26, UR9, R29, 0x2, P0 ;  /* 0x000000091a0f7c11 */ /* 0x000fe200080f141d */
[----:B------:R-:W-:Y:S01]  /*1380*/  VIADD R29, R28, -UR5 ;  /* 0x800000051c1d7c36 */ /* 0x000fe20008000000 */
[----:B------:R-:W-:-:S02]  /*1390*/  LEA R16, P0, R27, UR8, 0x2 ;  /* 0x000000081b107c11 */ /* 0x000fc4000f8010ff */
[C---:B------:R-:W-:Y:S01]  /*13a0*/  ISETP.GE.AND P1, PT, R28.reuse, UR5, PT ;  /* 0x000000051c007c0c */ /* 0x040fe2000bf26270 */
[----:B------:R1:W5:Y:S01]  /*13b0*/  LDG.E R26, desc[UR12][R14.64] ;  /* 0x0000000c0e1a7981 */ /* 0x000362000c1e1900 */
[----:B------:R-:W-:Y:S02]  /*13c0*/  LEA.HI.X R17, R27, UR9, R17, 0x2, P0 ;  /* 0x000000091b117c11 */ /* 0x000fe400080f1411 */
[----:B------:R-:W-:Y:S02]  /*13d0*/  SEL R28, R28, R29, !P1 ;  /* 0x0000001d1c1c7207 */ /* 0x000fe40004800000 */
[----:B------:R-:W-:Y:S02]  /*13e0*/  SEL R27, R23, R22, !P1 ;  /* 0x00000016171b7207 */ /* 0x000fe40004800000 */
[----:B------:R-:W-:Y:S02]  /*13f0*/  SHF.R.S32.HI R29, RZ, 0x1f, R29 ;  /* 0x0000001fff1d7819 */ /* 0x000fe4000001141d */
[----:B0-----:R-:W-:-:S02]  /*1400*/  IADD3 R13, P0, PT, R28, R27, RZ ;  /* 0x0000001b1c0d7210 */ /* 0x001fc40007f1e0ff */
[----:B------:R-:W-:Y:S01]  /*1410*/  SEL R28, R29, RZ, P1 ;  /* 0x000000ff1d1c7207 */ /* 0x000fe20000800000 */
[----:B------:R-:W-:Y:S01]  /*1420*/  VIADD R29, R0, 0xf00 ;  /* 0x00000f00001d7836 */ /* 0x000fe20000000000 */
[----:B-1----:R-:W-:Y:S01]  /*1430*/  SEL R15, R25, R24, !P1 ;  /* 0x00000018190f7207 */ /* 0x002fe20004800000 */
[----:B------:R0:W5:Y:S02]  /*1440*/  LDG.E R27, desc[UR12][R16.64] ;  /* 0x0000000c101b7981 */ /* 0x000164000c1e1900 */
[C---:B------:R-:W-:Y:S01]  /*1450*/  VIADD R14, R29.reuse, -UR5 ;  /* 0x800000051d0e7c36 */ /* 0x040fe20008000000 */
[----:B------:R-:W-:Y:S01]  /*1460*/  ISETP.GE.AND P1, PT, R29, UR5, PT ;  /* 0x000000051d007c0c */ /* 0x000fe2000bf26270 */
[----:B------:R-:W-:Y:S01]  /*1470*/  IMAD.X R28, R28, 0x1, R15, P0 ;  /* 0x000000011c1c7824 */ /* 0x000fe200000e060f */
[----:B------:R-:W-:Y:S02]  /*1480*/  LEA R12, P0, R13, UR8, 0x2 ;  /* 0x000000080d0c7c11 */ /* 0x000fe4000f8010ff */
[----:B------:R-:W-:-:S02]  /*1490*/  SEL R15, R29, R14, !P1 ;  /* 0x0000000e1d0f7207 */ /* 0x000fc40004800000 */
[----:B------:R-:W-:Y:S02]  /*14a0*/  SHF.R.S32.HI R14, RZ, 0x1f, R14 ;  /* 0x0000001fff0e7819 */ /* 0x000fe4000001140e */
[----:B0-----:R-:W-:Y:S02]  /*14b0*/  SEL R16, R23, R22, !P1 ;  /* 0x0000001617107207 */ /* 0x001fe40004800000 */
[----:B------:R-:W-:Y:S02]  /*14c0*/  LEA.HI.X R13, R13, UR9, R28, 0x2, P0 ;  /* 0x000000090d0d7c11 */ /* 0x000fe400080f141c */
[----:B------:R-:W-:Y:S02]  /*14d0*/  IADD3 R15, P0, PT, R15, R16, RZ ;  /* 0x000000100f0f7210 */ /* 0x000fe40007f1e0ff */
[----:B------:R-:W-:Y:S02]  /*14e0*/  SEL R14, R14, RZ, P1 ;  /* 0x000000ff0e0e7207 */ /* 0x000fe40000800000 */
[----:B------:R-:W-:-:S05]  /*14f0*/  SEL R17, R25, R24, !P1 ;  /* 0x0000001819117207 */ /* 0x000fca0004800000 */
[----:B------:R-:W-:Y:S01]  /*1500*/  IMAD.X R16, R14, 0x1, R17, P0 ;  /* 0x000000010e107824 */ /* 0x000fe200000e0611 */
[C---:B------:R-:W-:Y:S02]  /*1510*/  LEA R14, P0, R15.reuse, UR8, 0x2 ;  /* 0x000000080f0e7c11 */ /* 0x040fe4000f8010ff */
[----:B------:R-:W-:Y:S02]  /*1520*/  LOP3.LUT R17, R0, 0x1000, RZ, 0xfc, !PT ;  /* 0x0000100000117812 */ /* 0x000fe400078efcff */
[----:B------:R-:W-:Y:S02]  /*1530*/  LEA.HI.X R15, R15, UR9, R16, 0x2, P0 ;  /* 0x000000090f0f7c11 */ /* 0x000fe400080f1410 */
[C---:B------:R-:W-:Y:S01]  /*1540*/  ISETP.GE.AND P1, PT, R17.reuse, UR5, PT ;  /* 0x0000000511007c0c */ /* 0x040fe2000bf26270 */
[----:B------:R-:W-:-:S03]  /*1550*/  VIADD R16, R17, -UR5 ;  /* 0x8000000511107c36 */ /* 0x000fc60008000000 */
[----:B------:R-:W-:Y:S02]  /*1560*/  SEL R22, R23, R22, !P1 ;  /* 0x0000001617167207 */ /* 0x000fe40004800000 */
[----:B------:R-:W-:Y:S01]  /*1570*/  SEL R17, R17, R16, !P1 ;  /* 0x0000001011117207 */ /* 0x000fe20004800000 */
[----:B------:R1:W5:Y:S01]  /*1580*/  LDG.E R23, desc[UR12][R14.64] ;  /* 0x0000000c0e177981 */ /* 0x000362000c1e1900 */
        /* <DEDUP_REMOVED lines=9> */
.L_x_207:
[----:B------:R-:W2:Y:S01]  /*1620*/  S2UR UR6, SR_CgaCtaId ;  /* 0x00000000000679c3 */ /* 0x000ea20000008800 */
[----:B------:R-:W-:Y:S01]  /*1630*/  UMOV UR4, 0x400 ;  /* 0x0000040000047882 */ /* 0x000fe20000000000 */
[----:B------:R-:W-:Y:S01]  /*1640*/  IMAD.IADD R20, R20, 0x1, -R19 ;  /* 0x0000000114147824 */ /* 0x000fe200078e0a13 */
[----:B--2---:R-:W-:-:S06]  /*1650*/  ULEA UR4, UR6, UR4, 0x18 ;  /* 0x0000000406047291 */ /* 0x004fcc000f8ec0ff */
[----:B01----:R-:W-:-:S05]  /*1660*/  LEA R13, R0, UR4, 0x2 ;  /* 0x00000004000d7c11 */ /* 0x003fca000f8e10ff */
[----:B-----5:R-:W-:Y:S04]  /*1670*/  STS [R13], R18 ;  /* 0x000000120d007388 */ /* 0x020fe80000000800 */
        /* <DEDUP_REMOVED lines=14> */
[----:B------:R-:W-:Y:S04]  /*1760*/  STS [R13+0x3c00], R23 ;  /* 0x003c00170d007388 */ /* 0x000fe80000000800 */
[----:B------:R2:W-:Y:S01]  /*1770*/  STS [R13+0x4000], R16 ;  /* 0x004000100d007388 */ /* 0x0005e20000000800 */
[----:B------:R-:W-:Y:S01]  /*1780*/  BAR.SYNC.DEFER_BLOCKING 0x0 ;  /* 0x0000000000007b1d */ /* 0x000fe20000010000 */
[----:B0-----:R-:W-:-:S05]  /*1790*/  IMAD R3, R0, 0x11, RZ ;  /* 0x0000001100037824 */ /* 0x001fca00078e02ff */
[----:B------:R-:W0:Y:S01]  /*17a0*/  LDCU UR8, c[0x0][0x3b8] ;  /* 0x00007700ff0877ac */ /* 0x000e220008000800 */
[----:B-1----:R-:W-:Y:S01]  /*17b0*/  VIADD R2, R20, UR5 ;  /* 0x0000000514027c36 */ /* 0x002fe20008000000 */
[----:B------:R-:W-:Y:S01]  /*17c0*/  PREEXIT ;  /* 0x000000000000782d */ /* 0x000fe20000000000 */
[----:B------:R-:W-:Y:S01]  /*17d0*/  BSSY.RECONVERGENT B0, `(.L_x_208) ;  /* 0x0000021000007945 */ /* 0x000fe20003800200 */
[----:B------:R-:W0:Y:S02]  /*17e0*/  LDCU.64 UR10, c[0x0][0x3b0] ;  /* 0x00007600ff0a77ac */ /* 0x000e240008000a00 */
[----:B------:R-:W-:-:S04]  /*17f0*/  VIMNMX R3, PT, PT, R2, R3, PT ;  /* 0x0000000302037248 */ /* 0x000fc80003fe0100 */
[C---:B------:R-:W-:Y:S01]  /*1800*/  ISETP.GE.AND P0, PT, R3.reuse, R20, PT ;  /* 0x000000140300720c */ /* 0x040fe20003f06270 */
[C---:B------:R-:W-:Y:S01]  /*1810*/  IMAD.IADD R6, R3.reuse, 0x1, -R20 ;  /* 0x0000000103067824 */ /* 0x040fe200078e0a14 */
[----:B------:R-:W-:-:S04]  /*1820*/  VIMNMX R5, PT, PT, R3, UR5, PT ;  /* 0x0000000503057c48 */ /* 0x000fc8000bfe0100 */
[----:B------:R-:W-:-:S04]  /*1830*/  SEL R6, R6, RZ, P0 ;  /* 0x000000ff06067207 */ /* 0x000fc80000000000 */
[----:B------:R-:W-:Y:S01]  /*1840*/  ISETP.GE.AND P0, PT, R6, R5, PT ;  /* 0x000000050600720c */ /* 0x000fe20003f06270 */
[----:B0-----:R-:W-:-:S04]  /*1850*/  UIADD3 UR6, UP1, UPT, UR8, UR10, URZ ;  /* 0x0000000a08067290 */ /* 0x001fc8000ff3e0ff */
[----:B------:R-:W-:Y:S02]  /*1860*/  ULEA.HI.X.SX32 UR8, UR8, UR11, 0x1, UP1 ;  /* 0x0000000b08087291 */ /* 0x000fe400088f0eff */
[----:B------:R-:W-:-:S04]  /*1870*/  IMAD.U32 R12, RZ, RZ, UR6 ;  /* 0x00000006ff0c7e24 */ /* 0x000fc8000f8e00ff */
[----:B--2---:R-:W-:Y:S02]  /*1880*/  IMAD.U32 R13, RZ, RZ, UR8 ;  /* 0x00000008ff0d7e24 */ /* 0x004fe4000f8e00ff */
[----:B------:R-:W-:Y:S05]  /*1890*/  @P0 BRA `(.L_x_209) ;  /* 0x0000000000500947 */ /* 0x000fea0003800000 */
[----:B------:R-:W-:Y:S02]  /*18a0*/  IMAD.MOV.U32 R7, RZ, RZ, R5 ;  /* 0x000000ffff077224 */ /* 0x000fe400078e0005 */
[----:B------:R-:W-:-:S07]  /*18b0*/  VIADD R10, R3, UR5 ;  /* 0x00000005030a7c36 */ /* 0x000fce0008000000 */
.L_x_210:
[----:B------:R-:W-:-:S05]  /*18c0*/  IMAD.IADD R4, R7, 0x1, -R6 ;  /* 0x0000000107047824 */ /* 0x000fca00078e0a06 */
[----:B------:R-:W-:-:S04]  /*18d0*/  LEA.HI R5, R4, R4, RZ, 0x1 ;  /* 0x0000000404057211 */ /* 0x000fc800078f08ff */
[----:B------:R-:W-:-:S04]  /*18e0*/  LEA.HI.SX32 R14, R5, R6, 0x1f ;  /* 0x00000006050e7211 */ /* 0x000fc800078ffaff */
[----:B------:R-:W-:Y:S02]  /*18f0*/  LOP3.LUT R5, RZ, R14, RZ, 0x33, !PT ;  /* 0x0000000eff057212 */ /* 0x000fe400078e33ff */
[----:B------:R-:W-:-:S03]  /*1900*/  LEA R11, R14, UR4, 0x2 ;  /* 0x000000040e0b7c11 */ /* 0x000fc6000f8e10ff */
[----:B------:R-:W-:Y:S02]  /*1910*/  IMAD.IADD R5, R10, 0x1, R5 ;  /* 0x000000010a057824 */ /* 0x000fe400078e0205 */
[----:B------:R-:W0:Y:S03]  /*1920*/  LDS R9, [R11] ;  /* 0x000000000b097984 */ /* 0x000e260000000800 */
[----:B------:R-:W-:-:S05]  /*1930*/  LEA R15, R5, UR4, 0x2 ;  /* 0x00000004050f7c11 */ /* 0x000fca000f8e10ff */
        /* <DEDUP_REMOVED lines=10> */
.L_x_209:
[----:B------:R-:W-:Y:S05]  /*19e0*/  BSYNC.RECONVERGENT B0 ;  /* 0x0000000000007941 */ /* 0x000fea0003800200 */
.L_x_208:
[----:B------:R-:W-:Y:S01]  /*19f0*/  IADD3 R7, PT, PT, R3, UR5, -R6 ;  /* 0x0000000503077c10 */ /* 0x000fe2000fffe806 */
[----:B------:R-:W-:Y:S01]  /*1a00*/  BSSY.RECONVERGENT B0, `(.L_x_211) ;  /* 0x0000010000007945 */ /* 0x000fe20003800200 */
[----:B------:R-:W-:Y:S02]  /*1a10*/  LEA R17, R6, UR4, 0x2 ;  /* 0x0000000406117c11 */ /* 0x000fe4000f8e10ff */
[C---:B------:R-:W-:Y:S02]  /*1a20*/  LEA R16, R7.reuse, UR4, 0x2 ;  /* 0x0000000407107c11 */ /* 0x040fe4000f8e10ff */
[----:B------:R-:W-:Y:S01]  /*1a30*/  ISETP.GE.AND P1, PT, R7, R2, PT ;  /* 0x000000020700720c */ /* 0x000fe20003f26270 */
[----:B------:R0:W1:Y:S01]  /*1a40*/  LDS R3, [R17] ;  /* 0x0000000011037984 */ /* 0x0000620000000800 */
[----:B------:R-:W-:-:S03]  /*1a50*/  PLOP3.LUT P0, PT, PT, PT, PT, 0x8, 0x80 ;  /* 0x000000000080781c */ /* 0x000fc60003f0e170 */
[----:B------:R0:W2:Y:S08]  /*1a60*/  LDS R4, [R16] ;  /* 0x0000000010047984 */ /* 0x0000b00000000800 */
[----:B0-----:R-:W-:Y:S05]  /*1a70*/  @P1 BRA `(.L_x_212) ;  /* 0x0000000000201947 */ /* 0x001fea0003800000 */
[----:B------:R-:W-:Y:S02]  /*1a80*/  ISETP.GE.AND P1, PT, R6, UR5, PT ;  /* 0x0000000506007c0c */ /* 0x000fe4000bf26270 */
[----:B------:R-:W-:-:S11]  /*1a90*/  PLOP3.LUT P0, PT, PT, PT, PT, 0x80, 0x8 ;  /* 0x000000000008781c */ /* 0x000fd60003f0f070 */
[----:B------:R-:W-:Y:S05]  /*1aa0*/  @P1 BRA `(.L_x_212) ;  /* 0x0000000000141947 */ /* 0x000fea0003800000 */
[----:B--2---:R-:W-:-:S04]  /*1ab0*/  IMAD.WIDE R8, R4, 0x10, R12 ;  /* 0x0000001004087825 */ /* 0x004fc800078e020c */
[----:B-1----:R-:W-:Y:S02]  /*1ac0*/  IMAD.WIDE R10, R3, 0x10, R12 ;  /* 0x00000010030a7825 */ /* 0x002fe400078e020c */
[----:B------:R-:W2:Y:S04]  /*1ad0*/  LDG.E R8, desc[UR12][R8.64] ;  /* 0x0000000c08087981 */ /* 0x000ea8000c1e1900 */
[----:B------:R-:W2:Y:S02]  /*1ae0*/  LDG.E R11, desc[UR12][R10.64] ;  /* 0x0000000c0a0b7981 */ /* 0x000ea4000c1e1900 */
[----:B--2---:R-:W-:-:S13]  /*1af0*/  ISETP.LT.AND P0, PT, R8, R11, PT ;  /* 0x0000000b0800720c */ /* 0x004fda0003f01270 */
.L_x_212:
[----:B------:R-:W-:Y:S05]  /*1b00*/  BSYNC.RECONVERGENT B0 ;  /* 0x0000000000007941 */ /* 0x000fea0003800200 */
.L_x_211:
        /* <DEDUP_REMOVED lines=13> */
[----:B------:R-:W-:Y:S02]  /*1be0*/  ISETP.GE.AND P1, PT, R10, UR5, PT ;  /* 0x000000050a007c0c */ /* 0x000fe4000bf26270 */
[----:B------:R-:W-:-:S11]  /*1bf0*/  PLOP3.LUT P0, PT, PT, PT, PT, 0x80, 0x8 ;  /* 0x000000000008781c */ /* 0x000fd60003f0f070 */
[----:B------:R-:W-:Y:S05]  /*1c00*/  @P1 BRA `(.L_x_214) ;  /* 0x0000000000141947 */ /* 0x000fea0003800000 */
[----:B-1----:R-:W-:-:S04]  /*1c10*/  IMAD.WIDE R6, R4, 0x10, R12 ;  /* 0x0000001004067825 */ /* 0x002fc800078e020c */
[----:B--2---:R-:W-:Y:S02]  /*1c20*/  IMAD.WIDE R8, R3, 0x10, R12 ;  /* 0x0000001003087825 */ /* 0x004fe400078e020c */
[----:B------:R-:W2:Y:S04]  /*1c30*/  LDG.E R6, desc[UR12][R6.64] ;  /* 0x0000000c06067981 */ /* 0x000ea8000c1e1900 */
[----:B------:R-:W2:Y:S02]  /*1c40*/  LDG.E R9, desc[UR12][R8.64] ;  /* 0x0000000c08097981 */ /* 0x000ea4000c1e1900 */
[----:B--2---:R-:W-:-:S13]  /*1c50*/  ISETP.LT.AND P0, PT, R6, R9, PT ;  /* 0x000000090600720c */ /* 0x004fda0003f01270 */
.L_x_214:
[----:B------:R-:W-:Y:S05]  /*1c60*/  BSYNC.RECONVERGENT B0 ;  /* 0x0000000000007941 */ /* 0x000fea0003800200 */
.L_x_213:
[----:B------:R-:W-:Y:S01]  /*1c70*/  @!P0 IMAD.MOV R15, RZ, RZ, R11 ;  /* 0x000000ffff0f8224 */ /* 0x000fe200078e020b */
[----:B------:R-:W-:Y:S01]  /*1c80*/  BSSY.RECONVERGENT B0, `(.L_x_215) ;  /* 0x0000014000007945 */ /* 0x000fe20003800200 */
[----:B------:R-:W-:Y:S01]  /*1c90*/  @P0 IMAD.MOV R14, RZ, RZ, R10 ;  /* 0x000000ffff0e0224 */ /* 0x000fe200078e020a */
[----:B-12---:R-:W-:Y:S01]  /*1ca0*/  SEL R6, R4, R3, P0 ;  /* 0x0000000304067207 */ /* 0x006fe20000000000 */
        /* <DEDUP_REMOVED lines=9> */
[----:B------:R-:W-:Y:S02]  /*1d40*/  ISETP.GE.AND P1, PT, R14, UR5, PT ;  /* 0x000000050e007c0c */ /* 0x000fe4000bf26270 */
[----:B------:R-:W-:-:S11]  /*1d50*/  PLOP3.LUT P0, PT, PT, PT, PT, 0x80, 0x8 ;  /* 0x000000000008781c */ /* 0x000fd60003f0f070 */
[----:B------:R-:W-:Y:S05]  /*1d60*/  @P1 BRA `(.L_x_216) ;  /* 0x0000000000141947 */ /* 0x000fea0003800000 */
[----:B0-2---:R-:W-:-:S04]  /*1d70*/  IMAD.WIDE R8, R4, 0x10, R12 ;  /* 0x0000001004087825 */ /* 0x005fc800078e020c */
[----:B-1----:R-:W-:Y:S02]  /*1d80*/  IMAD.WIDE R10, R3, 0x10, R12 ;  /* 0x00000010030a7825 */ /* 0x002fe400078e020c */
[----:B------:R-:W2:Y:S04]  /*1d90*/  LDG.E R8, desc[UR12][R8.64] ;  /* 0x0000000c08087981 */ /* 0x000ea8000c1e1900 */
[----:B------:R-:W2:Y:S02]  /*1da0*/  LDG.E R11, desc[UR12][R10.64] ;  /* 0x0000000c0a0b7981 */ /* 0x000ea4000c1e1900 */
[----:B--2---:R-:W-:-:S13]  /*1db0*/  ISETP.LT.AND P0, PT, R8, R11, PT ;  /* 0x0000000b0800720c */ /* 0x004fda0003f01270 */
.L_x_216:
[----:B------:R-:W-:Y:S05]  /*1dc0*/  BSYNC.RECONVERGENT B0 ;  /* 0x0000000000007941 */ /* 0x000fea0003800200 */
.L_x_215:
        /* <DEDUP_REMOVED lines=16> */
[----:B--2---:R-:W-:-:S04]  /*1ed0*/  IMAD.WIDE R10, R4, 0x10, R12 ;  /* 0x00000010040a7825 */ /* 0x004fc800078e020c */
[----:B01----:R-:W-:Y:S02]  /*1ee0*/  IMAD.WIDE R8, R3, 0x10, R12 ;  /* 0x0000001003087825 */ /* 0x003fe400078e020c */
[----:B------:R-:W2:Y:S04]  /*1ef0*/  LDG.E R10, desc[UR12][R10.64] ;  /* 0x0000000c0a0a7981 */ /* 0x000ea8000c1e1900 */
[----:B------:R-:W2:Y:S02]  /*1f00*/  LDG.E R9, desc[UR12][R8.64] ;  /* 0x0000000c08097981 */ /* 0x000ea4000c1e1900 */
[----:B--2---:R-:W-:-:S13]  /*1f10*/  ISETP.LT.AND P0, PT, R10, R9, PT ;  /* 0x000000090a00720c */ /* 0x004fda0003f01270 */
.L_x_218:
[----:B------:R-:W-:Y:S05]  /*1f20*/  BSYNC.RECONVERGENT B0 ;  /* 0x0000000000007941 */ /* 0x000fea0003800200 */
.L_x_217:
        /* <DEDUP_REMOVED lines=21> */
.L_x_220:
[----:B------:R-:W-:Y:S05]  /*2080*/  BSYNC.RECONVERGENT B0 ;  /* 0x0000000000007941 */ /* 0x000fea0003800200 */
.L_x_219:
        /* <DEDUP_REMOVED lines=21> */
.L_x_222:
[----:B------:R-:W-:Y:S05]  /*21e0*/  BSYNC.RECONVERGENT B0 ;  /* 0x0000000000007941 */ /* 0x000fea0003800200 */
.L_x_221:
        /* <DEDUP_REMOVED lines=21> */
.L_x_224:
[----:B------:R-:W-:Y:S05]  /*2340*/  BSYNC.RECONVERGENT B0 ;  /* 0x0000000000007941 */ /* 0x000fea0003800200 */
.L_x_223:
        /* <DEDUP_REMOVED lines=21> */
.L_x_226:
[----:B------:R-:W-:Y:S05]  /*24a0*/  BSYNC.RECONVERGENT B0 ;  /* 0x0000000000007941 */ /* 0x000fea0003800200 */
.L_x_225:
        /* <DEDUP_REMOVED lines=21> */
.L_x_228:
[----:B------:R-:W-:Y:S05]  /*2600*/  BSYNC.RECONVERGENT B0 ;  /* 0x0000000000007941 */ /* 0x000fea0003800200 */
.L_x_227:
        /* <DEDUP_REMOVED lines=21> */
.L_x_230:
[----:B------:R-:W-:Y:S05]  /*2760*/  BSYNC.RECONVERGENT B0 ;  /* 0x0000000000007941 */ /* 0x000fea0003800200 */
.L_x_229:
[----:B------:R-:W-:Y:S01]  /*2770*/  @!P0 IMAD.MOV R23, RZ, RZ, R25 ;  /* 0x000000ffff178224 */ /* 0x000fe200078e0219 */
[----:B------:R-:W-:Y:S01]  /*2780*/  BSSY.RECONVERGENT B0, `(.L_x_231) ;  /* 0x0000013000007945 */ /* 0x000fe20003800200 */
[----:B------:R-:W-:Y:S01]  /*2790*/  @P0 IMAD.MOV R21, RZ, RZ, R22 ;  /* 0x000000ffff150224 */ /* 0x000fe200078e0216 */
[----:B-12---:R-:W-:Y:S02]  /*27a0*/  SEL R20, R4, R3, P0 ;  /* 0x0000000304147207 */ /* 0x006fe40000000000 */
[----:B------:R-:W-:Y:S01]  /*27b0*/  ISETP.GE.AND P1, PT, R23, R2, PT ;  /* 0x000000021700720c */ /* 0x000fe20003f26270 */
        /* <DEDUP_REMOVED lines=15> */
.L_x_232:
[----:B------:R-:W-:Y:S05]  /*28b0*/  BSYNC.RECONVERGENT B0 ;  /* 0x0000000000007941 */ /* 0x000fea0003800200 */
.L_x_231:
[----:B------:R-:W-:Y:S01]  /*28c0*/  VIADD R25, R23, 0x1 ;  /* 0x0000000117197836 */ /* 0x000fe20000000000 */
[----:B------:R-:W-:Y:S01]  /*28d0*/  BSSY.RECONVERGENT B0, `(.L_x_233) ;  /* 0x0000013000007945 */ /* 0x000fe20003800200 */
[----:B------:R-:W-:Y:S02]  /*28e0*/  @!P0 IMAD.MOV R25, RZ, RZ, R23 ;  /* 0x000000ffff198224 */ /* 0x000fe400078e0217 */
[----:B------:R-:W-:Y:S01]  /*28f0*/  @P0 IMAD.MOV R22, RZ, RZ, R21 ;  /* 0x000000ffff160224 */ /* 0x000fe200078e0215 */
[----:B-12---:R-:W-:Y:S02]  /*2900*/  SEL R21, R4, R3, P0 ;  /* 0x0000000304157207 */ /* 0x006fe40000000000 */
[C---:B------:R-:W-:Y:S02]  /*2910*/  ISETP.GE.AND P1, PT, R25.reuse, R2, PT ;  /* 0x000000021900720c */ /* 0x040fe40003f26270 */
        /* <DEDUP_REMOVED lines=14> */
.L_x_234:
[----:B------:R-:W-:Y:S05]  /*2a00*/  BSYNC.RECONVERGENT B0 ;  /* 0x0000000000007941 */ /* 0x000fea0003800200 */
.L_x_233:
[----:B------:R-:W-:Y:S01]  /*2a10*/  VIADD R23, R25, 0x1 ;  /* 0x0000000119177836 */ /* 0x000fe20000000000 */
[----:B------:R-:W-:Y:S01]  /*2a20*/  BSSY.RECONVERGENT B0, `(.L_x_235) ;  /* 0x0000014000007945 */ /* 0x000fe20003800200 */
[----:B------:R-:W-:Y:S02]  /*2a30*/  @!P0 IMAD.MOV R23, RZ, RZ, R25 ;  /* 0x000000ffff178224 */ /* 0x000fe400078e0219 */
[----:B------:R-:W-:Y:S02]  /*2a40*/  VIADD R26, R22, 0x1 ;  /* 0x00000001161a7836 */ /* 0x000fe40000000000 */
[----:B------:R-:W-:Y:S01]  /*2a50*/  @P0 IMAD.MOV R26, RZ, RZ, R22 ;  /* 0x000000ffff1a0224 */ /* 0x000fe200078e0216 */
[C---:B------:R-:W-:Y:S02]  /*2a60*/  ISETP.GE.AND P1, PT, R23.reuse, R2, PT ;  /* 0x000000021700720c */ /* 0x040fe40003f26270 */
[----:B0-----:R-:W-:Y:S02]  /*2a70*/  @P0 LEA R15, R23, UR4, 0x2 ;  /* 0x00000004170f0c11 */ /* 0x001fe4000f8e10ff */
[----:B------:R-:W-:-:S02]  /*2a80*/  @!P0 LEA R14, R26, UR4, 0x2 ;  /* 0x000000041a0e8c11 */ /* 0x000fc4000f8e10ff */
[----:B-12---:R-:W-:Y:S02]  /*2a90*/  SEL R22, R4, R3, P0 ;  /* 0x0000000304167207 */ /* 0x006fe40000000000 */
[----:B------:R0:W1:Y:S04]  /*2aa0*/  @P0 LDS R4, [R15] ;  /* 0x000000000f040984 */ /* 0x0000680000000800 */
[----:B------:R0:W2:Y:S01]  /*2ab0*/  @!P0 LDS R3, [R14] ;  /* 0x000000000e038984 */ /* 0x0000a20000000800 */
[----:B------:R-:W-:Y:S01]  /*2ac0*/  PLOP3.LUT P0, PT, PT, PT, PT, 0x8, 0x80 ;  /* 0x000000000080781c */ /* 0x000fe20003f0e170 */
[----:B------:R-:W-:-:S12]  /*2ad0*/  @P1 BRA `(.L_x_236) ;  /* 0x0000000000201947 */ /* 0x000fd80003800000 */
[----:B------:R-:W-:Y:S02]  /*2ae0*/  ISETP.GE.AND P1, PT, R26, UR5, PT ;  /* 0x000000051a007c0c */ /* 0x000fe4000bf26270 */
[----:B------:R-:W-:-:S11]  /*2af0*/  PLOP3.LUT P0, PT, PT, PT, PT, 0x80, 0x8 ;  /* 0x000000000008781c */ /* 0x000fd60003f0f070 */
[----:B------:R-:W-:Y:S05]  /*2b00*/  @P1 BRA `(.L_x_236) ;  /* 0x0000000000141947 */ /* 0x000fea0003800000 */
[----:B-1----:R-:W-:-:S04]  /*2b10*/  IMAD.WIDE R16, R4, 0x10, R12 ;  /* 0x0000001004107825 */ /* 0x002fc800078e020c */
[----:B0-2---:R-:W-:Y:S02]  /*2b20*/  IMAD.WIDE R14, R3, 0x10, R12 ;  /* 0x00000010030e7825 */ /* 0x005fe400078e020c */
[----:B------:R-:W2:Y:S04]  /*2b30*/  LDG.E R16, desc[UR12][R16.64] ;  /* 0x0000000c10107981 */ /* 0x000ea8000c1e1900 */
[----:B------:R-:W2:Y:S02]  /*2b40*/  LDG.E R15, desc[UR12][R14.64] ;  /* 0x0000000c0e0f7981 */ /* 0x000ea4000c1e1900 */
[----:B--2---:R-:W-:-:S13]  /*2b50*/  ISETP.LT.AND P0, PT, R16, R15, PT ;  /* 0x0000000f1000720c */ /* 0x004fda0003f01270 */
.L_x_236:
[----:B------:R-:W-:Y:S05]  /*2b60*/  BSYNC.RECONVERGENT B0 ;  /* 0x0000000000007941 */ /* 0x000fea0003800200 */
.L_x_235:
        /* <DEDUP_REMOVED lines=13> */
[----:B------:R-:W-:Y:S02]  /*2c40*/  ISETP.GE.AND P1, PT, R24, UR5, PT ;  /* 0x0000000518007c0c */ /* 0x000fe4000bf26270 */
[----:B------:R-:W-:-:S11]  /*2c50*/  PLOP3.LUT P0, PT, PT, PT, PT, 0x80, 0x8 ;  /* 0x000000000008781c */ /* 0x000fd60003f0f070 */
[----:B------:R-:W-:Y:S05]  /*2c60*/  @P1 BRA `(.L_x_238) ;  /* 0x0000000000141947 */ /* 0x000fea0003800000 */
[----:B01----:R-:W-:-:S04]  /*2c70*/  IMAD.WIDE R14, R4, 0x10, R12 ;  /* 0x00000010040e7825 */ /* 0x003fc800078e020c */
[----:B--2---:R-:W-:Y:S02]  /*2c80*/  IMAD.WIDE R16, R3, 0x10, R12 ;  /* 0x0000001003107825 */ /* 0x004fe400078e020c */
[----:B------:R-:W2:Y:S04]  /*2c90*/  LDG.E R14, desc[UR12][R14.64] ;  /* 0x0000000c0e0e7981 */ /* 0x000ea8000c1e1900 */
[----:B------:R-:W2:Y:S02]  /*2ca0*/  LDG.E R17, desc[UR12][R16.64] ;  /* 0x0000000c10117981 */ /* 0x000ea4000c1e1900 */
[----:B--2---:R-:W-:-:S13]  /*2cb0*/  ISETP.LT.AND P0, PT, R14, R17, PT ;  /* 0x000000110e00720c */ /* 0x004fda0003f01270 */
.L_x_238:
[----:B------:R-:W-:Y:S05]  /*2cc0*/  BSYNC.RECONVERGENT B0 ;  /* 0x0000000000007941 */ /* 0x000fea0003800200 */
.L_x_237:
        /* <DEDUP_REMOVED lines=21> */
.L_x_240:
[----:B------:R-:W-:Y:S05]  /*2e20*/  BSYNC.RECONVERGENT B0 ;  /* 0x0000000000007941 */ /* 0x000fea0003800200 */
.L_x_239:
        /* <DEDUP_REMOVED lines=21> */
.L_x_242:
[----:B------:R-:W-:Y:S05]  /*2f80*/  BSYNC.RECONVERGENT B0 ;  /* 0x0000000000007941 */ /* 0x000fea0003800200 */
.L_x_241:
[----:B------:R-:W-:Y:S01]  /*2f90*/  VIADD R17, R28, 0x1 ;  /* 0x000000011c117836 */ /* 0x000fe20000000000 */
[----:B-12---:R-:W-:Y:S01]  /*2fa0*/  SEL R16, R4, R3, P0 ;  /* 0x0000000304107207 */ /* 0x006fe20000000000 */
[----:B------:R-:W-:Y:S01]  /*2fb0*/  @P0 IMAD.MOV R17, RZ, RZ, R28 ;  /* 0x000000ffff110224 */ /* 0x000fe200078e021c */
[----:B------:R-:W-:Y:S01]  /*2fc0*/  BSSY.RECONVERGENT B0, `(.L_x_243) ;  /* 0x0000013000007945 */ /* 0x000fe20003800200 */
[----:B0-----:R-:W-:Y:S02]  /*2fd0*/  VIADD R15, R27, 0x1 ;  /* 0x000000011b0f7836 */ /* 0x001fe40000000000 */
[----:B------:R-:W-:Y:S01]  /*2fe0*/  @!P0 IMAD.MOV R15, RZ, RZ, R27 ;  /* 0x000000ffff0f8224 */ /* 0x000fe200078e021b */
[----:B------:R-:W-:-:S04]  /*2ff0*/  @!P0 LEA R14, R17, UR4, 0x2 ;  /* 0x00000004110e8c11 */ /* 0x000fc8000f8e10ff */
[C---:B------:R-:W-:Y:S01]  /*3000*/  ISETP.GE.AND P1, PT, R15.reuse, R2, PT ;  /* 0x000000020f00720c */ /* 0x040fe20003f26270 */
[----:B------:R-:W0:Y:S01]  /*3010*/  @!P0 LDS R3, [R14] ;  /* 0x000000000e038984 */ /* 0x000e220000000800 */
[----:B------:R-:W-:-:S05]  /*3020*/  @P0 LEA R15, R15, UR4, 0x2 ;  /* 0x000000040f0f0c11 */ /* 0x000fca000f8e10ff */
[----:B------:R1:W2:Y:S01]  /*3030*/  @P0 LDS R4, [R15] ;  /* 0x000000000f040984 */ /* 0x0002a20000000800 */
[----:B0-----:R-:W-:-:S05]  /*3040*/  IMAD.MOV.U32 R2, RZ, RZ, R3 ;  /* 0x000000ffff027224 */ /* 0x001fca00078e0003 */
[----:B-1----:R-:W-:Y:S05]  /*3050*/  @P1 BRA `(.L_x_244) ;  /* 0x0000000000241947 */ /* 0x002fea0003800000 */
[----:B------:R-:W-:Y:S01]  /*3060*/  ISETP.GE.AND P0, PT, R17, UR5, PT ;  /* 0x0000000511007c0c */ /* 0x000fe2000bf06270 */
        /* <DEDUP_REMOVED lines=8> */
.L_x_244:
[----:B------:R-:W-:Y:S05]  /*30f0*/  BSYNC.RECONVERGENT B0 ;  /* 0x0000000000007941 */ /* 0x000fea0003800200 */
.L_x_243:
[----:B------:R-:W-:Y:S01]  /*3100*/  BAR.SYNC.DEFER_BLOCKING 0x0 ;  /* 0x0000000000007b1d */ /* 0x000fe20000010000 */
[----:B------:R-:W-:-:S05]  /*3110*/  UIMAD UR5, UR7, 0x1100, URZ ;  /* 0x00001100070578a4 */ /* 0x000fca000f8e02ff */
[----:B------:R-:W-:Y:S07]  /*3120*/  BRA.U !UP0, `(.L_x_245) ;  /* 0x0000000508107547 */ /* 0x000fee000b800000 */
[----:B--2---:R-:W0:Y:S01]  /*3130*/  S2R R4, SR_LANEID ;  /* 0x0000000000047919 */ /* 0x004e220000000000 */
[----:B------:R-:W-:Y:S01]  /*3140*/  SHF.R.U32.HI R3, RZ, 0x5, R0 ;  /* 0x00000005ff037819 */ /* 0x000fe20000011600 */
[----:B------:R-:W1:Y:S01]  /*3150*/  LDCU.64 UR6, c[0x0][0x3a0] ;  /* 0x00007400ff0677ac */ /* 0x000e620008000a00 */
[C---:B------:R-:W-:Y:S02]  /*3160*/  LOP3.LUT R14, R0.reuse, 0x3e0, RZ, 0xc0, !PT ;  /* 0x000003e0000e7812 */ /* 0x040fe400078ec0ff */
[----:B------:R-:W-:-:S05]  /*3170*/  LOP3.LUT R12, R0, 0x1f, RZ, 0xc0, !PT ;  /* 0x0000001f000c7812 */ /* 0x000fca00078ec0ff */
[----:B------:R-:W-:-:S05]  /*3180*/  IMAD R12, R14, 0x11, R12 ;  /* 0x000000110e0c7824 */ /* 0x000fca00078e020c */
[----:B------:R-:W-:Y:S01]  /*3190*/  IADD3 R12, P0, PT, R12, UR5, RZ ;  /* 0x000000050c0c7c10 */ /* 0x000fe2000ff1e0ff */
[----:B0-----:R-:W-:-:S04]  /*31a0*/  IMAD R3, R3, 0x20, R4 ;  /* 0x0000002003037824 */ /* 0x001fc800078e0204 */
[----:B------:R-:W-:-:S05]  /*31b0*/  IMAD R3, R3, 0x11, RZ ;  /* 0x0000001103037824 */ /* 0x000fca00078e02ff */
[----:B------:R-:W-:Y:S01]  /*31c0*/  LEA R13, R3, UR4, 0x2 ;  /* 0x00000004030d7c11 */ /* 0x000fe2000f8e10ff */
[----:B------:R-:W-:-:S04]  /*31d0*/  IMAD R3, R4, -0x10, R3 ;  /* 0xfffffff004037824 */ /* 0x000fc800078e0203 */
[----:B------:R-:W-:Y:S01]  /*31e0*/  STS [R13], R5 ;  /* 0x000000050d007388 */ /* 0x000fe20000000800 */
[----:B------:R-:W-:Y:S01]  /*31f0*/  LEA R0, R3, UR4, 0x2 ;  /* 0x0000000403007c11 */ /* 0x000fe2000f8e10ff */
[----:B------:R-:W-:Y:S02]  /*3200*/  IMAD.X R3, RZ, RZ, RZ, P0 ;  /* 0x000000ffff037224 */ /* 0x000fe400000e06ff */
        /* <DEDUP_REMOVED lines=20> */
[----:B------:R-:W-:-:S03]  /*3350*/  LEA.HI.X R3, R12, UR7, R3, 0x2, P0 ;  /* 0x000000070c037c11 */ /* 0x000fc600080f1403 */
        /* <DEDUP_REMOVED lines=33> */
.L_x_245:
[----:B------:R-:W0:Y:S01]  /*3570*/  S2R R3, SR_LANEID ;  /* 0x0000000000037919 */ /* 0x000e220000000000 */
[----:B--2---:R-:W-:Y:S01]  /*3580*/  SHF.R.U32.HI R4, RZ, 0x5, R0 ;  /* 0x00000005ff047819 */ /* 0x004fe20000011600 */
[----:B------:R-:W1:Y:S01]  /*3590*/  LDCU.64 UR6, c[0x0][0x388] ;  /* 0x00007100ff0677ac */ /* 0x000e620008000a00 */
[C---:B------:R-:W-:Y:S02]  /*35a0*/  LOP3.LUT R14, R0.reuse, 0x3e0, RZ, 0xc0, !PT ;  /* 0x000003e0000e7812 */ /* 0x040fe400078ec0ff */
[----:B------:R-:W-:-:S05]  /*35b0*/  LOP3.LUT R0, R0, 0x1f, RZ, 0xc0, !PT ;  /* 0x0000001f00007812 */ /* 0x000fca00078ec0ff */
[----:B------:R-:W-:Y:S02]  /*35c0*/  VIADD R0, R0, UR5 ;  /* 0x0000000500007c36 */ /* 0x000fe40008000000 */
[----:B0-----:R-:W-:-:S04]  /*35d0*/  IMAD R4, R4, 0x20, R3 ;  /* 0x0000002004047824 */ /* 0x001fc800078e0203 */
[----:B------:R-:W-:-:S04]  /*35e0*/  IMAD R4, R4, 0x11, RZ ;  /* 0x0000001104047824 */ /* 0x000fc800078e02ff */
[----:B------:R-:W-:Y:S01]  /*35f0*/  IMAD R3, R3, -0x10, R4 ;  /* 0xfffffff003037824 */ /* 0x000fe200078e0204 */
[----:B------:R-:W-:-:S04]  /*3600*/  LEA R17, R4, UR4, 0x2 ;  /* 0x0000000404117c11 */ /* 0x000fc8000f8e10ff */
[----:B------:R-:W-:Y:S01]  /*3610*/  LEA R12, R3, UR4, 0x2 ;  /* 0x00000004030c7c11 */ /* 0x000fe2000f8e10ff */
[----:B------:R-:W-:Y:S01]  /*3620*/  STS [R17], R5 ;  /* 0x0000000511007388 */ /* 0x000fe20000000800 */
[----:B------:R-:W-:-:S03]  /*3630*/  IMAD R3, R14, 0x11, RZ ;  /* 0x000000110e037824 */ /* 0x000fc600078e02ff */
[----:B------:R-:W-:Y:S02]  /*3640*/  STS [R17+0x4], R6 ;  /* 0x0000040611007388 */ /* 0x000fe40000000800 */
[----:B------:R-:W-:Y:S02]  /*3650*/  IADD3 R0, P0, PT, R3, R0, RZ ;  /* 0x0000000003007210 */ /* 0x000fe40007f1e0ff */
[----:B------:R-:W-:Y:S03]  /*3660*/  STS [R17+0x8], R7 ;  /* 0x0000080711007388 */ /* 0x000fe60000000800 */
[----:B------:R-:W-:Y:S01]  /*3670*/  IMAD.X R3, RZ, RZ, RZ, P0 ;  /* 0x000000ffff037224 */ /* 0x000fe200000e06ff */
        /* <DEDUP_REMOVED lines=52> */
.L_x_205:
[----:B------:R-:W0:Y:S01]  /*39c0*/  LDCU.64 UR4, c[0x0][0x3c0] ;  /* 0x00007800ff0477ac */ /* 0x000e220008000a00 */
[----:B------:R-:W1:Y:S08]  /*39d0*/  LDC R5, c[0x0][0x3c8] ;  /* 0x0000f200ff057b82 */ /* 0x000e700000000800 */
[----:B------:R-:W3:Y:S01]  /*39e0*/  LDC R10, c[0x0][0x398] ;  /* 0x0000e600ff0a7b82 */ /* 0x000ee20000000800 */
[----:B0-----:R-:W-:-:S06]  /*39f0*/  UIMAD.WIDE.U32 UR4, UR7, 0x4, UR4 ;  /* 0x00000004070478a5 */ /* 0x001fcc000f8e0004 */
[----:B------:R-:W-:Y:S02]  /*3a00*/  IMAD.U32 R2, RZ, RZ, UR4 ;  /* 0x00000004ff027e24 */ /* 0x000fe4000f8e00ff */
[----:B------:R-:W-:Y:S02]  /*3a10*/  IMAD.U32 R3, RZ, RZ, UR5 ;  /* 0x00000005ff037e24 */ /* 0x000fe4000f8e00ff */
[--C-:B-1----:R-:W-:Y:S01]  /*3a20*/  IMAD.MOV R7, RZ, RZ, -R5.reuse ;  /* 0x000000ffff077224 */ /* 0x102fe200078e0a05 */
[----:B------:R-:W0:Y:S02]  /*3a30*/  LDCU.U8 UR4, c[0x0][0x380] ;  /* 0x00007000ff0477ac */ /* 0x000e240008000000 */
[----:B------:R-:W4:Y:S04]  /*3a40*/  LDG.E R6, desc[UR12][R2.64+0x4] ;  /* 0x0000040c02067981 */ /* 0x000f28000c1e1900 */
[----:B------:R1:W5:Y:S01]  /*3a50*/  LDG.E R4, desc[UR12][R2.64] ;  /* 0x0000000c02047981 */ /* 0x000362000c1e1900 */
[----:B------:R-:W-:Y:S01]  /*3a60*/  LOP3.LUT R27, R7, UR7, RZ, 0xc0, !PT ;  /* 0x00000007071b7c12 */ /* 0x000fe2000f8ec0ff */
[----:B------:R-:W-:Y:S01]  /*3a70*/  BSSY.RECONVERGENT B0, `(.L_x_246) ;  /* 0x00001b2000007945 */ /* 0x000fe20003800200 */
[----:B------:R-:W-:Y:S01]  /*3a80*/  SHF.R.U32.HI R5, RZ, 0x1, R5 ;  /* 0x00000001ff057819 */ /* 0x000fe20000011605 */
[----:B------:R-:W-:Y:S01]  /*3a90*/  ACQBULK ;  /* 0x000000000000782e */ /* 0x000fe20000000000 */
[C---:B------:R-:W-:Y:S01]  /*3aa0*/  IADD3 R8, PT, PT, -R27.reuse, UR7, RZ ;  /* 0x000000071b087c10 */ /* 0x040fe2000fffe1ff */
[----:B------:R-:W-:Y:S01]  /*3ab0*/  IMAD R27, R27, 0x1100, RZ ;  /* 0x000011001b1b7824 */ /* 0x000fe200078e02ff */
[----:B------:R-:W-:Y:S01]  /*3ac0*/  LOP3.LUT R7, R7, UR7, RZ, 0xfc, !PT ;  /* 0x0000000707077c12 */ /* 0x000fe2000f8efcff */
[----:B------:R-:W-:-:S02]  /*3ad0*/  IMAD R5, R5, 0x1100, RZ ;  /* 0x0000110005057824 */ /* 0x000fc400078e02ff */
[----:B------:R-:W-:Y:S01]  /*3ae0*/  IMAD R8, R8, 0x1100, RZ ;  /* 0x0000110008087824 */ /* 0x000fe200078e02ff */
[----:B------:R-:W-:Y:S01]  /*3af0*/  ISETP.NE.AND P0, PT, R7, -0x1, PT ;  /* 0xffffffff0700780c */ /* 0x000fe20003f05270 */
[--C-:B---3--:R-:W-:Y:S01]  /*3b00*/  IMAD.IADD R10, R10, 0x1, -R27.reuse ;  /* 0x000000010a0a7824 */ /* 0x108fe200078e0a1b */
[----:B0-----:R-:W-:Y:S02]  /*3b10*/  UPRMT UR4, UR4, 0x8880, URZ ;  /* 0x0000888004047896 */ /* 0x001fe400080000ff */
[----:B-1----:R-:W-:Y:S02]  /*3b20*/  VIMNMX.U32 R2, PT, PT, R8, -0x1101, !PT ;  /* 0xffffeeff08027848 */ /* 0x002fe40007fe0000 */
[----:B------:R-:W-:Y:S02]  /*3b30*/  UISETP.NE.AND UP0, UPT, UR4, URZ, UPT ;  /* 0x000000ff0400728c */ /* 0x000fe4000bf05270 */
[----:B------:R-:W-:Y:S01]  /*3b40*/  LOP3.LUT R2, RZ, R2, RZ, 0x33, !PT ;  /* 0x00000002ff027212 */ /* 0x000fe200078e33ff */
[--C-:B----4-:R-:W-:Y:S01]  /*3b50*/  IMAD.IADD R25, R6, 0x1, -R27.reuse ;  /* 0x0000000106197824 */ /* 0x110fe200078e0a1b */
[----:B------:R-:W-:Y:S01]  /*3b60*/  VIMNMX.U32 R6, PT, PT, R5, R10, !PT ;  /* 0x0000000a05067248 */ /* 0x000fe20007fe0000 */
[----:B-----5:R-:W-:-:S03]  /*3b70*/  IMAD.IADD R4, R4, 0x1, -R27 ;  /* 0x0000000104047824 */ /* 0x020fc600078e0a1b */
[----:B------:R-:W-:Y:S01]  /*3b80*/  IADD3 R2, PT, PT, -R25, R8, R2 ;  /* 0x0000000819027210 */ /* 0x000fe20007ffe102 */
[----:B------:R-:W-:Y:S01]  /*3b90*/  IMAD.IADD R23, R6, 0x1, -R5 ;  /* 0x0000000106177824 */ /* 0x000fe200078e0a05 */
[C---:B------:R-:W-:Y:S02]  /*3ba0*/  @!P0 VIMNMX.U32 R25, PT, PT, R5.reuse, R10, PT ;  /* 0x0000000a05198248 */ /* 0x040fe40003fe0000 */
[----:B------:R-:W-:Y:S02]  /*3bb0*/  SEL R2, R5, R2, !P0 ;  /* 0x0000000205027207 */ /* 0x000fe40004000000 */
[----:B------:R-:W-:Y:S01]  /*3bc0*/  VIADDMNMX.U32 R24, R8, -R4, R23, PT ;  /* 0x8000000408187246 */ /* 0x000fe20003800017 */
[----:B------:R-:W-:Y:S01]  /*3bd0*/  IMAD.IADD R25, R25, 0x1, -R4 ;  /* 0x0000000119197824 */ /* 0x000fe200078e0a04 */
[----:B------:R-:W-:-:S05]  /*3be0*/  VIMNMX.U32 R23, PT, PT, R23, R2, PT ;  /* 0x0000000217177248 */ /* 0x000fca0003fe0000 */
[----:B------:R-:W-:Y:S01]  /*3bf0*/  IMAD.IADD R23, R23, 0x1, -R24 ;  /* 0x0000000117177824 */ /* 0x000fe200078e0a18 */
[----:B------:R-:W-:Y:S06]  /*3c00*/  BRA.U !UP0, `(.L_x_247) ;  /* 0x0000000908507547 */ /* 0x000fec000b800000 */
[----:B------:R-:W-:Y:S01]  /*3c10*/  IMAD.IADD R2, R25, 0x1, R23 ;  /* 0x0000000119027824 */ /* 0x000fe200078e0217 */
[----:B------:R-:W0:Y:S01]  /*3c20*/  LDCU.64 UR4, c[0x0][0x388] ;  /* 0x00007100ff0477ac */ /* 0x000e220008000a00 */
[----:B------:R-:W-:Y:S01]  /*3c30*/  IADD3 R3, P0, P1, R24, R27, R5 ;  /* 0x0000001b18037210 */ /* 0x000fe2000791e005 */
[----:B------:R-:W-:Y:S02]  /*3c40*/  BSSY.RECONVERGENT B1, `(.L_x_248) ;  /* 0x0000012000017945 */ /* 0x000fe40003800200 */
[----:B------:R-:W-:Y:S01]  /*3c50*/  R2UR UR6, R2 ;  /* 0x00000000020672ca */ /* 0x000fe200000e0000 */
[C---:B--2---:R-:W-:Y:S01]  /*3c60*/  IMAD.IADD R2, R0.reuse, 0x1, -R25 ;  /* 0x0000000100027824 */ /* 0x044fe200078e0a19 */
[----:B------:R-:W-:Y:S02]  /*3c70*/  IADD3.X R5, PT, PT, RZ, RZ, RZ, P0, P1 ;  /* 0x000000ffff057210 */ /* 0x000fe400007e24ff */
[----:B------:R-:W-:Y:S02]  /*3c80*/  IADD3 R4, P0, P1, R0, R4, R27 ;  /* 0x0000000400047210 */ /* 0x000fe4000791e01b */
[----:B------:R-:W-:-:S04]  /*3c90*/  IADD3 R3, P2, PT, R2, R3, RZ ;  /* 0x0000000302037210 */ /* 0x000fc80007f5e0ff */
[----:B------:R-:W-:Y:S02]  /*3ca0*/  LEA.HI.X.SX32 R2, R2, R5, 0x1, P2 ;  /* 0x0000000502027211 */ /* 0x000fe400010f0eff */
[----:B------:R-:W-:Y:S02]  /*3cb0*/  IADD3.X R5, PT, PT, RZ, RZ, RZ, P0, P1 ;  /* 0x000000ffff057210 */ /* 0x000fe400007e24ff */
[----:B------:R-:W-:Y:S02]  /*3cc0*/  ISETP.GE.AND P0, PT, R0, UR6, PT ;  /* 0x0000000600007c0c */ /* 0x000fe4000bf06270 */
[C---:B0-----:R-:W-:Y:S02]  /*3cd0*/  LEA R12, P1, R4.reuse, UR4, 0x2 ;  /* 0x00000004040c7c11 */ /* 0x041fe4000f8210ff */
[----:B------:R-:W-:Y:S02]  /*3ce0*/  LEA R14, P2, R3, UR4, 0x2 ;  /* 0x00000004030e7c11 */ /* 0x000fe4000f8410ff */
[----:B------:R-:W-:-:S02]  /*3cf0*/  LEA.HI.X R13, R4, UR5, R5, 0x2, P1 ;  /* 0x00000005040d7c11 */ /* 0x000fc400088f1405 */
[----:B------:R-:W-:Y:S01]  /*3d00*/  LEA.HI.X R15, R3, UR5, R2, 0x2, P2 ;  /* 0x00000005030f7c11 */ /* 0x000fe200090f1402 */
[----:B------:R-:W-:-:S04]  /*3d10*/  VIADD R2, R0, 0x100 ;  /* 0x0000010000027836 */ /* 0x000fc80000000000 */
[----:B------:R-:W-:Y:S05]  /*3d20*/  @P0 BRA `(.L_x_249) ;  /* 0x00000000000c0947 */ /* 0x000fea0003800000 */
[----:B------:R-:W-:-:S13]  /*3d30*/  ISETP.GE.AND P0, PT, R0, R25, PT ;  /* 0x000000190000720c */ /* 0x000fda0003f06270 */
[----:B------:R0:W5:Y:S04]  /*3d40*/  @!P0 LDG.E R22, desc[UR12][R12.64] ;  /* 0x0000000c0c168981 */ /* 0x000168000c1e1900 */
[----:B------:R0:W5:Y:S02]  /*3d50*/  @P0 LDG.E R22, desc[UR12][R14.64] ;  /* 0x0000000c0e160981 */ /* 0x000164000c1e1900 */
.L_x_249:
[----:B------:R-:W-:Y:S05]  /*3d60*/  BSYNC.RECONVERGENT B1 ;  /* 0x0000000000017941 */ /* 0x000fea0003800200 */
.L_x_248:
[----:B------:R-:W-:Y:S01]  /*3d70*/  ISETP.GE.AND P0, PT, R2, UR6, PT ;  /* 0x0000000602007c0c */ /* 0x000fe2000bf06270 */
[----:B------:R-:W-:Y:S01]  /*3d80*/  VIADD R4, R0, 0x200 ;  /* 0x0000020000047836 */ /* 0x000fe20000000000 */
[----:B------:R-:W-:Y:S04]  /*3d90*/  BSSY.RECONVERGENT B1, `(.L_x_250) ;  /* 0x0000006000017945 */ /* 0x000fe80003800200 */
[----:B------:R-:W-:-:S07]  /*3da0*/  ISETP.GE.AND P1, PT, R4, UR6, PT ;  /* 0x0000000604007c0c */ /* 0x000fce000bf26270 */
[----:B------:R-:W-:Y:S06]  /*3db0*/  @P0 BRA `(.L_x_251) ;  /* 0x00000000000c0947 */ /* 0x000fec0003800000 */
[----:B------:R-:W-:-:S13]  /*3dc0*/  ISETP.GE.AND P0, PT, R2, R25, PT ;  /* 0x000000190200720c */ /* 0x000fda0003f06270 */
[----:B------:R1:W5:Y:S04]  /*3dd0*/  @P0 LDG.E R21, desc[UR12][R14.64+0x400] ;  /* 0x0004000c0e150981 */ /* 0x000368000c1e1900 */
[----:B------:R1:W5:Y:S02]  /*3de0*/  @!P0 LDG.E R21, desc[UR12][R12.64+0x400] ;  /* 0x0004000c0c158981 */ /* 0x000364000c1e1900 */
.L_x_251:
[----:B------:R-:W-:Y:S05]  /*3df0*/  BSYNC.RECONVERGENT B1 ;  /* 0x0000000000017941 */ /* 0x000fea0003800200 */
.L_x_250:
[----:B------:R-:W-:Y:S04]  /*3e00*/  BSSY.RECONVERGENT B1, `(.L_x_252) ;  /* 0x0000005000017945 */ /* 0x000fe80003800200 */
[----:B------:R-:W-:Y:S05]  /*3e10*/  @P1 BRA `(.L_x_253) ;  /* 0x00000000000c1947 */ /* 0x000fea0003800000 */
[----:B------:R-:W-:-:S13]  /*3e20*/  ISETP.GE.AND P0, PT, R4, R25, PT ;  /* 0x000000190400720c */ /* 0x000fda0003f06270 */
[----:B------:R2:W5:Y:S04]  /*3e30*/  @P0 LDG.E R20, desc[UR12][R14.64+0x800] ;  /* 0x0008000c0e140981 */ /* 0x000568000c1e1900 */
[----:B------:R2:W5:Y:S02]  /*3e40*/  @!P0 LDG.E R20, desc[UR12][R12.64+0x800] ;  /* 0x0008000c0c148981 */ /* 0x000564000c1e1900 */
.L_x_253:
[----:B------:R-:W-:Y:S05]  /*3e50*/  BSYNC.RECONVERGENT B1 ;  /* 0x0000000000017941 */ /* 0x000fea0003800200 */
.L_x_252:
[C---:B------:R-:W-:Y:S01]  /*3e60*/  VIADD R2, R0.reuse, 0x300 ;  /* 0x0000030000027836 */ /* 0x040fe20000000000 */
[----:B------:R-:W-:Y:S01]  /*3e70*/  LOP3.LUT R4, R0, 0x400, RZ, 0xfc, !PT ;  /* 0x0000040000047812 */ /* 0x000fe200078efcff */
[----:B------:R-:W-:Y:S03]  /*3e80*/  BSSY.RECONVERGENT B1, `(.L_x_254) ;  /* 0x0000007000017945 */ /* 0x000fe60003800200 */
[----:B------:R-:W-:Y:S02]  /*3e90*/  ISETP.GE.AND P0, PT, R2, UR6, PT ;  /* 0x0000000602007c0c */ /* 0x000fe4000bf06270 */
[----:B------:R-:W-:-:S11]  /*3ea0*/  ISETP.GE.AND P1, PT, R4, UR6, PT ;  /* 0x0000000604007c0c */ /* 0x000fd6000bf26270 */
[----:B------:R-:W-:Y:S05]  /*3eb0*/  @P0 BRA `(.L_x_255) ;  /* 0x00000000000c0947 */ /* 0x000fea0003800000 */
[----:B------:R-:W-:-:S13]  /*3ec0*/  ISETP.GE.AND P0, PT, R2, R25, PT ;  /* 0x000000190200720c */ /* 0x000fda0003f06270 */
[----:B------:R3:W5:Y:S04]  /*3ed0*/  @P0 LDG.E R19, desc[UR12][R14.64+0xc00] ;  /* 0x000c000c0e130981 */ /* 0x000768000c1e1900 */
[----:B------:R3:W5:Y:S02]  /*3ee0*/  @!P0 LDG.E R19, desc[UR12][R12.64+0xc00] ;  /* 0x000c000c0c138981 */ /* 0x000764000c1e1900 */
.L_x_255:
[----:B------:R-:W-:Y:S05]  /*3ef0*/  BSYNC.RECONVERGENT B1 ;  /* 0x0000000000017941 */ /* 0x000fea0003800200 */
.L_x_254:
[----:B------:R-:W-:Y:S04]  /*3f00*/  BSSY.RECONVERGENT B1, `(.L_x_256) ;  /* 0x0000005000017945 */ /* 0x000fe80003800200 */
[----:B------:R-:W-:Y:S05]  /*3f10*/  @P1 BRA `(.L_x_257) ;  /* 0x00000000000c1947 */ /* 0x000fea0003800000 */
[----:B------:R-:W-:-:S13]  /*3f20*/  ISETP.GE.AND P0, PT, R4, R25, PT ;  /* 0x000000190400720c */ /* 0x000fda0003f06270 */
[----:B------:R4:W5:Y:S04]  /*3f30*/  @P0 LDG.E R18, desc[UR12][R14.64+0x1000] ;  /* 0x0010000c0e120981 */ /* 0x000968000c1e1900 */
[----:B------:R4:W5:Y:S02]  /*3f40*/  @!P0 LDG.E R18, desc[UR12][R12.64+0x1000] ;  /* 0x0010000c0c128981 */ /* 0x000964000c1e1900 */
.L_x_257:
[----:B------:R-:W-:Y:S05]  /*3f50*/  BSYNC.RECONVERGENT B1 ;  /* 0x0000000000017941 */ /* 0x000fea0003800200 */
.L_x_256:
[C---:B------:R-:W-:Y:S01]  /*3f60*/  VIADD R2, R0.reuse, 0x500 ;  /* 0x0000050000027836 */ /* 0x040fe20000000000 */
[----:B------:R-:W-:Y:S01]  /*3f70*/  BSSY.RECONVERGENT B1, `(.L_x_258) ;  /* 0x0000008000017945 */ /* 0x000fe20003800200 */
[----:B------:R-:W-:-:S03]  /*3f80*/  VIADD R4, R0, 0x600 ;  /* 0x0000060000047836 */ /* 0x000fc60000000000 */
[----:B------:R-:W-:Y:S02]  /*3f90*/  ISETP.GE.AND P0, PT, R2, UR6, PT ;  /* 0x0000000602007c0c */ /* 0x000fe4000bf06270 */
[----:B------:R-:W-:-:S11]  /*3fa0*/  ISETP.GE.AND P1, PT, R4, UR6, PT ;  /* 0x0000000604007c0c */ /* 0x000fd6000bf26270 */
[----:B------:R-:W-:Y:S05]  /*3fb0*/  @P0 BRA `(.L_x_259) ;  /* 0x00000000000c0947 */ /* 0x000fea0003800000 */
[----:B------:R-:W-:-:S13]  /*3fc0*/  ISETP.GE.AND P0, PT, R2, R25, PT ;  /* 0x000000190200720c */ /* 0x000fda0003f06270 */
[----:B------:R0:W5:Y:S04]  /*3fd0*/  @P0 LDG.E R17, desc[UR12][R14.64+0x1400] ;  /* 0x0014000c0e110981 */ /* 0x000168000c1e1900 */
[----:B------:R0:W5:Y:S02]  /*3fe0*/  @!P0 LDG.E R17, desc[UR12][R12.64+0x1400] ;  /* 0x0014000c0c118981 */ /* 0x000164000c1e1900 */
.L_x_259:
[----:B------:R-:W-:Y:S05]  /*3ff0*/  BSYNC.RECONVERGENT B1 ;  /* 0x0000000000017941 */ /* 0x000fea0003800200 */
.L_x_258:
[----:B------:R-:W-:Y:S04]  /*4000*/  BSSY.RECONVERGENT B1, `(.L_x_260) ;  /* 0x0000005000017945 */ /* 0x000fe80003800200 */
[----:B------:R-:W-:Y:S05]  /*4010*/  @P1 BRA `(.L_x_261) ;  /* 0x00000000000c1947 */ /* 0x000fea0003800000 */
[----:B------:R-:W-:-:S13]  /*4020*/  ISETP.GE.AND P0, PT, R4, R25, PT ;  /* 0x000000190400720c */ /* 0x000fda0003f06270 */
[----:B------:R0:W5:Y:S04]  /*4030*/  @P0 LDG.E R16, desc[UR12][R14.64+0x1800] ;  /* 0x0018000c0e100981 */ /* 0x000168000c1e1900 */
[----:B------:R0:W5:Y:S02]  /*4040*/  @!P0 LDG.E R16, desc[UR12][R12.64+0x1800] ;  /* 0x0018000c0c108981 */ /* 0x000164000c1e1900 */
.L_x_261:
[----:B------:R-:W-:Y:S05]  /*4050*/  BSYNC.RECONVERGENT B1 ;  /* 0x0000000000017941 */ /* 0x000fea0003800200 */
.L_x_260:
        /* <DEDUP_REMOVED lines=9> */
.L_x_263:
[----:B------:R-:W-:Y:S05]  /*40f0*/  BSYNC.RECONVERGENT B1 ;  /* 0x0000000000017941 */ /* 0x000fea0003800200 */
.L_x_262:
[----:B------:R-:W-:Y:S04]  /*4100*/  BSSY.RECONVERGENT B1, `(.L_x_264) ;  /* 0x0000005000017945 */ /* 0x000fe80003800200 */
[----:B------:R-:W-:Y:S05]  /*4110*/  @P1 BRA `(.L_x_265) ;  /* 0x00000000000c1947 */ /* 0x000fea0003800000 */
[----:B------:R-:W-:-:S13]  /*4120*/  ISETP.GE.AND P0, PT, R4, R25, PT ;  /* 0x000000190400720c */ /* 0x000fda0003f06270 */
[----:B------:R0:W5:Y:S04]  /*4130*/  @P0 LDG.E R3, desc[UR12][R14.64+0x2000] ;  /* 0x0020000c0e030981 */ /* 0x000168000c1e1900 */
[----:B------:R0:W5:Y:S02]  /*4140*/  @!P0 LDG.E R3, desc[UR12][R12.64+0x2000] ;  /* 0x0020000c0c038981 */ /* 0x000164000c1e1900 */
.L_x_265:
[----:B------:R-:W-:Y:S05]  /*4150*/  BSYNC.RECONVERGENT B1 ;  /* 0x0000000000017941 */ /* 0x000fea0003800200 */
.L_x_264:
        /* <DEDUP_REMOVED lines=9> */
.L_x_267:
[----:B------:R-:W-:Y:S05]  /*41f0*/  BSYNC.RECONVERGENT B1 ;  /* 0x0000000000017941 */ /* 0x000fea0003800200 */
.L_x_266:
[----:B------:R-:W-:Y:S04]  /*4200*/  BSSY.RECONVERGENT B1, `(.L_x_268) ;  /* 0x0000005000017945 */ /* 0x000fe80003800200 */
[----:B------:R-:W-:Y:S05]  /*4210*/  @P1 BRA `(.L_x_269) ;  /* 0x00000000000c1947 */ /* 0x000fea0003800000 */
[----:B------:R-:W-:-:S13]  /*4220*/  ISETP.GE.AND P0, PT, R6, R25, PT ;  /* 0x000000190600720c */ /* 0x000fda0003f06270 */
[----:B------:R0:W5:Y:S04]  /*4230*/  @P0 LDG.E R5, desc[UR12][R14.64+0x2800] ;  /* 0x0028000c0e050981 */ /* 0x000168000c1e1900 */
[----:B------:R0:W5:Y:S02]  /*4240*/  @!P0 LDG.E R5, desc[UR12][R12.64+0x2800] ;  /* 0x0028000c0c058981 */ /* 0x000164000c1e1900 */
.L_x_269:
[----:B------:R-:W-:Y:S05]  /*4250*/  BSYNC.RECONVERGENT B1 ;  /* 0x0000000000017941 */ /* 0x000fea0003800200 */
.L_x_268:
        /* <DEDUP_REMOVED lines=9> */
.L_x_271:
[----:B------:R-:W-:Y:S05]  /*42f0*/  BSYNC.RECONVERGENT B1 ;  /* 0x0000000000017941 */ /* 0x000fea0003800200 */
.L_x_270:
[----:B------:R-:W-:Y:S04]  /*4300*/  BSSY.RECONVERGENT B1, `(.L_x_272) ;  /* 0x0000005000017945 */ /* 0x000fe80003800200 */
[----:B------:R-:W-:Y:S05]  /*4310*/  @P1 BRA `(.L_x_273) ;  /* 0x00000000000c1947 */ /* 0x000fea0003800000 */
[----:B------:R-:W-:-:S13]  /*4320*/  ISETP.GE.AND P0, PT, R8, R25, PT ;  /* 0x000000190800720c */ /* 0x000fda0003f06270 */
[----:B------:R0:W5:Y:S04]  /*4330*/  @P0 LDG.E R7, desc[UR12][R14.64+0x3000] ;  /* 0x0030000c0e070981 */ /* 0x000168000c1e1900 */
[----:B------:R0:W5:Y:S02]  /*4340*/  @!P0 LDG.E R7, desc[UR12][R12.64+0x3000] ;  /* 0x0030000c0c078981 */ /* 0x000164000c1e1900 */
.L_x_273:
[----:B------:R-:W-:Y:S05]  /*4350*/  BSYNC.RECONVERGENT B1 ;  /* 0x0000000000017941 */ /* 0x000fea0003800200 */
.L_x_272:
        /* <DEDUP_REMOVED lines=9> */
.L_x_275:
[----:B------:R-:W-:Y:S05]  /*43f0*/  BSYNC.RECONVERGENT B1 ;  /* 0x0000000000017941 */ /* 0x000fea0003800200 */
.L_x_274:
[----:B------:R-:W-:Y:S04]  /*4400*/  BSSY.RECONVERGENT B1, `(.L_x_276) ;  /* 0x0000005000017945 */ /* 0x000fe80003800200 */
[----:B------:R-:W-:Y:S05]  /*4410*/  @P1 BRA `(.L_x_277) ;  /* 0x00000000000c1947 */ /* 0x000fea0003800000 */
[----:B------:R-:W-:-:S13]  /*4420*/  ISETP.GE.AND P0, PT, R10, R25, PT ;  /* 0x000000190a00720c */ /* 0x000fda0003f06270 */
[----:B------:R0:W5:Y:S04]  /*4430*/  @P0 LDG.E R9, desc[UR12][R14.64+0x3800] ;  /* 0x0038000c0e090981 */ /* 0x000168000c1e1900 */
[----:B------:R0:W5:Y:S02]  /*4440*/  @!P0 LDG.E R9, desc[UR12][R12.64+0x3800] ;  /* 0x0038000c0c098981 */ /* 0x000164000c1e1900 */
.L_x_277:
[----:B------:R-:W-:Y:S05]  /*4450*/  BSYNC.RECONVERGENT B1 ;  /* 0x0000000000017941 */ /* 0x000fea0003800200 */
.L_x_276:
        /* <DEDUP_REMOVED lines=9> */
.L_x_279:
[----:B------:R-:W-:Y:S05]  /*44f0*/  BSYNC.RECONVERGENT B1 ;  /* 0x0000000000017941 */ /* 0x000fea0003800200 */
.L_x_278:
[----:B------:R-:W-:Y:S05]  /*4500*/  @P1 BRA `(.L_x_280) ;  /* 0x0000001000201947 */ /* 0x000fea0003800000 */
[----:B------:R-:W-:-:S13]  /*4510*/  ISETP.GE.AND P0, PT, R24, R25, PT ;  /* 0x000000191800720c */ /* 0x000fda0003f06270 */
[----:B------:R0:W5:Y:S04]  /*4520*/  @P0 LDG.E R11, desc[UR12][R14.64+0x4000] ;  /* 0x0040000c0e0b0981 */ /* 0x000168000c1e1900 */
[----:B------:R0:W5:Y:S01]  /*4530*/  @!P0 LDG.E R11, desc[UR12][R12.64+0x4000] ;  /* 0x0040000c0c0b8981 */ /* 0x000162000c1e1900 */
[----:B------:R-:W-:Y:S05]  /*4540*/  BRA `(.L_x_280) ;  /* 0x0000001000107947 */ /* 0x000fea0003800000 */
.L_x_247:
[----:B------:R-:W-:Y:S01]  /*4550*/  IMAD.IADD R12, R25, 0x1, R23 ;  /* 0x00000001190c7824 */ /* 0x000fe200078e0217 */
[----:B------:R-:W-:Y:S01]  /*4560*/  IADD3 R24, P2, P3, R24, R27, R5 ;  /* 0x0000001b18187210 */ /* 0x000fe20007b5e005 */
[----:B--2---:R-:W-:Y:S01]  /*4570*/  VIADD R26, R0, 0x100 ;  /* 0x00000100001a7836 */ /* 0x004fe20000000000 */
[----:B------:R-:W-:Y:S02]  /*4580*/  IADD3 R27, P0, PT, R27, R4, RZ ;  /* 0x000000041b1b7210 */ /* 0x000fe40007f1e0ff */
[----:B------:R-:W-:-:S13]  /*4590*/  R2UR UR6, R12 ;  /* 0x000000000c0672ca */ /* 0x000fda00000e0000 */
[----:B------:R-:W-:-:S13]  /*45a0*/  ISETP.GE.AND P4, PT, R26, UR6, PT ;  /* 0x000000061a007c0c */ /* 0x000fda000bf86270 */
[C---:B------:R-:W-:Y:S01]  /*45b0*/  @!P4 IMAD.IADD R12, R26.reuse, 0x1, -R25 ;  /* 0x000000011a0cc824 */ /* 0x040fe200078e0a19 */
[----:B------:R-:W-:-:S04]  /*45c0*/  @!P4 ISETP.GE.AND P5, PT, R26, R25, PT ;  /* 0x000000191a00c20c */ /* 0x000fc80003fa6270 */
[----:B------:R-:W-:Y:S02]  /*45d0*/  @!P4 SEL R26, R26, R12, !P5 ;  /* 0x0000000c1a1ac207 */ /* 0x000fe40006800000 */
[----:B------:R-:W-:Y:S02]  /*45e0*/  @!P4 SEL R13, R27, R24, !P5 ;  /* 0x000000181b0dc207 */ /* 0x000fe40006800000 */
[----:B------:R-:W-:Y:S02]  /*45f0*/  @!P4 SHF.R.S32.HI R14, RZ, 0x1f, R12 ;  /* 0x0000001fff0ec819 */ /* 0x000fe4000001140c */
[----:B------:R-:W-:Y:S01]  /*4600*/  @!P4 IADD3 R26, P1, PT, R26, R13, RZ ;  /* 0x0000000d1a1ac210 */ /* 0x000fe20007f3e0ff */
[----:B------:R-:W-:Y:S01]  /*4610*/  IMAD.X R13, RZ, RZ, RZ, P0 ;  /* 0x000000ffff0d7224 */ /* 0x000fe200000e06ff */
[----:B------:R-:W-:Y:S02]  /*4620*/  IADD3.X R12, PT, PT, RZ, RZ, RZ, P2, P3 ;  /* 0x000000ffff0c7210 */ /* 0x000fe400017e64ff */
[----:B------:R-:W-:-:S02]  /*4630*/  @!P4 SEL R14, R14, RZ, P5 ;  /* 0x000000ff0e0ec207 */ /* 0x000fc40002800000 */
[----:B------:R-:W-:-:S05]  /*4640*/  @!P4 SEL R15, R13, R12, !P5 ;  /* 0x0000000c0d0fc207 */ /* 0x000fca0006800000 */
[----:B------:R-:W-:Y:S02]  /*4650*/  @!P4 IMAD.X R28, R14, 0x1, R15, P1 ;  /* 0x000000010e1cc824 */ /* 0x000fe400008e060f */
[----:B------:R-:W0:Y:S02]  /*4660*/  @!P4 LDC.64 R14, c[0x0][0x3a0] ;  /* 0x0000e800ff0ecb82 */ /* 0x000e240000000a00 */
[----:B0-----:R-:W-:-:S04]  /*4670*/  @!P4 LEA R14, P0, R26, R14, 0x2 ;  /* 0x0000000e1a0ec211 */ /* 0x001fc800078010ff */
[----:B------:R-:W-:Y:S01]  /*4680*/  @!P4 LEA.HI.X R15, R26, R15, R28, 0x2, P0 ;  /* 0x0000000f1a0fc211 */ /* 0x000fe200000f141c */
[----:B------:R-:W-:-:S04]  /*4690*/  VIADD R28, R0, 0x200 ;  /* 0x00000200001c7836 */ /* 0x000fc80000000000 */
[----:B------:R0:W5:Y:S01]  /*46a0*/  @!P4 LDG.E R21, desc[UR12][R14.64] ;  /* 0x0000000c0e15c981 */ /* 0x000162000c1e1900 */
[----:B------:R-:W-:-:S13]  /*46b0*/  ISETP.GE.AND P1, PT, R28, UR6, PT ;  /* 0x000000061c007c0c */ /* 0x000fda000bf26270 */
[----:B0-----:R-:W0:Y:S01]  /*46c0*/  @!P1 LDC.64 R14, c[0x0][0x3a0] ;  /* 0x0000e800ff0e9b82 */ /* 0x001e220000000a00 */
[C---:B------:R-:W-:Y:S01]  /*46d0*/  @!P1 IMAD.IADD R26, R28.reuse, 0x1, -R25 ;  /* 0x000000011c1a9824 */ /* 0x040fe200078e0a19 */
[----:B------:R-:W-:-:S04]  /*46e0*/  @!P1 ISETP.GE.AND P2, PT, R28, R25, PT ;  /* 0x000000191c00920c */ /* 0x000fc80003f46270 */
[----:B------:R-:W-:Y:S02]  /*46f0*/  @!P1 SEL R29, R28, R26, !P2 ;  /* 0x0000001a1c1d9207 */ /* 0x000fe40005000000 */
[----:B------:R-:W-:Y:S02]  /*4700*/  @!P1 SHF.R.S32.HI R28, RZ, 0x1f, R26 ;  /* 0x0000001fff1c9819 */ /* 0x000fe4000001141a */
[----:B------:R-:W-:Y:S02]  /*4710*/  @!P1 SEL R26, R27, R24, !P2 ;  /* 0x000000181b1a9207 */ /* 0x000fe40005000000 */
[----:B------:R-:W-:Y:S02]  /*4720*/  @!P1 SEL R28, R28, RZ, P2 ;  /* 0x000000ff1c1c9207 */ /* 0x000fe40001000000 */
[----:B------:R-:W-:Y:S02]  /*4730*/  @!P1 IADD3 R26, P0, PT, R29, R26, RZ ;  /* 0x0000001a1d1a9210 */ /* 0x000fe40007f1e0ff */
[----:B------:R-:W-:-:S05]  /*4740*/  @!P1 SEL R29, R13, R12, !P2 ;  /* 0x0000000c0d1d9207 */ /* 0x000fca0005000000 */
[----:B------:R-:W-:Y:S01]  /*4750*/  @!P1 IMAD.X R28, R28, 0x1, R29, P0 ;  /* 0x000000011c1c9824 */ /* 0x000fe200000e061d */
        /* <DEDUP_REMOVED lines=16> */
[----:B------:R-:W-:Y:S02]  /*4860*/  @!P1 LEA.HI.X R15, R26, R15, R28, 0x2, P0 ;  /* 0x0000000f1a0f9211 */ /* 0x000fe400000f141c */
[----:B------:R-:W-:-:S03]  /*4870*/  LOP3.LUT R28, R0, 0x400, RZ, 0xfc, !PT ;  /* 0x00000400001c7812 */ /* 0x000fc600078efcff */
        /* <DEDUP_REMOVED lines=175> */
[----:B------:R-:W-:-:S02]  /*5370*/  @!P1 SEL R29, R13, R12, !P2 ;  /* 0x0000000c0d1d9207 */ /* 0x000fc40005000000 */
[----:B------:R-:W-:-:S03]  /*5380*/  ISETP.GE.AND P2, PT, R0, UR6, PT ;  /* 0x0000000600007c0c */ /* 0x000fc6000bf46270 */
[----:B------:R-:W-:Y:S01]  /*5390*/  @!P1 IMAD.X R28, R28, 0x1, R29, P0 ;  /* 0x000000011c1c9824 */ /* 0x000fe200000e061d */
[----:B0-----:R-:W-:-:S04]  /*53a0*/  @!P1 LEA R14, P0, R26, R14, 0x2 ;  /* 0x0000000e1a0e9211 */ /* 0x001fc800078010ff */
[----:B------:R-:W-:-:S05]  /*53b0*/  @!P1 LEA.HI.X R15, R26, R15, R28, 0x2, P0 ;  /* 0x0000000f1a0f9211 */ /* 0x000fca00000f141c */
[----:B------:R0:W5:Y:S01]  /*53c0*/  @!P1 LDG.E R10, desc[UR12][R14.64] ;  /* 0x0000000c0e0a9981 */ /* 0x000162000c1e1900 */
[C---:B------:R-:W-:Y:S01]  /*53d0*/  @!P2 IMAD.IADD R29, R0.reuse, 0x1, -R25 ;  /* 0x00000001001da824 */ /* 0x040fe200078e0a19 */
[----:B------:R-:W-:-:S04]  /*53e0*/  @!P2 ISETP.GE.AND P0, PT, R0, R25, PT ;  /* 0x000000190000a20c */ /* 0x000fc80003f06270 */
[----:B------:R-:W-:Y:S02]  /*53f0*/  @!P2 SHF.R.S32.HI R28, RZ, 0x1f, R29 ;  /* 0x0000001fff1ca819 */ /* 0x000fe4000001141d */
[----:B------:R-:W-:Y:S01]  /*5400*/  @!P2 SEL R26, R0, R29, !P0 ;  /* 0x0000001d001aa207 */ /* 0x000fe20004000000 */
[----:B0-----:R-:W0:Y:S01]  /*5410*/  @!P2 LDC.64 R14, c[0x0][0x3a0] ;  /* 0x0000e800ff0eab82 */ /* 0x001e220000000a00 */
        /* <DEDUP_REMOVED lines=11> */
[----:B------:R-:W-:-:S04]  /*54d0*/  @!P1 ISETP.GE.AND P2, PT, R26, R25, PT ;  /* 0x000000191a00920c */ /* 0x000fc80003f46270 */
[----:B------:R-:W-:Y:S01]  /*54e0*/  @!P1 SEL R12, R13, R12, !P2 ;  /* 0x0000000c0d0c9207 */ /* 0x000fe20005000000 */
[----:B------:R-:W-:Y:S01]  /*54f0*/  @!P1 IMAD.IADD R13, R26, 0x1, -R25 ;  /* 0x000000011a0d9824 */ /* 0x000fe200078e0a19 */
[----:B------:R-:W-:-:S04]  /*5500*/  @!P1 SEL R24, R27, R24, !P2 ;  /* 0x000000181b189207 */ /* 0x000fc80005000000 */
[----:B------:R-:W-:Y:S02]  /*5510*/  @!P1 SEL R27, R26, R13, !P2 ;  /* 0x0000000d1a1b9207 */ /* 0x000fe40005000000 */
[----:B------:R-:W-:Y:S02]  /*5520*/  @!P1 SHF.R.S32.HI R13, RZ, 0x1f, R13 ;  /* 0x0000001fff0d9819 */ /* 0x000fe4000001140d */
[----:B------:R-:W-:Y:S02]  /*5530*/  @!P1 IADD3 R24, P0, PT, R27, R24, RZ ;  /* 0x000000181b189210 */ /* 0x000fe40007f1e0ff */
[----:B------:R-:W-:-:S05]  /*5540*/  @!P1 SEL R13, R13, RZ, P2 ;  /* 0x000000ff0d0d9207 */ /* 0x000fca0001000000 */
[----:B------:R-:W-:Y:S01]  /*5550*/  @!P1 IMAD.X R12, R13, 0x1, R12, P0 ;  /* 0x000000010d0c9824 */ /* 0x000fe200000e060c */
[----:B0-----:R-:W-:-:S04]  /*5560*/  @!P1 LEA R14, P0, R24, R14, 0x2 ;  /* 0x0000000e180e9211 */ /* 0x001fc800078010ff */
[----:B------:R-:W-:-:S05]  /*5570*/  @!P1 LEA.HI.X R15, R24, R15, R12, 0x2, P0 ;  /* 0x0000000f180f9211 */ /* 0x000fca00000f140c */
[----:B------:R0:W5:Y:S04]  /*5580*/  @!P1 LDG.E R11, desc[UR12][R14.64] ;  /* 0x0000000c0e0b9981 */ /* 0x000168000c1e1900 */
.L_x_280:
[----:B------:R-:W-:Y:S05]  /*5590*/  BSYNC.RECONVERGENT B0 ;  /* 0x0000000000007941 */ /* 0x000fea0003800200 */
.L_x_246:
[----:B------:R-:W1:Y:S01]  /*55a0*/  S2UR UR5, SR_CgaCtaId ;  /* 0x00000000000579c3 */ /* 0x000e620000008800 */
[----:B------:R-:W-:Y:S02]  /*55b0*/  UMOV UR4, 0x400 ;  /* 0x0000040000047882 */ /* 0x000fe40000000000 */
[----:B-1----:R-:W-:-:S06]  /*55c0*/  ULEA UR4, UR5, UR4, 0x18 ;  /* 0x0000000405047291 */ /* 0x002fcc000f8ec0ff */
[----:B0-234-:R-:W-:-:S05]  /*55d0*/  LEA R13, R0, UR4, 0x2 ;  /* 0x00000004000d7c11 */ /* 0x01dfca000f8e10ff */
        /* <DEDUP_REMOVED lines=16> */
[----:B------:R1:W-:Y:S01]  /*56e0*/  STS [R13+0x4000], R11 ;  /* 0x0040000b0d007388 */ /* 0x0003e20000000800 */
[----:B------:R-:W-:Y:S01]  /*56f0*/  BAR.SYNC.DEFER_BLOCKING 0x0 ;  /* 0x0000000000007b1d */ /* 0x000fe20000010000 */
[----:B0-----:R-:W-:-:S05]  /*5700*/  IMAD R8, R0, 0x11, RZ ;  /* 0x0000001100087824 */ /* 0x001fca00078e02ff */
[----:B------:R-:W0:Y:S02]  /*5710*/  LDCU UR5, c[0x0][0x3b8] ;  /* 0x00007700ff0577ac */ /* 0x000e240008000800 */
[----:B------:R-:W-:Y:S01]  /*5720*/  PREEXIT ;  /* 0x000000000000782d */ /* 0x000fe20000000000 */
[----:B------:R-:W-:Y:S01]  /*5730*/  BSSY.RECONVERGENT B0, `(.L_x_281) ;  /* 0x0000021000007945 */ /* 0x000fe20003800200 */
[----:B------:R-:W0:Y:S01]  /*5740*/  LDCU.64 UR8, c[0x0][0x3b0] ;  /* 0x00007600ff0877ac */ /* 0x000e220008000a00 */
[----:B------:R-:W-:-:S04]  /*5750*/  VIMNMX R8, PT, PT, R8, UR6, PT ;  /* 0x0000000608087c48 */ /* 0x000fc8000bfe0100 */
[C---:B------:R-:W-:Y:S01]  /*5760*/  ISETP.GE.AND P0, PT, R8.reuse, R23, PT ;  /* 0x000000170800720c */ /* 0x040fe20003f06270 */
[----:B------:R-:W-:Y:S01]  /*5770*/  IMAD.IADD R6, R8, 0x1, -R23 ;  /* 0x0000000108067824 */ /* 0x000fe200078e0a17 */
[----:B------:R-:W-:-:S04]  /*5780*/  VIMNMX R3, PT, PT, R25, R8, PT ;  /* 0x0000000819037248 */ /* 0x000fc80003fe0100 */
[----:B------:R-:W-:-:S04]  /*5790*/  SEL R6, R6, RZ, P0 ;  /* 0x000000ff06067207 */ /* 0x000fc80000000000 */
[----:B------:R-:W-:Y:S01]  /*57a0*/  ISETP.GE.AND P0, PT, R6, R3, PT ;  /* 0x000000030600720c */ /* 0x000fe20003f06270 */
[----:B0-----:R-:W-:-:S04]  /*57b0*/  UIADD3 UR8, UP1, UPT, UR5, UR8, URZ ;  /* 0x0000000805087290 */ /* 0x001fc8000ff3e0ff */
[----:B------:R-:W-:Y:S02]  /*57c0*/  ULEA.HI.X.SX32 UR9, UR5, UR9, 0x1, UP1 ;  /* 0x0000000905097291 */ /* 0x000fe400088f0eff */
[----:B------:R-:W-:-:S04]  /*57d0*/  IMAD.U32 R12, RZ, RZ, UR8 ;  /* 0x00000008ff0c7e24 */ /* 0x000fc8000f8e00ff */
[----:B-1----:R-:W-:Y:S02]  /*57e0*/  IMAD.U32 R13, RZ, RZ, UR9 ;  /* 0x00000009ff0d7e24 */ /* 0x002fe4000f8e00ff */
[----:B------:R-:W-:Y:S05]  /*57f0*/  @P0 BRA `(.L_x_282) ;  /* 0x0000000000500947 */ /* 0x000fea0003800000 */
[----:B------:R-:W-:Y:S02]  /*5800*/  IMAD.MOV.U32 R7, RZ, RZ, R3 ;  /* 0x000000ffff077224 */ /* 0x000fe400078e0003 */
[----:B------:R-:W-:-:S07]  /*5810*/  IMAD.IADD R9, R25, 0x1, R8 ;  /* 0x0000000119097824 */ /* 0x000fce00078e0208 */
.L_x_283:
        /* <DEDUP_REMOVED lines=18> */
.L_x_282:
[----:B------:R-:W-:Y:S05]  /*5940*/  BSYNC.RECONVERGENT B0 ;  /* 0x0000000000007941 */ /* 0x000fea0003800200 */
.L_x_281:
[----:B------:R-:W-:Y:S01]  /*5950*/  IADD3 R7, PT, PT, R25, R8, -R6 ;  /* 0x0000000819077210 */ /* 0x000fe20007ffe806 */
[----:B------:R-:W-:Y:S01]  /*5960*/  BSSY.RECONVERGENT B0, `(.L_x_284) ;  /* 0x0000010000007945 */ /* 0x000fe20003800200 */
[----:B------:R-:W-:Y:S02]  /*5970*/  LEA R16, R6, UR4, 0x2 ;  /* 0x0000000406107c11 */ /* 0x000fe4000f8e10ff */
[C---:B------:R-:W-:Y:S02]  /*5980*/  LEA R15, R7.reuse, UR4, 0x2 ;  /* 0x00000004070f7c11 */ /* 0x040fe4000f8e10ff */
[----:B------:R-:W-:Y:S01]  /*5990*/  ISETP.GE.AND P1, PT, R7, UR6, PT ;  /* 0x0000000607007c0c */ /* 0x000fe2000bf26270 */
[----:B------:R0:W1:Y:S01]  /*59a0*/  LDS R2, [R16] ;  /* 0x0000000010027984 */ /* 0x0000620000000800 */
[----:B------:R-:W-:-:S03]  /*59b0*/  PLOP3.LUT P0, PT, PT, PT, PT, 0x8, 0x80 ;  /* 0x000000000080781c */ /* 0x000fc60003f0e170 */
[----:B------:R0:W2:Y:S08]  /*59c0*/  LDS R3, [R15] ;  /* 0x000000000f037984 */ /* 0x0000b00000000800 */
        /* <DEDUP_REMOVED lines=9> */
.L_x_285:
[----:B------:R-:W-:Y:S05]  /*5a60*/  BSYNC.RECONVERGENT B0 ;  /* 0x0000000000007941 */ /* 0x000fea0003800200 */
.L_x_284:
[----:B------:R-:W-:Y:S01]  /*5a70*/  VIADD R5, R7, 0x1 ;  /* 0x0000000107057836 */ /* 0x000fe20000000000 */
[----:B------:R-:W-:Y:S01]  /*5a80*/  BSSY.RECONVERGENT B0, `(.L_x_286) ;  /* 0x0000014000007945 */ /* 0x000fe20003800200 */
[----:B------:R-:W-:Y:S01]  /*5a90*/  @!P0 IMAD.MOV R5, RZ, RZ, R7 ;  /* 0x000000ffff058224 */ /* 0x000fe200078e0207 */
[----:B-12---:R-:W-:Y:S01]  /*5aa0*/  SEL R4, R3, R2, P0 ;  /* 0x0000000203047207 */ /* 0x006fe20000000000 */
[----:B------:R-:W-:Y:S01]  /*5ab0*/  VIADD R10, R6, 0x1 ;  /* 0x00000001060a7836 */ /* 0x000fe20000000000 */
[----:B------:R0:W1:Y:S01]  /*5ac0*/  @P0 LDS R3, [R15+0x4] ;  /* 0x000004000f030984 */ /* 0x0000620000000800 */
[----:B------:R-:W-:Y:S01]  /*5ad0*/  @P0 IMAD.MOV R10, RZ, RZ, R6 ;  /* 0x000000ffff0a0224 */ /* 0x000fe200078e0206 */
[C---:B------:R-:W-:Y:S01]  /*5ae0*/  ISETP.GE.AND P1, PT, R5.reuse, UR6, PT ;  /* 0x0000000605007c0c */ /* 0x040fe2000bf26270 */
        /* <DEDUP_REMOVED lines=13> */
.L_x_287:
[----:B------:R-:W-:Y:S05]  /*5bc0*/  BSYNC.RECONVERGENT B0 ;  /* 0x0000000000007941 */ /* 0x000fea0003800200 */
.L_x_286:
[----:B------:R-:W-:Y:S01]  /*5bd0*/  @!P0 IMAD.MOV R11, RZ, RZ, R5 ;  /* 0x000000ffff0b8224 */ /* 0x000fe200078e0205 */
[----:B------:R-:W-:Y:S01]  /*5be0*/  BSSY.RECONVERGENT B0, `(.L_x_288) ;  /* 0x0000014000007945 */ /* 0x000fe20003800200 */
[----:B------:R-:W-:Y:S01]  /*5bf0*/  @P0 IMAD.MOV R14, RZ, RZ, R10 ;  /* 0x000000ffff0e0224 */ /* 0x000fe200078e020a */
[----:B-12---:R-:W-:Y:S01]  /*5c00*/  SEL R5, R3, R2, P0 ;  /* 0x0000000203057207 */ /* 0x006fe20000000000 */
[C---:B------:R-:W-:Y:S01]  /*5c10*/  VIADD R15, R11.reuse, 0x1 ;  /* 0x000000010b0f7836 */ /* 0x040fe20000000000 */
[C---:B------:R-:W-:Y:S01]  /*5c20*/  ISETP.GE.AND P1, PT, R11.reuse, UR6, PT ;  /* 0x000000060b007c0c */ /* 0x040fe2000bf26270 */
        /* <DEDUP_REMOVED lines=15> */
.L_x_289:
[----:B------:R-:W-:Y:S05]  /*5d20*/  BSYNC.RECONVERGENT B0 ;  /* 0x0000000000007941 */ /* 0x000fea0003800200 */
.L_x_288:
[----:B------:R-:W-:Y:S01]  /*5d30*/  @!P0 IMAD.MOV R15, RZ, RZ, R11 ;  /* 0x000000ffff0f8224 */ /* 0x000fe200078e020b */
[----:B------:R-:W-:Y:S01]  /*5d40*/  BSSY.RECONVERGENT B0, `(.L_x_290) ;  /* 0x0000014000007945 */ /* 0x000fe20003800200 */
[----:B------:R-:W-:Y:S01]  /*5d50*/  @P0 IMAD.MOV R18, RZ, RZ, R14 ;  /* 0x000000ffff120224 */ /* 0x000fe200078e020e */
[----:B012---:R-:W-:Y:S01]  /*5d60*/  SEL R6, R3, R2, P0 ;  /* 0x0000000203067207 */ /* 0x007fe20000000000 */
        /* <DEDUP_REMOVED lines=17> */
.L_x_291:
[----:B------:R-:W-:Y:S05]  /*5e80*/  BSYNC.RECONVERGENT B0 ;  /* 0x0000000000007941 */ /* 0x000fea0003800200 */
.L_x_290:
[----:B------:R-:W-:Y:S01]  /*5e90*/  @!P0 IMAD.MOV R14, RZ, RZ, R15 ;  /* 0x000000ffff0e8224 */ /* 0x000fe200078e020f */
[----:B------:R-:W-:Y:S01]  /*5ea0*/  BSSY.RECONVERGENT B0, `(.L_x_292) ;  /* 0x0000014000007945 */ /* 0x000fe20003800200 */
[----:B------:R-:W-:Y:S01]  /*5eb0*/  @P0 IMAD.MOV R16, RZ, RZ, R18 ;  /* 0x000000ffff100224 */ /* 0x000fe200078e0212 */
[----:B012---:R-:W-:Y:S01]  /*5ec0*/  SEL R7, R3, R2, P0 ;  /* 0x0000000203077207 */ /* 0x007fe20000000000 */
[C---:B------:R-:W-:Y:S01]  /*5ed0*/  VIADD R17, R14.reuse, 0x1 ;  /* 0x000000010e117836 */ /* 0x040fe20000000000 */
[----:B------:R-:W-:Y:S01]  /*5ee0*/  ISETP.GE.AND P1, PT, R14, UR6, PT ;  /* 0x000000060e007c0c */ /* 0x000fe2000bf26270 */
        /* <DEDUP_REMOVED lines=15> */
.L_x_293:
[----:B------:R-:W-:Y:S05]  /*5fe0*/  BSYNC.RECONVERGENT B0 ;  /* 0x0000000000007941 */ /* 0x000fea0003800200 */
.L_x_292:
        /* <DEDUP_REMOVED lines=21> */
.L_x_295:
[----:B------:R-:W-:Y:S05]  /*6140*/  BSYNC.RECONVERGENT B0 ;  /* 0x0000000000007941 */ /* 0x000fea0003800200 */
.L_x_294:
        /* <DEDUP_REMOVED lines=21> */
.L_x_297:
[----:B------:R-:W-:Y:S05]  /*62a0*/  BSYNC.RECONVERGENT B0 ;  /* 0x0000000000007941 */ /* 0x000fea0003800200 */
.L_x_296:
        /* <DEDUP_REMOVED lines=21> */
.L_x_299:
[----:B------:R-:W-:Y:S05]  /*6400*/  BSYNC.RECONVERGENT B0 ;  /* 0x0000000000007941 */ /* 0x000fea0003800200 */
.L_x_298:
        /* <DEDUP_REMOVED lines=21> */
.L_x_301:
[----:B------:R-:W-:Y:S05]  /*6560*/  BSYNC.RECONVERGENT B0 ;  /* 0x0000000000007941 */ /* 0x000fea0003800200 */
.L_x_300:
[----:B------:R-:W-:Y:S01]  /*6570*/  @!P0 IMAD.MOV R19, RZ, RZ, R18 ;  /* 0x000000ffff138224 */ /* 0x000fe200078e0212 */
[----:B------:R-:W-:Y:S01]  /*6580*/  BSSY.RECONVERGENT B0, `(.L_x_302) ;  /* 0x0000014000007945 */ /* 0x000fe20003800200 */
[----:B------:R-:W-:Y:S01]  /*6590*/  @P0 IMAD.MOV R22, RZ, RZ, R20 ;  /* 0x000000ffff160224 */ /* 0x000fe200078e0214 */
[----:B-12---:R-:W-:Y:S01]  /*65a0*/  SEL R18, R3, R2, P0 ;  /* 0x0000000203127207 */ /* 0x006fe20000000000 */
[C---:B------:R-:W-:Y:S01]  /*65b0*/  VIADD R20, R19.reuse, 0x1 ;  /* 0x0000000113147836 */ /* 0x040fe20000000000 */
[C---:B------:R-:W-:Y:S01]  /*65c0*/  ISETP.GE.AND P1, PT, R19.reuse, UR6, PT ;  /* 0x0000000613007c0c */ /* 0x040fe2000bf26270 */
        /* <DEDUP_REMOVED lines=15> */
.L_x_303:
[----:B------:R-:W-:Y:S05]  /*66c0*/  BSYNC.RECONVERGENT B0 ;  /* 0x0000000000007941 */ /* 0x000fea0003800200 */
.L_x_302:
[----:B------:R-:W-:Y:S01]  /*66d0*/  @!P0 IMAD.MOV R20, RZ, RZ, R19 ;  /* 0x000000ffff148224 */ /* 0x000fe200078e0213 */
[----:B------:R-:W-:Y:S01]  /*66e0*/  BSSY.RECONVERGENT B0, `(.L_x_304) ;  /* 0x0000013000007945 */ /* 0x000fe20003800200 */
[----:B------:R-:W-:Y:S01]  /*66f0*/  @P0 IMAD.MOV R24, RZ, RZ, R22 ;  /* 0x000000ffff180224 */ /* 0x000fe200078e0216 */
[----:B-12---:R-:W-:Y:S02]  /*6700*/  SEL R19, R3, R2, P0 ;  /* 0x0000000203137207 */ /* 0x006fe40000000000 */
[----:B------:R-:W-:Y:S01]  /*6710*/  ISETP.GE.AND P1, PT, R20, UR6, PT ;  /* 0x0000000614007c0c */ /* 0x000fe2000bf26270 */
        /* <DEDUP_REMOVED lines=15> */
.L_x_305:
[----:B------:R-:W-:Y:S05]  /*6810*/  BSYNC.RECONVERGENT B0 ;  /* 0x0000000000007941 */ /* 0x000fea0003800200 */
.L_x_304:
[----:B------:R-:W-:Y:S01]  /*6820*/  VIADD R21, R20, 0x1 ;  /* 0x0000000114157836 */ /* 0x000fe20000000000 */
[----:B------:R-:W-:Y:S01]  /*6830*/  BSSY.RECONVERGENT B0, `(.L_x_306) ;  /* 0x0000013000007945 */ /* 0x000fe20003800200 */
[----:B------:R-:W-:Y:S01]  /*6840*/  @!P0 IMAD.MOV R21, RZ, RZ, R20 ;  /* 0x000000ffff158224 */ /* 0x000fe200078e0214 */
[----:B-12---:R-:W-:Y:S01]  /*6850*/  SEL R20, R3, R2, P0 ;  /* 0x0000000203147207 */ /* 0x006fe20000000000 */
[----:B------:R-:W-:-:S03]  /*6860*/  @P0 IMAD.MOV R22, RZ, RZ, R24 ;  /* 0x000000ffff160224 */ /* 0x000fc600078e0218 */
[C---:B------:R-:W-:Y:S02]  /*6870*/  ISETP.GE.AND P1, PT, R21.reuse, UR6, PT ;  /* 0x0000000615007c0c */ /* 0x040fe4000bf26270 */
        /* <DEDUP_REMOVED lines=14> */
.L_x_307:
[----:B------:R-:W-:Y:S05]  /*6960*/  BSYNC.RECONVERGENT B0 ;  /* 0x0000000000007941 */ /* 0x000fea0003800200 */
.L_x_306:
[----:B------:R-:W-:Y:S01]  /*6970*/  VIADD R27, R21, 0x1 ;  /* 0x00000001151b7836 */ /* 0x000fe20000000000 */
[----:B------:R-:W-:Y:S01]  /*6980*/  BSSY.RECONVERGENT B0, `(.L_x_308) ;  /* 0x0000014000007945 */ /* 0x000fe20003800200 */
[----:B------:R-:W-:Y:S01]  /*6990*/  @!P0 IMAD.MOV R27, RZ, RZ, R21 ;  /* 0x000000ffff1b8224 */ /* 0x000fe200078e0215 */
[----:B-12---:R-:W-:Y:S01]  /*69a0*/  SEL R21, R3, R2, P0 ;  /* 0x0000000203157207 */ /* 0x006fe20000000000 */
[----:B------:R-:W-:Y:S02]  /*69b0*/  VIADD R24, R22, 0x1 ;  /* 0x0000000116187836 */ /* 0x000fe40000000000 */
[----:B------:R-:W-:Y:S01]  /*69c0*/  @P0 IMAD.MOV R24, RZ, RZ, R22 ;  /* 0x000000ffff180224 */ /* 0x000fe200078e0216 */
[C---:B------:R-:W-:Y:S02]  /*69d0*/  ISETP.GE.AND P1, PT, R27.reuse, UR6, PT ;  /* 0x000000061b007c0c */ /* 0x040fe4000bf26270 */
        /* <DEDUP_REMOVED lines=14> */
.L_x_309:
[----:B------:R-:W-:Y:S05]  /*6ac0*/  BSYNC.RECONVERGENT B0 ;  /* 0x0000000000007941 */ /* 0x000fea0003800200 */
.L_x_308:
        /* <DEDUP_REMOVED lines=21> */
.L_x_311:
[----:B------:R-:W-:Y:S05]  /*6c20*/  BSYNC.RECONVERGENT B0 ;  /* 0x0000000000007941 */ /* 0x000fea0003800200 */
.L_x_310:
        /* <DEDUP_REMOVED lines=21> */
.L_x_313:
[----:B------:R-:W-:Y:S05]  /*6d80*/  BSYNC.RECONVERGENT B0 ;  /* 0x0000000000007941 */ /* 0x000fea0003800200 */
.L_x_312:
[----:B------:R-:W-:Y:S01]  /*6d90*/  VIADD R27, R28, 0x1 ;  /* 0x000000011c1b7836 */ /* 0x000fe20000000000 */
[----:B------:R-:W-:Y:S01]  /*6da0*/  BSSY.RECONVERGENT B0, `(.L_x_314) ;  /* 0x0000014000007945 */ /* 0x000fe20003800200 */
[----:B------:R-:W-:Y:S02]  /*6db0*/  @!P0 IMAD.MOV R27, RZ, RZ, R28 ;  /* 0x000000ffff1b8224 */ /* 0x000fe400078e021c */
[----:B------:R-:W-:Y:S02]  /*6dc0*/  VIADD R26, R24, 0x1 ;  /* 0x00000001181a7836 */ /* 0x000fe40000000000 */
[----:B------:R-:W-:Y:S01]  /*6dd0*/  @P0 IMAD.MOV R26, RZ, RZ, R24 ;  /* 0x000000ffff1a0224 */ /* 0x000fe200078e0218 */
[C---:B------:R-:W-:Y:S02]  /*6de0*/  ISETP.GE.AND P1, PT, R27.reuse, UR6, PT ;  /* 0x000000061b007c0c */ /* 0x040fe4000bf26270 */
[----:B0-----:R-:W-:Y:S02]  /*6df0*/  @P0 LEA R15, R27, UR4, 0x2 ;  /* 0x000000041b0f0c11 */ /* 0x001fe4000f8e10ff */
[----:B------:R-:W-:-:S02]  /*6e00*/  @!P0 LEA R14, R26, UR4, 0x2 ;  /* 0x000000041a0e8c11 */ /* 0x000fc4000f8e10ff */
[----:B-12---:R-:W-:Y:S02]  /*6e10*/  SEL R24, R3, R2, P0 ;  /* 0x0000000203187207 */ /* 0x006fe40000000000 */
        /* <DEDUP_REMOVED lines=12> */
.L_x_315:
[----:B------:R-:W-:Y:S05]  /*6ee0*/  BSYNC.RECONVERGENT B0 ;  /* 0x0000000000007941 */ /* 0x000fea0003800200 */
.L_x_314:
[----:B------:R-:W-:Y:S01]  /*6ef0*/  VIADD R28, R26, 0x1 ;  /* 0x000000011a1c7836 */ /* 0x000fe20000000000 */
[----:B-12---:R-:W-:Y:S01]  /*6f00*/  SEL R16, R3, R2, P0 ;  /* 0x0000000203107207 */ /* 0x006fe20000000000 */
[----:B------:R-:W-:Y:S01]  /*6f10*/  @P0 IMAD.MOV R28, RZ, RZ, R26 ;  /* 0x000000ffff1c0224 */ /* 0x000fe200078e021a */
[----:B------:R-:W-:Y:S01]  /*6f20*/  BSSY.RECONVERGENT B0, `(.L_x_316) ;  /* 0x0000013000007945 */ /* 0x000fe20003800200 */
[----:B0-----:R-:W-:Y:S02]  /*6f30*/  VIADD R14, R27, 0x1 ;  /* 0x000000011b0e7836 */ /* 0x001fe40000000000 */
[----:B------:R-:W-:Y:S01]  /*6f40*/  @!P0 IMAD.MOV R14, RZ, RZ, R27 ;  /* 0x000000ffff0e8224 */ /* 0x000fe200078e021b */
[----:B------:R-:W-:-:S04]  /*6f50*/  @!P0 LEA R15, R28, UR4, 0x2 ;  /* 0x000000041c0f8c11 */ /* 0x000fc8000f8e10ff */
[C---:B------:R-:W-:Y:S01]  /*6f60*/  ISETP.GE.AND P1, PT, R14.reuse, UR6, PT ;  /* 0x000000060e007c0c */ /* 0x040fe2000bf26270 */
[----:B------:R-:W0:Y:S01]  /*6f70*/  @!P0 LDS R2, [R15] ;  /* 0x000000000f028984 */ /* 0x000e220000000800 */
[----:B------:R-:W-:-:S05]  /*6f80*/  @P0 LEA R14, R14, UR4, 0x2 ;  /* 0x000000040e0e0c11 */ /* 0x000fca000f8e10ff */
[----:B------:R1:W2:Y:S01]  /*6f90*/  @P0 LDS R3, [R14] ;  /* 0x000000000e030984 */ /* 0x0002a20000000800 */
[----:B0-----:R-:W-:-:S05]  /*6fa0*/  IMAD.MOV.U32 R17, RZ, RZ, R2 ;  /* 0x000000ffff117224 */ /* 0x001fca00078e0002 */
        /* <DEDUP_REMOVED lines=10> */
.L_x_317:
[----:B------:R-:W-:Y:S05]  /*7050*/  BSYNC.RECONVERGENT B0 ;  /* 0x0000000000007941 */ /* 0x000fea0003800200 */
.L_x_316:
[----:B------:R-:W-:Y:S01]  /*7060*/  BAR.SYNC.DEFER_BLOCKING 0x0 ;  /* 0x0000000000007b1d */ /* 0x000fe20000010000 */
[----:B------:R-:W-:-:S05]  /*7070*/  UIMAD UR7, UR7, 0x1100, URZ ;  /* 0x00001100070778a4 */ /* 0x000fca000f8e02ff */
[----:B------:R-:W-:Y:S07]  /*7080*/  BRA.U !UP0, `(.L_x_318) ;  /* 0x0000000508ac7547 */ /* 0x000fee000b800000 */
[----:B------:R-:W0:Y:S01]  /*7090*/  S2R R2, SR_LANEID ;  /* 0x0000000000027919 */ /* 0x000e220000000000 */
[----:B--2---:R-:W-:Y:S01]  /*70a0*/  SHF.R.U32.HI R3, RZ, 0x5, R0 ;  /* 0x00000005ff037819 */ /* 0x004fe20000011600 */
[----:B------:R-:W-:Y:S01]  /*70b0*/  IMAD.U32 R26, RZ, RZ, UR6 ;  /* 0x00000006ff1a7e24 */ /* 0x000fe2000f8e00ff */
[----:B------:R-:W-:Y:S01]  /*70c0*/  ISETP.NE.AND P0, PT, R0, RZ, PT ;  /* 0x000000ff0000720c */ /* 0x000fe20003f05270 */
[----:B------:R-:W1:Y:S02]  /*70d0*/  LDCU.64 UR8, c[0x0][0x3a0] ;  /* 0x00007400ff0877ac */ /* 0x000e640008000a00 */
[----:B0-----:R-:W-:-:S04]  /*70e0*/  IMAD R3, R3, 0x20, R2 ;  /* 0x0000002003037824 */ /* 0x001fc800078e0202 */
[----:B------:R-:W-:-:S04]  /*70f0*/  IMAD R3, R3, 0x11, RZ ;  /* 0x0000001103037824 */ /* 0x000fc800078e02ff */
[----:B------:R-:W-:Y:S01]  /*7100*/  IMAD R2, R2, -0x10, R3 ;  /* 0xfffffff002027824 */ /* 0x000fe200078e0203 */
[----:B------:R-:W-:Y:S02]  /*7110*/  LEA R13, R3, UR4, 0x2 ;  /* 0x00000004030d7c11 */ /* 0x000fe4000f8e10ff */
[----:B------:R-:W-:Y:S02]  /*7120*/  LOP3.LUT R3, R0, 0x3e0, RZ, 0xc0, !PT ;  /* 0x000003e000037812 */ /* 0x000fe400078ec0ff */
[----:B------:R-:W-:Y:S01]  /*7130*/  LEA R14, R2, UR4, 0x2 ;  /* 0x00000004020e7c11 */ /* 0x000fe2000f8e10ff */
[----:B------:R-:W-:Y:S01]  /*7140*/  STS [R13], R4 ;  /* 0x000000040d007388 */ /* 0x000fe20000000800 */
[----:B------:R-:W-:-:S03]  /*7150*/  LOP3.LUT R0, R0, 0x1f, RZ, 0xc0, !PT ;  /* 0x0000001f00007812 */ /* 0x000fc600078ec0ff */
[----:B------:R-:W-:Y:S02]  /*7160*/  STS [R13+0x4], R5 ;  /* 0x000004050d007388 */ /* 0x000fe40000000800 */
[----:B------:R-:W-:Y:S02]  /*7170*/  IMAD R0, R3, 0x11, R0 ;  /* 0x0000001103007824 */ /* 0x000fe400078e0200 */
        /* <DEDUP_REMOVED lines=11> */
[----:B0-----:R-:W-:-:S03]  /*7230*/  VIADD R20, R0, 0xc0 ;  /* 0x000000c000147836 */ /* 0x001fc60000000000 */
[----:B------:R-:W-:Y:S04]  /*7240*/  STS [R13+0x34], R23 ;  /* 0x000034170d007388 */ /* 0x000fe80000000800 */
[----:B------:R-:W-:Y:S04]  /*7250*/  STS [R13+0x38], R24 ;  /* 0x000038180d007388 */ /* 0x000fe80000000800 */
[----:B------:R0:W-:Y:S04]  /*7260*/  STS [R13+0x3c], R16 ;  /* 0x00003c100d007388 */ /* 0x0001e80000000800 */
[----:B------:R-:W-:Y:S01]  /*7270*/  STS [R13+0x40], R17 ;  /* 0x000040110d007388 */ /* 0x000fe20000000800 */
[----:B------:R-:W-:-:S03]  /*7280*/  NOP ;  /* 0x0000000000007918 */ /* 0x000fc60000000000 */
[----:B------:R-:W-:Y:S01]  /*7290*/  LDS R12, [R14] ;  /* 0x000000000e0c7984 */ /* 0x000fe20000000800 */
[----:B0-----:R-:W-:-:S03]  /*72a0*/  VIADD R16, R0, 0x40 ;  /* 0x0000004000107836 */ /* 0x001fc60000000000 */
        /* <DEDUP_REMOVED lines=16> */
[----:B------:R-:W-:Y:S01]  /*73b0*/  @!P0 STS [UR4+0x4400], R26 ;  /* 0x0044001aff008988 */ /* 0x000fe20008000804 */
[----:B------:R-:W-:Y:S01]  /*73c0*/  BAR.SYNC.DEFER_BLOCKING 0x0 ;  /* 0x0000000000007b1d */ /* 0x000fe20000010000 */
[C---:B------:R-:W-:Y:S01]  /*73d0*/  IADD3 R3, P0, PT, R0.reuse, UR7, RZ ;  /* 0x0000000700037c10 */ /* 0x040fe2000ff1e0ff */
[----:B0-----:R-:W-:-:S04]  /*73e0*/  VIADD R14, R0, 0x20 ;  /* 0x00000020000e7836 */ /* 0x001fc80000000000 */
[----:B------:R-:W-:Y:S01]  /*73f0*/  IMAD.X R18, RZ, RZ, RZ, P0 ;  /* 0x000000ffff127224 */ /* 0x000fe200000e06ff */
[----:B-1----:R-:W-:-:S04]  /*7400*/  LEA R2, P0, R3, UR8, 0x2 ;  /* 0x0000000803027c11 */ /* 0x002fc8000f8010ff */
[----:B------:R-:W-:Y:S01]  /*7410*/  LEA.HI.X R3, R3, UR9, R18, 0x2, P0 ;  /* 0x0000000903037c11 */ /* 0x000fe200080f1412 */
[C---:B------:R-:W-:Y:S01]  /*7420*/  VIADD R18, R0.reuse, 0xa0 ;  /* 0x000000a000127836 */ /* 0x040fe20000000000 */
[----:B------:R-:W0:Y:S02]  /*7430*/  LDS R4, [UR4+0x4400] ;  /* 0x00440004ff047984 */ /* 0x000e240008000800 */
[-C--:B0-----:R-:W-:Y:S02]  /*7440*/  ISETP.GE.AND P2, PT, R0, R4.reuse, PT ;  /* 0x000000040000720c */ /* 0x081fe40003f46270 */
[-C--:B------:R-:W-:Y:S01]  /*7450*/  ISETP.GE.AND P1, PT, R14, R4.reuse, PT ;  /* 0x000000040e00720c */ /* 0x080fe20003f26270 */
[----:B------:R-:W-:Y:S01]  /*7460*/  VIADD R14, R0, 0x60 ;  /* 0x00000060000e7836 */ /* 0x000fe20000000000 */
[-C--:B------:R-:W-:Y:S01]  /*7470*/  ISETP.GE.AND P0, PT, R16, R4.reuse, PT ;  /* 0x000000041000720c */ /* 0x080fe20003f06270 */
[----:B------:R-:W-:Y:S01]  /*7480*/  VIADD R16, R0, 0x80 ;  /* 0x0000008000107836 */ /* 0x000fe20000000000 */
[----:B------:R-:W-:-:S02]  /*7490*/  ISETP.GE.AND P5, PT, R18, R4, PT ;  /* 0x000000041200720c */ /* 0x000fc40003fa6270 */
[-C--:B------:R-:W-:Y:S01]  /*74a0*/  ISETP.GE.AND P4, PT, R14, R4.reuse, PT ;  /* 0x000000040e00720c */ /* 0x080fe20003f86270 */
[----:B------:R-:W-:Y:S01]  /*74b0*/  VIADD R14, R0, 0xe0 ;  /* 0x000000e0000e7836 */ /* 0x000fe20000000000 */
[-C--:B------:R-:W-:Y:S01]  /*74c0*/  ISETP.GE.AND P6, PT, R16, R4.reuse, PT ;  /* 0x000000041000720c */ /* 0x080fe20003fc6270 */
[----:B------:R-:W-:Y:S01]  /*74d0*/  VIADD R16, R0, 0x100 ;  /* 0x0000010000107836 */ /* 0x000fe20000000000 */
[-C--:B------:R-:W-:Y:S01]  /*74e0*/  ISETP.GE.AND P3, PT, R20, R4.reuse, PT ;  /* 0x000000041400720c */ /* 0x080fe20003f66270 */
        /* <DEDUP_REMOVED lines=8> */
[C---:B------:R-:W-:Y:S02]  /*7570*/  VIADD R14, R0.reuse, 0x160 ;  /* 0x00000160000e7836 */ /* 0x040fe40000000000 */
[----:B------:R3:W-:Y:S01]  /*7580*/  @!P4 STG.E desc[UR12][R2.64+0x180], R6 ;  /* 0x000180060200c986 */ /* 0x0007e2000c10190c */
[----:B0-----:R-:W-:Y:S01]  /*7590*/  VIADD R12, R0, 0x180 ;  /* 0x00000180000c7836 */ /* 0x001fe20000000000 */
[----:B------:R-:W-:Y:S01]  /*75a0*/  ISETP.GE.AND P4, PT, R16, R4, PT ;  /* 0x000000041000720c */ /* 0x000fe20003f86270 */
[C---:B-1----:R-:W-:Y:S01]  /*75b0*/  VIADD R10, R0.reuse, 0x1a0 ;  /* 0x000001a0000a7836 */ /* 0x042fe20000000000 */
[----:B------:R0:W-:Y:S01]  /*75c0*/  @!P2 STG.E desc[UR12][R2.64+0x380], R21 ;  /* 0x000380150200a986 */ /* 0x0001e2000c10190c */
[----:B--2---:R-:W-:-:S03]  /*75d0*/  VIADD R8, R0, 0x1c0 ;  /* 0x000001c000087836 */ /* 0x004fc60000000000 */
[----:B------:R1:W-:Y:S01]  /*75e0*/  @!P6 STG.E desc[UR12][R2.64+0x200], R29 ;  /* 0x0002001d0200e986 */ /* 0x0003e2000c10190c */
[-C--:B------:R-:W-:Y:S01]  /*75f0*/  ISETP.GE.AND P6, PT, R14, R4.reuse, PT ;  /* 0x000000040e00720c */ /* 0x080fe20003fc6270 */
[----:B---3--:R-:W-:Y:S02]  /*7600*/  VIADD R6, R0, 0x1e0 ;  /* 0x000001e000067836 */ /* 0x008fe40000000000 */
[----:B------:R1:W-:Y:S01]  /*7610*/  @!P5 STG.E desc[UR12][R2.64+0x280], R27 ;  /* 0x0002801b0200d986 */ /* 0x0003e2000c10190c */
[-C--:B------:R-:W-:Y:S02]  /*7620*/  ISETP.GE.AND P5, PT, R12, R4.reuse, PT ;  /* 0x000000040c00720c */ /* 0x080fe40003fa6270 */
[-C--:B------:R-:W-:Y:S01]  /*7630*/  ISETP.GE.AND P2, PT, R8, R4.reuse, PT ;  /* 0x000000040800720c */ /* 0x080fe20003f46270 */
[----:B0-----:R-:W-:Y:S01]  /*7640*/  VIADD R21, R0, 0x200 ;  /* 0x0000020000157836 */ /* 0x001fe20000000000 */
        /* <DEDUP_REMOVED lines=15> */
.L_x_318:
[----:B------:R-:W0:Y:S01]  /*7740*/  S2R R2, SR_LANEID ;  /* 0x0000000000027919 */ /* 0x000e220000000000 */
[----:B--2---:R-:W-:Y:S01]  /*7750*/  SHF.R.U32.HI R3, RZ, 0x5, R0 ;  /* 0x00000005ff037819 */ /* 0x004fe20000011600 */
[----:B------:R-:W-:Y:S01]  /*7760*/  IMAD.U32 R26, RZ, RZ, UR6 ;  /* 0x00000006ff1a7e24 */ /* 0x000fe2000f8e00ff */
[C---:B------:R-:W-:Y:S01]  /*7770*/  ISETP.NE.AND P0, PT, R0.reuse, RZ, PT ;  /* 0x000000ff0000720c */ /* 0x040fe20003f05270 */
[----:B------:R-:W1:Y:S01]  /*7780*/  LDCU.64 UR8, c[0x0][0x388] ;  /* 0x00007100ff0877ac */ /* 0x000e620008000a00 */
[----:B------:R-:W-:-:S05]  /*7790*/  LOP3.LUT R14, R0, 0x3e0, RZ, 0xc0, !PT ;  /* 0x000003e0000e7812 */ /* 0x000fca00078ec0ff */
[----:B------:R-:W-:Y:S02]  /*77a0*/  IMAD R14, R14, 0x11, RZ ;  /* 0x000000110e0e7824 */ /* 0x000fe400078e02ff */
[----:B0-----:R-:W-:-:S04]  /*77b0*/  IMAD R3, R3, 0x20, R2 ;  /* 0x0000002003037824 */ /* 0x001fc800078e0202 */
[----:B------:R-:W-:-:S04]  /*77c0*/  IMAD R3, R3, 0x11, RZ ;  /* 0x0000001103037824 */ /* 0x000fc800078e02ff */
[----:B------:R-:W-:Y:S01]  /*77d0*/  IMAD R2, R2, -0x10, R3 ;  /* 0xfffffff002027824 */ /* 0x000fe200078e0203 */
[----:B------:R-:W-:Y:S02]  /*77e0*/  LEA R13, R3, UR4, 0x2 ;  /* 0x00000004030d7c11 */ /* 0x000fe4000f8e10ff */
[----:B------:R-:W-:Y:S02]  /*77f0*/  LOP3.LUT R3, R0, 0x1f, RZ, 0xc0, !PT ;  /* 0x0000001f00037812 */ /* 0x000fe400078ec0ff */
[----:B------:R-:W-:Y:S01]  /*7800*/  LEA R2, R2, UR4, 0x2 ;  /* 0x0000000402027c11 */ /* 0x000fe2000f8e10ff */
[----:B------:R-:W-:Y:S01]  /*7810*/  STS [R13], R4 ;  /* 0x000000040d007388 */ /* 0x000fe20000000800 */
[----:B------:R-:W-:Y:S01]  /*7820*/  LOP3.LUT R0, R14, 0x1f, R0, 0xf8, !PT ;  /* 0x0000001f0e007812 */ /* 0x000fe200078ef800 */
[----:B------:R-:W-:Y:S02]  /*7830*/  VIADD R3, R3, UR7 ;  /* 0x0000000703037c36 */ /* 0x000fe40008000000 */
        /* <DEDUP_REMOVED lines=38> */
[----:B------:R-:W-:Y:S01]  /*7aa0*/  IADD3 R3, P0, PT, R14, R3, RZ ;  /* 0x000000030e037210 */ /* 0x000fe20007f1e0ff */
[----:B------:R-:W-:-:S04]  /*7ab0*/  VIADD R14, R0, 0x20 ;  /* 0x00000020000e7836 */ /* 0x000fc80000000000 */
        /* <DEDUP_REMOVED lines=27> */
[-C--:B------:R-:W-:Y:S02]  /*7c70*/  ISETP.GE.AND P5, PT, R16, R4.reuse, PT ;  /* 0x000000041000720c */ /* 0x080fe40003fa6270 */
[----:B------:R0:W-:Y:S01]  /*7c80*/  @!P0 STG.E desc[UR12][R2.64+0x280], R27 ;  /* 0x0002801b02008986 */ /* 0x0001e2000c10190c */
[----:B-1----:R-:W-:Y:S01]  /*7c90*/  VIADD R10, R0, 0x1a0 ;  /* 0x000001a0000a7836 */ /* 0x002fe20000000000 */
[-C--:B------:R-:W-:Y:S01]  /*7ca0*/  ISETP.GE.AND P0, PT, R12, R4.reuse, PT ;  /* 0x000000040c00720c */ /* 0x080fe20003f06270 */
[----:B--2---:R-:W-:Y:S01]  /*7cb0*/  VIADD R8, R0, 0x1c0 ;  /* 0x000001c000087836 */ /* 0x004fe20000000000 */
[----:B------:R1:W-:Y:S01]  /*7cc0*/  @!P6 STG.E desc[UR12][R2.64+0x200], R29 ;  /* 0x0002001d0200e986 */ /* 0x0003e2000c10190c */
[----:B------:R-:W-:Y:S01]  /*7cd0*/  ISETP.GE.AND P6, PT, R14, R4, PT ;  /* 0x000000040e00720c */ /* 0x000fe20003fc6270 */
[----:B---3--:R-:W-:-:S02]  /*7ce0*/  VIADD R6, R0, 0x1e0 ;  /* 0x000001e000067836 */ /* 0x008fc40000000000 */
[----:B------:R1:W-:Y:S01]  /*7cf0*/  @!P1 STG.E desc[UR12][R2.64+0x300], R25 ;  /* 0x0003001902009986 */ /* 0x0003e2000c10190c */
[-C--:B------:R-:W-:Y:S01]  /*7d00*/  ISETP.GE.AND P1, PT, R10, R4.reuse, PT ;  /* 0x000000040a00720c */ /* 0x080fe20003f26270 */
[----:B0-----:R-:W-:Y:S02]  /*7d10*/  VIADD R27, R0, 0x200 ;  /* 0x00000200001b7836 */ /* 0x001fe40000000000 */
        /* <DEDUP_REMOVED lines=15> */
.L_x_319:
        /* <DEDUP_REMOVED lines=15> */
.L_x_414:


//--------------------- .text._ZN3cub18CUB_300001_SM_10006detail10merge_sort30DeviceMergeSortPartitionKernelIN6thrust24THRUST_300001_SM_1000_NS6detail15normal_iteratorINS5_10device_ptrIiEEEEj17CompareCandMemberiEEvbT_PT2_T0_SF_PSF_T1_SF_i --------------------------
	.section	.text._ZN3cub18CUB_300001_SM_10006detail10merge_sort30DeviceMergeSortPartitionKernelIN6thrust24THRUST_300001_SM_1000_NS6detail15normal_iteratorINS5_10device_ptrIiEEEEj17CompareCandMemberiEEvbT_PT2_T0_SF_PSF_T1_SF_i,"ax",@progbits
	.align	128
        .global         _ZN3cub18CUB_300001_SM_10006detail10merge_sort30DeviceMergeSortPartitionKernelIN6thrust24THRUST_300001_SM_1000_NS6detail15normal_iteratorINS5_10device_ptrIiEEEEj17CompareCandMemberiEEvbT_PT2_T0_SF_PSF_T1_SF_i
        .type           _ZN3cub18CUB_300001_SM_10006detail10merge_sort30DeviceMergeSortPartitionKernelIN6thrust24THRUST_300001_SM_1000_NS6detail15normal_iteratorINS5_10device_ptrIiEEEEj17CompareCandMemberiEEvbT_PT2_T0_SF_PSF_T1_SF_i,@function
        .size           _ZN3cub18CUB_300001_SM_10006detail10merge_sort30DeviceMergeSortPartitionKernelIN6thrust24THRUST_300001_SM_1000_NS6detail15normal_iteratorINS5_10device_ptrIiEEEEj17CompareCandMemberiEEvbT_PT2_T0_SF_PSF_T1_SF_i,(.L_x_415 - _ZN3cub18CUB_300001_SM_10006detail10merge_sort30DeviceMergeSortPartitionKernelIN6thrust24THRUST_300001_SM_1000_NS6detail15normal_iteratorINS5_10device_ptrIiEEEEj17CompareCandMemberiEEvbT_PT2_T0_SF_PSF_T1_SF_i)
        .other          _ZN3cub18CUB_300001_SM_10006detail10merge_sort30DeviceMergeSortPartitionKernelIN6thrust24THRUST_300001_SM_1000_NS6detail15normal_iteratorINS5_10device_ptrIiEEEEj17CompareCandMemberiEEvbT_PT2_T0_SF_PSF_T1_SF_i,@"STO_CUDA_ENTRY STV_DEFAULT"
_ZN3cub18CUB_300001_SM_10006detail10merge_sort30DeviceMergeSortPartitionKernelIN6thrust24THRUST_300001_SM_1000_NS6detail15normal_iteratorINS5_10device_ptrIiEEEEj17CompareCandMemberiEEvbT_PT2_T0_SF_PSF_T1_SF_i:
.text._ZN3cub18CUB_300001_SM_10006detail10merge_sort30DeviceMergeSortPartitionKernelIN6thrust24THRUST_300001_SM_1000_NS6detail15normal_iteratorINS5_10device_ptrIiEEEEj17CompareCandMemberiEEvbT_PT2_T0_SF_PSF_T1_SF_i:
[----:B------:R-:W-:Y:S01]  /*0000*/  LDC R1, c[0x0][0x37c] ;  /* 0x0000df00ff017b82 */ /* 0x000fe20000000800 */
[----:B------:R-:W0:Y:S01]  /*0010*/  S2R R0, SR_CTAID.X ;  /* 0x0000000000007919 */ /* 0x000e220000002500 */
[----:B------:R-:W0:Y:S01]  /*0020*/  LDCU UR4, c[0x0][0x360] ;  /* 0x00006c00ff0477ac */ /* 0x000e220008000800 */
[----:B------:R-:W0:Y:S01]  /*0030*/  S2R R3, SR_TID.X ;  /* 0x0000000000037919 */ /* 0x000e220000002100 */
[----:B------:R-:W1:Y:S01]  /*0040*/  LDCU UR5, c[0x0][0x39c] ;  /* 0x00007380ff0577ac */ /* 0x000e620008000800 */
[----:B0-----:R-:W-:-:S05]  /*0050*/  IMAD R0, R0, UR4, R3 ;  /* 0x0000000400007c24 */ /* 0x001fca000f8e0203 */
[----:B-1----:R-:W-:-:S13]  /*0060*/  ISETP.GE.U32.AND P0, PT, R0, UR5, PT ;  /* 0x0000000500007c0c */ /* 0x002fda000bf06070 */
[----:B------:R-:W-:Y:S05]  /*0070*/  @P0 EXIT ;  /* 0x000000000000094d */ /* 0x000fea0003800000 */
[----:B------:R-:W0:Y:S01]  /*0080*/  LDCU.64 UR6, c[0x0][0x3b8] ;  /* 0x00007700ff0677ac */ /* 0x000e220008000a00 */
[----:B------:R-:W-:Y:S01]  /*0090*/  VIADD R2, R0, 0x1 ;  /* 0x0000000100027836 */ /* 0x000fe20000000000 */
[----:B------:R-:W-:Y:S01]  /*00a0*/  ACQBULK ;  /* 0x000000000000782e */ /* 0x000fe20000000000 */
[----:B------:R-:W1:Y:S03]  /*00b0*/  LDCU UR10, c[0x0][0x398] ;  /* 0x00007300ff0a77ac */ /* 0x000e660008000800 */
[----:B------:R-:W-:Y:S01]  /*00c0*/  ISETP.NE.AND P0, PT, R2, UR5, PT ;  /* 0x0000000502007c0c */ /* 0x000fe2000bf05270 */
[----:B------:R-:W2:Y:S01]  /*00d0*/  LDCU.64 UR8, c[0x0][0x358] ;  /* 0x00006b00ff0877ac */ /* 0x000ea20008000a00 */
[----:B0-----:R-:W-:-:S11]  /*00e0*/  UIADD3 UR4, UPT, UPT, -UR6, URZ, URZ ;  /* 0x000000ff06047290 */ /* 0x001fd6000fffe1ff */
[----:B------:R-:W0:Y:S01]  /*00f0*/  @!P0 LDC.64 R4, c[0x0][0x3a0] ;  /* 0x0000e800ff048b82 */ /* 0x000e220000000a00 */
[----:B------:R-:W-:Y:S01]  /*0100*/  LOP3.LUT R2, R0, UR4, RZ, 0xc0, !PT ;  /* 0x0000000400027c12 */ /* 0x000fe2000f8ec0ff */
[----:B------:R-:W-:-:S04]  /*0110*/  USHF.R.U32.HI UR4, URZ, 0x1, UR6 ;  /* 0x00000001ff047899 */ /* 0x000fc80008011606 */
[----:B------:R-:W-:Y:S01]  /*0120*/  IMAD R3, R2, UR7, RZ ;  /* 0x0000000702037c24 */ /* 0x000fe2000f8e02ff */
[----:B------:R-:W-:-:S04]  /*0130*/  UIMAD UR4, UR4, UR7, URZ ;  /* 0x00000007040472a4 */ /* 0x000fc8000f8e02ff */
[----:B------:R-:W-:-:S04]  /*0140*/  LOP3.LUT R2, RZ, R3, RZ, 0x33, !PT ;  /* 0x00000003ff027212 */ /* 0x000fc800078e33ff */
[----:B------:R-:W-:-:S04]  /*0150*/  VIMNMX.U32 R2, PT, PT, R2, UR4, PT ;  /* 0x0000000402027c48 */ /* 0x000fc8000bfe0000 */
[----:B-1----:R-:W-:Y:S01]  /*0160*/  VIADDMNMX.U32 R2, R2, R3, UR10, PT ;  /* 0x0000000a02027e46 */ /* 0x002fe2000b800003 */
[----:B0-----:R-:W-:Y:S01]  /*0170*/  @!P0 IMAD.WIDE.U32 R4, R0, 0x4, R4 ;  /* 0x0000000400048825 */ /* 0x001fe200078e0004 */
[----:B------:R-:W-:Y:S02]  /*0180*/  VIMNMX.U32 R3, PT, PT, R3, UR10, PT ;  /* 0x0000000a03037c48 */ /* 0x000fe4000bfe0000 */
[----:B------:R-:W-:Y:S02]  /*0190*/  LOP3.LUT R6, RZ, R2, RZ, 0x33, !PT ;  /* 0x00000002ff067212 */ /* 0x000fe400078e33ff */
[----:B--2---:R0:W-:Y:S02]  /*01a0*/  @!P0 STG.E desc[UR8][R4.64], R2 ;  /* 0x0000000204008986 */ /* 0x0041e4000c101908 */
[----:B------:R-:W-:-:S04]  /*01b0*/  VIMNMX.U32 R7, PT, PT, R6, UR4, PT ;  /* 0x0000000406077c48 */ /* 0x000fc8000bfe0000 */
[----:B------:R-:W-:Y:S01]  /*01c0*/  VIADDMNMX.U32 R7, R7, R2, UR10, PT ;  /* 0x0000000a07077e46 */ /* 0x000fe2000b800002 */
[----:B------:R-:W-:Y:S06]  /*01d0*/  @!P0 EXIT ;  /* 0x000000000000894d */ /* 0x000fec0003800000 */
[----:B------:R-:W1:Y:S01]  /*01e0*/  LDCU.U8 UR5, c[0x0][0x380] ;  /* 0x00007000ff0577ac */ /* 0x000e620008000000 */
[----:B------:R-:W-:Y:S01]  /*01f0*/  BSSY.RECONVERGENT B0, `(.L_x_320) ;  /* 0x0000054000007945 */ /* 0x000fe20003800200 */
[----:B------:R-:W-:-:S06]  /*0200*/  UIADD3 UR4, UPT, UPT, UR6, -0x1, URZ ;  /* 0xffffffff06047890 */ /* 0x000fcc000fffe0ff */
[----:B0-----:R-:W-:-:S05]  /*0210*/  LOP3.LUT R4, R0, UR4, RZ, 0xc0, !PT ;  /* 0x0000000400047c12 */ /* 0x001fca000f8ec0ff */
[----:B------:R-:W-:Y:S01]  /*0220*/  IMAD R4, R4, UR7, RZ ;  /* 0x0000000704047c24 */ /* 0x000fe2000f8e02ff */
[----:B-1----:R-:W-:-:S04]  /*0230*/  UPRMT UR5, UR5, 0x8880, URZ ;  /* 0x0000888005057896 */ /* 0x002fc800080000ff */
[----:B------:R-:W-:-:S03]  /*0240*/  VIADDMNMX.U32 R4, R7, -R3, R4, PT ;  /* 0x8000000307047246 */ /* 0x000fc60003800004 */
[----:B------:R-:W-:Y:S02]  /*0250*/  UMOV UR4, UR5 ;  /* 0x0000000500047c82 */ /* 0x000fe40008000000 */
[----:B------:R-:W-:-:S09]  /*0260*/  UISETP.NE.AND UP0, UPT, UR4, URZ, UPT ;  /* 0x000000ff0400728c */ /* 0x000fd2000bf05270 */
[----:B------:R-:W-:Y:S05]  /*0270*/  BRA.U !UP0, `(.L_x_321) ;  /* 0x00000001089c7547 */ /* 0x000fea000b800000 */
[----:B------:R-:W-:Y:S01]  /*0280*/  IMAD.IADD R7, R7, 0x1, -R2 ;  /* 0x0000000107077824 */ /* 0x000fe200078e0a02 */
[----:B------:R-:W-:Y:S01]  /*0290*/  VIADDMNMX.U32 R5, R2, -R3, R4, PT ;  /* 0x8000000302057246 */ /* 0x000fe20003800004 */
[----:B------:R-:W0:Y:S01]  /*02a0*/  LDCU.64 UR10, c[0x0][0x388] ;  /* 0x00007100ff0a77ac */ /* 0x000e220008000a00 */
[----:B------:R-:W-:Y:S02]  /*02b0*/  BSSY.RECONVERGENT B1, `(.L_x_322) ;  /* 0x0000022000017945 */ /* 0x000fe40003800200 */
[----:B------:R-:W-:-:S05]  /*02c0*/  VIMNMX.U32 R6, PT, PT, R4, R7, !PT ;  /* 0x0000000704067248 */ /* 0x000fca0007fe0000 */
[----:B------:R-:W-:-:S05]  /*02d0*/  IMAD.IADD R6, R6, 0x1, -R7 ;  /* 0x0000000106067824 */ /* 0x000fca00078e0a07 */
[----:B------:R-:W-:-:S13]  /*02e0*/  ISETP.GE.U32.AND P0, PT, R6, R5, PT ;  /* 0x000000050600720c */ /* 0x000fda0003f06070 */
[----:B0-----:R-:W-:Y:S05]  /*02f0*/  @P0 BRA `(.L_x_323) ;  /* 0x0000000000740947 */ /* 0x001fea0003800000 */
[----:B------:R-:W0:Y:S01]  /*0300*/  LDCU UR5, c[0x0][0x3b0] ;  /* 0x00007600ff0577ac */ /* 0x000e220008000800 */
[----:B------:R-:W0:Y:S02]  /*0310*/  LDCU.64 UR6, c[0x0][0x3a8] ;  /* 0x00007500ff0677ac */ /* 0x000e240008000a00 */
[----:B0-----:R-:W-:-:S04]  /*0320*/  UIADD3 UR4, UP0, UPT, UR5, UR6, URZ ;  /* 0x0000000605047290 */ /* 0x001fc8000ff1e0ff */
[----:B------:R-:W-:Y:S02]  /*0330*/  ULEA.HI.X.SX32 UR5, UR5, UR7, 0x1, UP0 ;  /* 0x0000000705057291 */ /* 0x000fe400080f0eff */
[----:B------:R-:W-:-:S04]  /*0340*/  IMAD.U32 R8, RZ, RZ, UR4 ;  /* 0x00000004ff087e24 */ /* 0x000fc8000f8e00ff */
[----:B------:R-:W-:-:S07]  /*0350*/  IMAD.U32 R9, RZ, RZ, UR5 ;  /* 0x00000005ff097e24 */ /* 0x000fce000f8e00ff */
.L_x_324:
[----:B------:R-:W-:-:S05]  /*0360*/  IMAD.IADD R7, R5, 0x1, -R6 ;  /* 0x0000000105077824 */ /* 0x000fca00078e0a06 */
[----:B------:R-:W-:-:S04]  /*0370*/  LEA.HI R18, R7, R6, RZ, 0x1f ;  /* 0x0000000607127211 */ /* 0x000fc800078ff8ff */
[-C--:B------:R-:W-:Y:S02]  /*0380*/  LOP3.LUT R7, RZ, R18.reuse, RZ, 0x33, !PT ;  /* 0x00000012ff077212 */ /* 0x080fe400078e33ff */
[----:B------:R-:W-:-:S03]  /*0390*/  IADD3 R11, P1, PT, R3, R18, RZ ;  /* 0x00000012030b7210 */ /* 0x000fc60007f3e0ff */
[----:B------:R-:W-:Y:S02]  /*03a0*/  IMAD.IADD R7, R4, 0x1, R7 ;  /* 0x0000000104077824 */ /* 0x000fe400078e0207 */
[----:B------:R-:W-:Y:S01]  /*03b0*/  IMAD.X R14, RZ, RZ, RZ, P1 ;  /* 0x000000ffff0e7224 */ /* 0x000fe200008e06ff */
[C---:B------:R-:W-:Y:S02]  /*03c0*/  LEA R16, P1, R11.reuse, UR10, 0x2 ;  /* 0x0000000a0b107c11 */ /* 0x040fe4000f8210ff */
[----:B------:R-:W-:Y:S02]  /*03d0*/  IADD3 R7, P0, PT, R2, R7, RZ ;  /* 0x0000000702077210 */ /* 0x000fe40007f1e0ff */
[----:B------:R-:W-:-:S03]  /*03e0*/  LEA.HI.X R17, R11, UR11, R14, 0x2, P1 ;  /* 0x0000000b0b117c11 */ /* 0x000fc600088f140e */
[----:B------:R-:W-:Y:S01]  /*03f0*/  IMAD.X R12, RZ, RZ, RZ, P0 ;  /* 0x000000ffff0c7224 */ /* 0x000fe200000e06ff */
[C---:B------:R-:W-:Y:S01]  /*0400*/  LEA R10, P0, R7.reuse, UR10, 0x2 ;  /* 0x0000000a070a7c11 */ /* 0x040fe2000f8010ff */
[----:B------:R-:W2:Y:S03]  /*0410*/  LDG.E R15, desc[UR8][R16.64] ;  /* 0x00000008100f7981 */ /* 0x000ea6000c1e1900 */
[----:B------:R-:W-:-:S06]  /*0420*/  LEA.HI.X R11, R7, UR11, R12, 0x2, P0 ;  /* 0x0000000b070b7c11 */ /* 0x000fcc00080f140c */
[----:B------:R-:W3:Y:S01]  /*0430*/  LDG.E R11, desc[UR8][R10.64] ;  /* 0x000000080a0b7981 */ /* 0x000ee2000c1e1900 */
[----:B--2---:R-:W-:-:S06]  /*0440*/  IMAD.WIDE R14, R15, 0x10, R8 ;  /* 0x000000100f0e7825 */ /* 0x004fcc00078e0208 */
[----:B------:R-:W2:Y:S01]  /*0450*/  LDG.E R15, desc[UR8][R14.64] ;  /* 0x000000080e0f7981 */ /* 0x000ea2000c1e1900 */
[----:B---3--:R-:W-:-:S06]  /*0460*/  IMAD.WIDE R12, R11, 0x10, R8 ;  /* 0x000000100b0c7825 */ /* 0x008fcc00078e0208 */
[----:B------:R-:W2:Y:S02]  /*0470*/  LDG.E R12, desc[UR8][R12.64] ;  /* 0x000000080c0c7981 */ /* 0x000ea4000c1e1900 */
[----:B--2---:R-:W-:-:S04]  /*0480*/  ISETP.GE.AND P0, PT, R12, R15, PT ;  /* 0x0000000f0c00720c */ /* 0x004fc80003f06270 */
[----:B------:R-:W-:-:S09]  /*0490*/  SEL R5, R18, R5, !P0 ;  /* 0x0000000512057207 */ /* 0x000fd20004000000 */
[----:B------:R-:W-:-:S05]  /*04a0*/  @P0 VIADD R6, R18, 0x1 ;  /* 0x0000000112060836 */ /* 0x000fca0000000000 */
[----:B------:R-:W-:-:S13]  /*04b0*/  ISETP.GE.U32.AND P0, PT, R6, R5, PT ;  /* 0x000000050600720c */ /* 0x000fda0003f06070 */
[----:B------:R-:W-:Y:S05]  /*04c0*/  @!P0 BRA `(.L_x_324) ;  /* 0xfffffffc00a48947 */ /* 0x000fea000383ffff */
.L_x_323:
[----:B------:R-:W-:Y:S05]  /*04d0*/  BSYNC.RECONVERGENT B1 ;  /* 0x0000000000017941 */ /* 0x000fea0003800200 */
.L_x_322:
[----:B------:R-:W-:Y:S05]  /*04e0*/  BRA `(.L_x_325) ;  /* 0x0000000000907947 */ /* 0x000fea0003800000 */
.L_x_321:
[----:B------:R-:W-:Y:S01]  /*04f0*/  IMAD.IADD R7, R7, 0x1, -R2 ;  /* 0x0000000107077824 */ /* 0x000fe200078e0a02 */
[----:B------:R-:W-:Y:S01]  /*0500*/  VIADDMNMX.U32 R5, R2, -R3, R4, PT ;  /* 0x8000000302057246 */ /* 0x000fe20003800004 */
[----:B------:R-:W0:Y:S03]  /*0510*/  LDCU.64 UR10, c[0x0][0x390] ;  /* 0x00007200ff0a77ac */ /* 0x000e260008000a00 */
        /* <DEDUP_REMOVED lines=10> */
.L_x_326:
        /* <DEDUP_REMOVED lines=23> */
.L_x_325:
[----:B------:R-:W-:Y:S05]  /*0730*/  BSYNC.RECONVERGENT B0 ;  /* 0x0000000000007941 */ /* 0x000fea0003800200 */
.L_x_320:
[----:B------:R-:W0:Y:S01]  /*0740*/  LDC.64 R4, c[0x0][0x3a0] ;  /* 0x0000e800ff047b82 */ /* 0x000e220000000a00 */
[----:B------:R-:W-:Y:S02]  /*0750*/  IMAD.IADD R3, R3, 0x1, R6 ;  /* 0x0000000103037824 */ /* 0x000fe400078e0206 */
[----:B0-----:R-:W-:-:S05]  /*0760*/  IMAD.WIDE.U32 R4, R0, 0x4, R4 ;  /* 0x0000000400047825 */ /* 0x001fca00078e0004 */
[----:B------:R-:W-:Y:S01]  /*0770*/  STG.E desc[UR8][R4.64], R3 ;  /* 0x0000000304007986 */ /* 0x000fe2000c101908 */
[----:B------:R-:W-:Y:S05]  /*0780*/  EXIT ;  /* 0x000000000000794d */ /* 0x000fea0003800000 */
.L_x_327:
        /* <DEDUP_REMOVED lines=15> */
.L_x_415:


//--------------------- .text._ZN3cub18CUB_300001_SM_10006detail10merge_sort30DeviceMergeSortBlockSortKernelINS2_10policy_hubIN6thrust24THRUST_300001_SM_1000_NS6detail15normal_iteratorINS6_10device_ptrIiEEEEE9Policy600ESB_PNS0_8NullTypeESB_SF_j17CompareCandMemberiSE_EEvbT0_T1_T2_T3_T4_PT6_PT7_T5_NS1_7vsmem_tE --------------------------
	.section	.text._ZN3cub18CUB_300001_SM_10006detail10merge_sort30DeviceMergeSortBlockSortKernelINS2_10policy_hubIN6thrust24THRUST_300001_SM_1000_NS6detail15normal_iteratorINS6_10device_ptrIiEEEEE9Policy600ESB_PNS0_8NullTypeESB_SF_j17CompareCandMemberiSE_EEvbT0_T1_T2_T3_T4_PT6_PT7_T5_NS1_7vsmem_tE,"ax",@progbits
	.align	128
        .global         _ZN3cub18CUB_300001_SM_10006detail10merge_sort30DeviceMergeSortBlockSortKernelINS2_10policy_hubIN6thrust24THRUST_300001_SM_1000_NS6detail15normal_iteratorINS6_10device_ptrIiEEEEE9Policy600ESB_PNS0_8NullTypeESB_SF_j17CompareCandMemberiSE_EEvbT0_T1_T2_T3_T4_PT6_PT7_T5_NS1_7vsmem_tE
        .type           _ZN3cub18CUB_300001_SM_10006detail10merge_sort30DeviceMergeSortBlockSortKernelINS2_10policy_hubIN6thrust24THRUST_300001_SM_1000_NS6detail15normal_iteratorINS6_10device_ptrIiEEEEE9Policy600ESB_PNS0_8NullTypeESB_SF_j17CompareCandMemberiSE_EEvbT0_T1_T2_T3_T4_PT6_PT7_T5_NS1_7vsmem_tE,@function
        .size           _ZN3cub18CUB_300001_SM_10006detail10merge_sort30DeviceMergeSortBlockSortKernelINS2_10policy_hubIN6thrust24THRUST_300001_SM_1000_NS6detail15normal_iteratorINS6_10device_ptrIiEEEEE9Policy600ESB_PNS0_8NullTypeESB_SF_j17CompareCandMemberiSE_EEvbT0_T1_T2_T3_T4_PT6_PT7_T5_NS1_7vsmem_tE,(.L_x_416 - _ZN3cub18CUB_300001_SM_10006detail10merge_sort30DeviceMergeSortBlockSortKernelINS2_10policy_hubIN6thrust24THRUST_300001_SM_1000_NS6detail15normal_iteratorINS6_10device_ptrIiEEEEE9Policy600ESB_PNS0_8NullTypeESB_SF_j17CompareCandMemberiSE_EEvbT0_T1_T2_T3_T4_PT6_PT7_T5_NS1_7vsmem_tE)
        .other          _ZN3cub18CUB_300001_SM_10006detail10merge_sort30DeviceMergeSortBlockSortKernelINS2_10policy_hubIN6thrust24THRUST_300001_SM_1000_NS6detail15normal_iteratorINS6_10device_ptrIiEEEEE9Policy600ESB_PNS0_8NullTypeESB_SF_j17CompareCandMemberiSE_EEvbT0_T1_T2_T3_T4_PT6_PT7_T5_NS1_7vsmem_tE,@"STO_CUDA_ENTRY STV_DEFAULT"
_ZN3cub18CUB_300001_SM_10006detail10merge_sort30DeviceMergeSortBlockSortKernelINS2_10policy_hubIN6thrust24THRUST_300001_SM_1000_NS6detail15normal_iteratorINS6_10device_ptrIiEEEEE9Policy600ESB_PNS0_8NullTypeESB_SF_j17CompareCandMemberiSE_EEvbT0_T1_T2_T3_T4_PT6_PT7_T5_NS1_7vsmem_tE:
.text._ZN3cub18CUB_300001_SM_10006detail10merge_sort30DeviceMergeSortBlockSortKernelINS2_10policy_hubIN6thrust24THRUST_300001_SM_1000_NS6detail15normal_iteratorINS6_10device_ptrIiEEEEE9Policy600ESB_PNS0_8NullTypeESB_SF_j17CompareCandMemberiSE_EEvbT0_T1_T2_T3_T4_PT6_PT7_T5_NS1_7vsmem_tE:
[----:B------:R-:W-:Y:S01]  /*0000*/  LDC R1, c[0x0][0x37c] ;  /* 0x0000df00ff017b82 */ /* 0x000fe20000000800 */
[----:B------:R-:W0:Y:S01]  /*0010*/  S2R R2, SR_CTAID.X ;  /* 0x0000000000027919 */ /* 0x000e220000002500 */
[----:B------:R-:W1:Y:S01]  /*0020*/  LDCU UR4, c[0x0][0x370] ;  /* 0x00006e00ff0477ac */ /* 0x000e620008000800 */
[----:B------:R-:W2:Y:S01]  /*0030*/  LDCU.64 UR8, c[0x0][0x358] ;  /* 0x00006b00ff0877ac */ /* 0x000ea20008000a00 */
[----:B-1----:R-:W-:-:S06]  /*0040*/  UIADD3 UR4, UPT, UPT, UR4, -0x1, URZ ;  /* 0xffffffff04047890 */ /* 0x002fcc000fffe0ff */
[C---:B0-----:R-:W-:Y:S01]  /*0050*/  ISETP.GE.U32.AND P0, PT, R2.reuse, UR4, PT ;  /* 0x0000000402007c0c */ /* 0x041fe2000bf06070 */
[----:B------:R-:W-:-:S12]  /*0060*/  IMAD R2, R2, 0x1100, RZ ;  /* 0x0000110002027824 */ /* 0x000fd800078e02ff */
[----:B--2---:R-:W-:Y:S05]  /*0070*/  @P0 BRA `(.L_x_328) ;  /* 0x00000064002c0947 */ /* 0x004fea0003800000 */
[----:B------:R-:W0:Y:S01]  /*0080*/  S2R R7, SR_TID.X ;  /* 0x0000000000077919 */ /* 0x000e220000002100 */
[----:B------:R-:W1:Y:S01]  /*0090*/  LDCU.64 UR4, c[0x0][0x388] ;  /* 0x00007100ff0477ac */ /* 0x000e620008000a00 */
[----:B------:R-:W-:Y:S01]  /*00a0*/  ACQBULK ;  /* 0x000000000000782e */ /* 0x000fe20000000000 */
[----:B0-----:R-:W-:-:S05]  /*00b0*/  LOP3.LUT R0, R7, 0x3e0, RZ, 0xc0, !PT ;  /* 0x000003e007007812 */ /* 0x001fca00078ec0ff */
[----:B------:R-:W-:-:S05]  /*00c0*/  IMAD R0, R0, 0x11, RZ ;  /* 0x0000001100007824 */ /* 0x000fca00078e02ff */
[----:B------:R-:W-:-:S04]  /*00d0*/  LOP3.LUT R3, R0, 0x1f, R7, 0xf8, !PT ;  /* 0x0000001f00037812 */ /* 0x000fc800078ef807 */
[----:B------:R-:W-:-:S05]  /*00e0*/  IADD3 R3, P0, PT, R2, R3, RZ ;  /* 0x0000000302037210 */ /* 0x000fca0007f1e0ff */
[----:B------:R-:W-:Y:S02]  /*00f0*/  IMAD.X R0, RZ, RZ, RZ, P0 ;  /* 0x000000ffff007224 */ /* 0x000fe400000e06ff */
        /* <DEDUP_REMOVED lines=89> */
[----:B0-----:R-:W-:-:S04]  /*0690*/  IMAD.WIDE R38, R12, 0x10, R16 ;  /* 0x000000100c267825 */ /* 0x001fc800078e0210 */
        /* <DEDUP_REMOVED lines=9> */
[----:B------:R1:W2:Y:S04]  /*0730*/  LDG.E R37, desc[UR8][R24.64] ;  /* 0x0000000818257981 */ /* 0x0002a8000c1e1900 */
[----:B------:R3:W4:Y:S01]  /*0740*/  LDG.E R29, desc[UR8][R18.64] ;  /* 0x00000008121d7981 */ /* 0x000722000c1e1900 */
[----:B0-----:R-:W-:Y:S01]  /*0750*/  IMAD.WIDE R20, R22, 0x10, R16 ;  /* 0x0000001016147825 */ /* 0x001fe200078e0210 */
[----:B------:R-:W-:-:S02]  /*0760*/  ISETP.GE.AND P4, PT, R33, R26, PT ;  /* 0x0000001a2100720c */ /* 0x000fc40003f86270 */
[----:B------:R-:W4:Y:S01]  /*0770*/  LDG.E R26, desc[UR8][R40.64] ;  /* 0x00000008281a7981 */ /* 0x000f22000c1e1900 */
[----:B-1----:R-:W-:-:S03]  /*0780*/  IMAD.WIDE R24, R23, 0x10, R16 ;  /* 0x0000001017187825 */ /* 0x002fc600078e0210 */
[----:B------:R-:W5:Y:S04]  /*0790*/  LDG.E R33, desc[UR8][R42.64] ;  /* 0x000000082a217981 */ /* 0x000f68000c1e1900 */
[----:B------:R0:W5:Y:S04]  /*07a0*/  LDG.E R32, desc[UR8][R20.64] ;  /* 0x0000000814207981 */ /* 0x000168000c1e1900 */
[----:B------:R-:W5:Y:S01]  /*07b0*/  LDG.E R25, desc[UR8][R24.64] ;  /* 0x0000000818197981 */ /* 0x000f62000c1e1900 */
[----:B------:R-:W-:-:S05]  /*07c0*/  SEL R39, R3, R0, !P1 ;  /* 0x0000000003277207 */ /* 0x000fca0004800000 */
[----:B---3--:R-:W-:-:S06]  /*07d0*/  IMAD.WIDE R18, R39, 0x10, R16 ;  /* 0x0000001027127825 */ /* 0x008fcc00078e0210 */
[----:B------:R-:W3:Y:S01]  /*07e0*/  LDG.E R18, desc[UR8][R18.64] ;  /* 0x0000000812127981 */ /* 0x000ee2000c1e1900 */
[----:B--2---:R-:W-:Y:S02]  /*07f0*/  ISETP.GE.AND P0, PT, R36, R37, PT ;  /* 0x000000252400720c */ /* 0x004fe40003f06270 */
[----:B------:R-:W-:Y:S02]  /*0800*/  SEL R37, R35, R34, !P3 ;  /* 0x0000002223257207 */ /* 0x000fe40005800000 */
[----:B------:R-:W-:Y:S02]  /*0810*/  SEL R34, R34, R35, !P3 ;  /* 0x0000002322227207 */ /* 0x000fe40005800000 */
[----:B------:R-:W-:Y:S02]  /*0820*/  SEL R35, R31, R30, !P4 ;  /* 0x0000001e1f237207 */ /* 0x000fe40006000000 */
[----:B------:R-:W-:Y:S01]  /*0830*/  SEL R30, R30, R31, !P4 ;  /* 0x0000001f1e1e7207 */ /* 0x000fe20006000000 */
[----:B0-----:R-:W-:Y:S01]  /*0840*/  IMAD.WIDE R20, R34, 0x10, R16 ;  /* 0x0000001022147825 */ /* 0x001fe200078e0210 */
[----:B----4-:R-:W-:-:S02]  /*0850*/  ISETP.GE.AND P5, PT, R26, R29, PT ;  /* 0x0000001d1a00720c */ /* 0x010fc40003fa6270 */
[----:B------:R-:W-:Y:S01]  /*0860*/  SEL R26, R9, R8, !P2 ;  /* 0x00000008091a7207 */ /* 0x000fe20005000000 */
[--C-:B------:R-:W-:Y:S01]  /*0870*/  IMAD.WIDE R40, R30, 0x10, R16.reuse ;  /* 0x000000101e287825 */ /* 0x100fe200078e0210 */
[----:B-----5:R-:W-:Y:S01]  /*0880*/  ISETP.GE.AND P3, PT, R33, R28, PT ;  /* 0x0000001c2100720c */ /* 0x020fe20003f66270 */
[----:B------:R-:W3:Y:S02]  /*0890*/  LDG.E R21, desc[UR8][R20.64] ;  /* 0x0000000814157981 */ /* 0x000ee4000c1e1900 */
[--C-:B------:R-:W-:Y:S02]  /*08a0*/  IMAD.WIDE R28, R37, 0x10, R16.reuse ;  /* 0x00000010251c7825 */ /* 0x100fe400078e0210 */
[----:B------:R-:W2:Y:S01]  /*08b0*/  LDG.E R41, desc[UR8][R40.64] ;  /* 0x0000000828297981 */ /* 0x000ea2000c1e1900 */
[----:B------:R-:W-:Y:S01]  /*08c0*/  ISETP.GE.AND P4, PT, R32, R25, PT ;  /* 0x000000192000720c */ /* 0x000fe20003f86270 */
[--C-:B------:R-:W-:Y:S02]  /*08d0*/  IMAD.WIDE R24, R35, 0x10, R16.reuse ;  /* 0x0000001023187825 */ /* 0x100fe400078e0210 */
[----:B------:R0:W2:Y:S02]  /*08e0*/  LDG.E R28, desc[UR8][R28.64] ;  /* 0x000000081c1c7981 */ /* 0x0000a4000c1e1900 */
[----:B------:R-:W-:-:S02]  /*08f0*/  IMAD.WIDE R32, R26, 0x10, R16 ;  /* 0x000000101a207825 */ /* 0x000fc400078e0210 */
[----:B------:R-:W4:Y:S04]  /*0900*/  LDG.E R24, desc[UR8][R24.64] ;  /* 0x0000000818187981 */ /* 0x000f28000c1e1900 */
[----:B------:R-:W4:Y:S01]  /*0910*/  LDG.E R33, desc[UR8][R32.64] ;  /* 0x0000000820217981 */ /* 0x000f22000c1e1900 */
[----:B0-----:R-:W-:Y:S02]  /*0920*/  SEL R29, R12, R13, !P3 ;  /* 0x0000000d0c1d7207 */ /* 0x001fe40005800000 */
[----:B------:R-:W-:Y:S02]  /*0930*/  SEL R36, R13, R12, !P3 ;  /* 0x0000000c0d247207 */ /* 0x000fe40005800000 */
[----:B------:R-:W-:Y:S02]  /*0940*/  SEL R31, R10, R11, !P0 ;  /* 0x0000000b0a1f7207 */ /* 0x000fe40004000000 */
[----:B------:R-:W-:-:S02]  /*0950*/  SEL R19, R8, R9, !P2 ;  /* 0x0000000908137207 */ /* 0x000fc40005000000 */
[----:B------:R-:W-:Y:S01]  /*0960*/  SEL R20, R11, R10, !P0 ;  /* 0x0000000a0b147207 */ /* 0x000fe20004000000 */
[----:B------:R-:W-:-:S04]  /*0970*/  IMAD.WIDE R12, R31, 0x10, R16 ;  /* 0x000000101f0c7825 */ /* 0x000fc800078e0210 */
[--C-:B------:R-:W-:Y:S02]  /*0980*/  IMAD.WIDE R8, R19, 0x10, R16.reuse ;  /* 0x0000001013087825 */ /* 0x100fe400078e0210 */
[----:B------:R-:W5:Y:S02]  /*0990*/  LDG.E R12, desc[UR8][R12.64] ;  /* 0x000000080c0c7981 */ /* 0x000f64000c1e1900 */
[----:B------:R-:W-:Y:S02]  /*09a0*/  IMAD.WIDE R10, R20, 0x10, R16 ;  /* 0x00000010140a7825 */ /* 0x000fe400078e0210 */
[----:B------:R-:W5:Y:S04]  /*09b0*/  LDG.E R8, desc[UR8][R8.64] ;  /* 0x0000000808087981 */ /* 0x000f68000c1e1900 */
[----:B------:R-:W5:Y:S01]  /*09c0*/  LDG.E R11, desc[UR8][R10.64] ;  /* 0x000000080a0b7981 */ /* 0x000f62000c1e1900 */
[----:B---3--:R-:W-:-:S02]  /*09d0*/  ISETP.GE.AND P3, PT, R21, R18, PT ;  /* 0x000000121500720c */ /* 0x008fc40003f66270 */
[----:B------:R-:W-:Y:S02]  /*09e0*/  SEL R18, R15, R14, !P5 ;  /* 0x0000000e0f127207 */ /* 0x000fe40006800000 */
[----:B--2---:R-:W-:Y:S01]  /*09f0*/  ISETP.GE.AND P2, PT, R41, R28, PT ;  /* 0x0000001c2900720c */ /* 0x004fe20003f46270 */
[----:B------:R-:W-:-:S06]  /*0a00*/  IMAD.WIDE R40, R36, 0x10, R16 ;  /* 0x0000001024287825 */ /* 0x000fcc00078e0210 */
        /* <DEDUP_REMOVED lines=14> */
[----:B------:R0:W4:Y:S02]  /*0af0*/  LDG.E R23, desc[UR8][R22.64] ;  /* 0x0000000816177981 */ /* 0x000124000c1e1900 */
        /* <DEDUP_REMOVED lines=17> */
[----:B0-----:R-:W-:Y:S02]  /*0c10*/  SEL R22, R26, R35, !P0 ;  /* 0x000000231a167207 */ /* 0x001fe40004000000 */
[----:B------:R-:W-:Y:S02]  /*0c20*/  SEL R35, R35, R26, !P0 ;  /* 0x0000001a23237207 */ /* 0x000fe40004000000 */
[----:B------:R-:W-:Y:S02]  /*0c30*/  SEL R26, R20, R19, !P1 ;  /* 0x00000013141a7207 */ /* 0x000fe40004800000 */
[----:B------:R-:W-:Y:S02]  /*0c40*/  SEL R37, R37, R30, !P2 ;  /* 0x0000001e25257207 */ /* 0x000fe40005000000 */
[----:B------:R-:W-:Y:S02]  /*0c50*/  SEL R19, R19, R20, !P1 ;  /* 0x0000001413137207 */ /* 0x000fe40004800000 */
[----:B------:R-:W-:-:S02]  /*0c60*/  SEL R20, R36, R31, !P5 ;  /* 0x0000001f24147207 */ /* 0x000fc40006800000 */
[----:B-----5:R-:W-:Y:S01]  /*0c70*/  ISETP.GE.AND P3, PT, R11, R8, PT ;  /* 0x000000080b00720c */ /* 0x020fe20003f66270 */
[----:B------:R-:W-:-:S04]  /*0c80*/  IMAD.WIDE R8, R37, 0x10, R16 ;  /* 0x0000001025087825 */ /* 0x000fc800078e0210 */
[--C-:B------:R-:W-:Y:S02]  /*0c90*/  IMAD.WIDE R10, R22, 0x10, R16.reuse ;  /* 0x00000010160a7825 */ /* 0x100fe400078e0210 */
[----:B------:R-:W5:Y:S04]  /*0ca0*/  LDG.E R8, desc[UR8][R8.64] ;  /* 0x0000000808087981 */ /* 0x000f68000c1e1900 */
[----:B------:R0:W5:Y:S02]  /*0cb0*/  LDG.E R11, desc[UR8][R10.64] ;  /* 0x000000080a0b7981 */ /* 0x000164000c1e1900 */
[----:B0-----:R-:W-:Y:S02]  /*0cc0*/  SEL R10, R18, R29, !P4 ;  /* 0x0000001d120a7207 */ /* 0x001fe40006000000 */
[----:B----4-:R-:W-:Y:S01]  /*0cd0*/  ISETP.GE.AND P2, PT, R12, R23, PT ;  /* 0x000000170c00720c */ /* 0x010fe20003f46270 */
[----:B------:R-:W-:Y:S01]  /*0ce0*/  IMAD.WIDE R12, R35, 0x10, R16 ;  /* 0x00000010230c7825 */ /* 0x000fe200078e0210 */
[----:B------:R-:W-:-:S03]  /*0cf0*/  SEL R23, R31, R36, !P5 ;  /* 0x000000241f177207 */ /* 0x000fc60006800000 */
[--C-:B------:R-:W-:Y:S02]  /*0d00*/  IMAD.WIDE R30, R19, 0x10, R16.reuse ;  /* 0x00000010131e7825 */ /* 0x100fe400078e0210 */
[----:B------:R-:W4:Y:S04]  /*0d10*/  LDG.E R12, desc[UR8][R12.64] ;  /* 0x000000080c0c7981 */ /* 0x000f28000c1e1900 */
[----:B------:R0:W4:Y:S01]  /*0d20*/  LDG.E R30, desc[UR8][R30.64] ;  /* 0x000000081e1e7981 */ /* 0x000122000c1e1900 */
[----:B--2---:R-:W-:Y:S01]  /*0d30*/  ISETP.GE.AND P0, PT, R33, R24, PT ;  /* 0x000000182100720c */ /* 0x004fe20003f06270 */
[----:B------:R-:W-:-:S04]  /*0d40*/  IMAD.WIDE R24, R26, 0x10, R16 ;  /* 0x000000101a187825 */ /* 0x000fc800078e0210 */
[--C-:B------:R-:W-:Y:S02]  /*0d50*/  IMAD.WIDE R32, R20, 0x10, R16.reuse ;  /* 0x0000001014207825 */ /* 0x100fe400078e0210 */
[----:B------:R-:W4:Y:S04]  /*0d60*/  LDG.E R25, desc[UR8][R24.64] ;  /* 0x0000000818197981 */ /* 0x000f28000c1e1900 */
        /* <DEDUP_REMOVED lines=15> */
[----:B------:R-:W-:Y:S01]  /*0e60*/  IMAD.WIDE R12, R18, 0x10, R16 ;  /* 0x00000010120c7825 */ /* 0x000fe200078e0210 */
[----:B--2---:R-:W-:Y:S02]  /*0e70*/  ISETP.GE.AND P3, PT, R33, R30, PT ;  /* 0x0000001e2100720c */ /* 0x004fe40003f66270 */
[----:B------:R-:W-:-:S03]  /*0e80*/  SEL R30, R3, R28, !P0 ;  /* 0x0000001c031e7207 */ /* 0x000fc60004000000 */
[----:B------:R-:W5:Y:S01]  /*0e90*/  LDG.E R12, desc[UR8][R12.64] ;  /* 0x000000080c0c7981 */ /* 0x000f62000c1e1900 */
[----:B------:R-:W-:-:S04]  /*0ea0*/  IMAD.WIDE R24, R31, 0x10, R16 ;  /* 0x000000101f187825 */ /* 0x000fc800078e0210 */
[--C-:B0-----:R-:W-:Y:S02]  /*0eb0*/  IMAD.WIDE R8, R30, 0x10, R16.reuse ;  /* 0x000000101e087825 */ /* 0x101fe400078e0210 */
[----:B------:R-:W2:Y:S01]  /*0ec0*/  LDG.E R24, desc[UR8][R24.64] ;  /* 0x0000000818187981 */ /* 0x000ea2000c1e1900 */
[----:B---3--:R-:W-:Y:S01]  /*0ed0*/  ISETP.GE.AND P4, PT, R40, R39, PT ;  /* 0x000000272800720c */ /* 0x008fe20003f86270 */
[--C-:B------:R-:W-:Y:S02]  /*0ee0*/  IMAD.WIDE R40, R15, 0x10, R16.reuse ;  /* 0x000000100f287825 */ /* 0x100fe400078e0210 */
[----:B------:R-:W2:Y:S02]  /*0ef0*/  LDG.E R9, desc[UR8][R8.64] ;  /* 0x0000000808097981 */ /* 0x000ea4000c1e1900 */
[----:B------:R-:W-:Y:S02]  /*0f00*/  IMAD.WIDE R38, R0, 0x10, R16 ;  /* 0x0000001000267825 */ /* 0x000fe400078e0210 */
[----:B------:R0:W3:Y:S04]  /*0f10*/  LDG.E R32, desc[UR8][R40.64] ;  /* 0x0000000828207981 */ /* 0x0000e8000c1e1900 */
[----:B------:R-:W3:Y:S01]  /*0f20*/  LDG.E R33, desc[UR8][R38.64] ;  /* 0x0000000826217981 */ /* 0x000ee2000c1e1900 */
[----:B------:R-:W-:-:S02]  /*0f30*/  SEL R21, R21, R34, !P5 ;  /* 0x0000002215157207 */ /* 0x000fc40006800000 */
[----:B------:R-:W-:-:S03]  /*0f40*/  SEL R36, R20, R19, !P3 ;  /* 0x0000001314247207 */ /* 0x000fc60005800000 */
[--C-:B------:R-:W-:Y:S01]  /*0f50*/  IMAD.WIDE R42, R21, 0x10, R16.reuse ;  /* 0x00000010152a7825 */ /* 0x100fe200078e0210 */
[----:B-----5:R-:W-:Y:S02]  /*0f60*/  ISETP.GE.AND P5, PT, R12, R11, PT ;  /* 0x0000000b0c00720c */ /* 0x020fe40003fa6270 */
[----:B------:R-:W-:Y:S02]  /*0f70*/  SEL R11, R37, R22, !P1 ;  /* 0x00000016250b7207 */ /* 0x000fe40004800000 */
[----:B------:R-:W-:Y:S02]  /*0f80*/  SEL R22, R22, R37, !P1 ;  /* 0x0000002516167207 */ /* 0x000fe40004800000 */
[----:B------:R-:W-:Y:S02]  /*0f90*/  SEL R37, R35, R26, !P6 ;  /* 0x0000001a23257207 */ /* 0x000fe40007000000 */
[----:B------:R-:W-:Y:S01]  /*0fa0*/  SEL R26, R26, R35, !P6 ;  /* 0x000000231a1a7207 */ /* 0x000fe20007000000 */
[----:B0-----:R-:W-:Y:S01]  /*0fb0*/  IMAD.WIDE R40, R22, 0x10, R16 ;  /* 0x0000001016287825 */ /* 0x001fe200078e0210 */
[----:B--2---:R-:W-:-:S03]  /*0fc0*/  ISETP.GE.AND P1, PT, R24, R9, PT ;  /* 0x000000091800720c */ /* 0x004fc60003f26270 */
[----:B------:R-:W-:-:S04]  /*0fd0*/  IMAD.WIDE R8, R11, 0x10, R16 ;  /* 0x000000100b087825 */ /* 0x000fc800078e0210 */
[--C-:B------:R-:W-:Y:S01]  /*0fe0*/  IMAD.WIDE R12, R26, 0x10, R16.reuse ;  /* 0x000000101a0c7825 */ /* 0x100fe200078e0210 */
[----:B---3--:R-:W-:Y:S01]  /*0ff0*/  ISETP.GE.AND P6, PT, R33, R32, PT ;  /* 0x000000202100720c */ /* 0x008fe20003fc6270 */
[----:B------:R-:W2:Y:S02]  /*1000*/  LDG.E R8, desc[UR8][R8.64] ;  /* 0x0000000808087981 */ /* 0x000ea4000c1e1900 */
[--C-:B------:R-:W-:Y:S02]  /*1010*/  IMAD.WIDE R34, R36, 0x10, R16.reuse ;  /* 0x0000001024227825 */ /* 0x100fe400078e0210 */
[----:B------:R-:W3:Y:S02]  /*1020*/  LDG.E R32, desc[UR8][R42.64] ;  /* 0x000000082a207981 */ /* 0x000ee4000c1e1900 */
[----:B------:R-:W-:Y:S02]  /*1030*/  IMAD.WIDE R24, R37, 0x10, R16 ;  /* 0x0000001025187825 */ /* 0x000fe400078e0210 */
[----:B------:R0:W3:Y:S04]  /*1040*/  LDG.E R33, desc[UR8][R40.64] ;  /* 0x0000000828217981 */ /* 0x0000e8000c1e1900 */
[----:B------:R1:W2:Y:S04]  /*1050*/  LDG.E R39, desc[UR8][R12.64] ;  /* 0x000000080c277981 */ /* 0x0002a8000c1e1900 */
[----:B------:R-:W4:Y:S04]  /*1060*/  LDG.E R34, desc[UR8][R34.64] ;  /* 0x0000000822227981 */ /* 0x000f28000c1e1900 */
[----:B------:R-:W4:Y:S01]  /*1070*/  LDG.E R25, desc[UR8][R24.64] ;  /* 0x0000000818197981 */ /* 0x000f22000c1e1900 */
[----:B0-----:R-:W-:-:S02]  /*1080*/  SEL R41, R19, R20, !P3 ;  /* 0x0000001413297207 */ /* 0x001fc40005800000 */
[----:B------:R-:W-:Y:S02]  /*1090*/  SEL R19, R23, R10, !P4 ;  /* 0x0000000a17137207 */ /* 0x000fe40006000000 */
[----:B------:R-:W-:Y:S02]  /*10a0*/  SEL R10, R10, R23, !P4 ;  /* 0x000000170a0a7207 */ /* 0x000fe40006000000 */
[----:B------:R-:W-:Y:S02]  /*10b0*/  SEL R23, R29, R18, !P5 ;  /* 0x000000121d177207 */ /* 0x000fe40006800000 */
[----:B------:R-:W-:Y:S02]  /*10c0*/  SEL R18, R18, R29, !P5 ;  /* 0x0000001d12127207 */ /* 0x000fe40006800000 */
[----:B------:R-:W-:Y:S02]  /*10d0*/  SEL R27, R14, R27, !P2 ;  /* 0x0000001b0e1b7207 */ /* 0x000fe40005000000 */
[----:B------:R-:W-:Y:S01]  /*10e0*/  SEL R20, R15, R0, !P6 ;  /* 0x000000000f147207 */ /* 0x000fe20007000000 */
[----:B-1----:R-:W-:Y:S01]  /*10f0*/  IMAD.WIDE R12, R41, 0x10, R16 ;  /* 0x00000010290c7825 */ /* 0x002fe200078e0210 */
[----:B------:R-:W-:-:S03]  /*1100*/  SEL R0, R0, R15, !P6 ;  /* 0x0000000f00007207 */ /* 0x000fc60007000000 */
[--C-:B------:R-:W-:Y:S02]  /*1110*/  IMAD.WIDE R14, R10, 0x10, R16.reuse ;  /* 0x000000100a0e7825 */ /* 0x100fe400078e0210 */
[----:B------:R-:W5:Y:S04]  /*1120*/  LDG.E R12, desc[UR8][R12.64] ;  /* 0x000000080c0c7981 */ /* 0x000f68000c1e1900 */
[----:B------:R-:W5:Y:S01]  /*1130*/  LDG.E R15, desc[UR8][R14.64] ;  /* 0x000000080e0f7981 */ /* 0x000f62000c1e1900 */
[----:B---3--:R-:W-:Y:S01]  /*1140*/  ISETP.GE.AND P2, PT, R33, R32, PT ;  /* 0x000000202100720c */ /* 0x008fe20003f46270 */
[----:B------:R-:W-:Y:S01]  /*1150*/  IMAD.WIDE R32, R18, 0x10, R16 ;  /* 0x0000001012207825 */ /* 0x000fe200078e0210 */
[----:B--2---:R-:W-:-:S03]  /*1160*/  ISETP.GE.AND P5, PT, R39, R8, PT ;  /* 0x000000082700720c */ /* 0x004fc60003fa6270 */
        /* <DEDUP_REMOVED lines=12> */
[----:B-----5:R-:W-:Y:S01]  /*1230*/  ISETP.GE.AND P3, PT, R15, R12, PT ;  /* 0x0000000c0f00720c */ /* 0x020fe20003f66270 */
[----:B------:R-:W-:Y:S01]  /*1240*/  IMAD.WIDE R12, R28, 0x10, R16 ;  /* 0x000000101c0c7825 */ /* 0x000fe200078e0210 */
[----:B------:R-:W-:-:S03]  /*1250*/  SEL R21, R21, R22, !P2 ;  /* 0x0000001615157207 */ /* 0x000fc60005000000 */
[--C-:B------:R-:W-:Y:S02]  /*1260*/  IMAD.WIDE R42, R27, 0x10, R16.reuse ;  /* 0x000000101b2a7825 */ /* 0x100fe400078e0210 */
[----:B------:R0:W4:Y:S02]  /*1270*/  LDG.E R13, desc[UR8][R12.64] ;  /* 0x000000080c0d7981 */ /* 0x000124000c1e1900 */
[--C-:B------:R-:W-:Y:S01]  /*1280*/  IMAD.WIDE R38, R20, 0x10, R16.reuse ;  /* 0x0000001014267825 */ /* 0x100fe200078e0210 */
[----:B------:R-:W-:Y:S01]  /*1290*/  SEL R22, R26, R11, !P5 ;  /* 0x0000000b1a167207 */ /* 0x000fe20006800000 */
[----:B------:R-:W5:Y:S02]  /*12a0*/  LDG.E R42, desc[UR8][R42.64] ;  /* 0x000000082a2a7981 */ /* 0x000f64000c1e1900 */
[--C-:B------:R-:W-:Y:S02]  /*12b0*/  IMAD.WIDE R14, R31, 0x10, R16.reuse ;  /* 0x000000101f0e7825 */ /* 0x100fe400078e0210 */
[----:B------:R-:W5:Y:S04]  /*12c0*/  LDG.E R39, desc[UR8][R38.64] ;  /* 0x0000000826277981 */ /* 0x000f68000c1e1900 */
[----:B------:R-:W4:Y:S01]  /*12d0*/  LDG.E R14, desc[UR8][R14.64] ;  /* 0x000000080e0e7981 */ /* 0x000f22000c1e1900 */
[----:B--2---:R-:W-:Y:S01]  /*12e0*/  ISETP.GE.AND P0, PT, R33, R8, PT ;  /* 0x000000082100720c */ /* 0x004fe20003f06270 */
[----:B------:R-:W-:-:S06]  /*12f0*/  IMAD.WIDE R8, R3, 0x10, R16 ;  /* 0x0000001003087825 */ /* 0x000fcc00078e0210 */
[----:B------:R-:W4:Y:S01]  /*1300*/  LDG.E R8, desc[UR8][R8.64] ;  /* 0x0000000808087981 */ /* 0x000f22000c1e1900 */
[----:B---3--:R-:W-:Y:S01]  /*1310*/  ISETP.GE.AND P1, PT, R35, R24, PT ;  /* 0x000000182300720c */ /* 0x008fe20003f26270 */
[----:B------:R-:W-:-:S04]  /*1320*/  IMAD.WIDE R24, R30, 0x10, R16 ;  /* 0x000000101e187825 */ /* 0x000fc800078e0210 */
[--C-:B------:R-:W-:Y:S02]  /*1330*/  IMAD.WIDE R32, R21, 0x10, R16.reuse ;  /* 0x0000001015207825 */ /* 0x100fe400078e0210 */
[----:B------:R-:W2:Y:S02]  /*1340*/  LDG.E R25, desc[UR8][R24.64] ;  /* 0x0000000818197981 */ /* 0x000ea4000c1e1900 */
[----:B------:R-:W-:Y:S02]  /*1350*/  IMAD.WIDE R34, R22, 0x10, R16 ;  /* 0x0000001016227825 */ /* 0x000fe400078e0210 */
[----:B------:R-:W3:Y:S04]  /*1360*/  LDG.E R32, desc[UR8][R32.64] ;  /* 0x0000000820207981 */ /* 0x000ee8000c1e1900 */
[----:B------:R-:W3:Y:S01]  /*1370*/  LDG.E R35, desc[UR8][R34.64] ;  /* 0x0000000822237981 */ /* 0x000ee2000c1e1900 */
[----:B------:R-:W-:-:S02]  /*1380*/  SEL R11, R11, R26, !P5 ;  /* 0x0000001a0b0b7207 */ /* 0x000fc40006800000 */
[----:B0-----:R-:W-:Y:S02]  /*1390*/  SEL R12, R36, R37, !P4 ;  /* 0x00000025240c7207 */ /* 0x001fe40006000000 */
[----:B------:R-:W-:Y:S02]  /*13a0*/  SEL R36, R37, R36, !P4 ;  /* 0x0000002425247207 */ /* 0x000fe40006000000 */
[----:B------:R-:W-:Y:S02]  /*13b0*/  SEL R29, R19, R18, !P0 ;  /* 0x00000012131d7207 */ /* 0x000fe40004000000 */
[----:B------:R-:W-:Y:S02]  /*13c0*/  SEL R26, R0, R23, !P1 ;  /* 0x00000017001a7207 */ /* 0x000fe40004800000 */
[----:B-----5:R-:W-:Y:S01]  /*13d0*/  ISETP.GE.AND P2, PT, R42, R39, PT ;  /* 0x000000272a00720c */ /* 0x020fe20003f46270 */
[----:B------:R-:W-:-:S04]  /*13e0*/  IMAD.WIDE R42, R12, 0x10, R16 ;  /* 0x000000100c2a7825 */ /* 0x000fc800078e0210 */
[----:B------:R-:W-:Y:S02]  /*13f0*/  IMAD.WIDE R38, R11, 0x10, R16 ;  /* 0x000000100b267825 */ /* 0x000fe400078e0210 */
[----:B------:R-:W5:Y:S04]  /*1400*/  LDG.E R42, desc[UR8][R42.64] ;  /* 0x000000082a2a7981 */ /* 0x000f68000c1e1900 */
[----:B------:R-:W5:Y:S01]  /*1410*/  LDG.E R39, desc[UR8][R38.64] ;  /* 0x0000000826277981 */ /* 0x000f62000c1e1900 */
[----:B----4-:R-:W-:Y:S02]  /*1420*/  ISETP.GE.AND P5, PT, R13, R8, PT ;  /* 0x000000080d00720c */ /* 0x010fe40003fa6270 */
[----:B------:R-:W-:Y:S02]  /*1430*/  SEL R13, R10, R41, !P3 ;  /* 0x000000290a0d7207 */ /* 0x000fe40005800000 */
[----:B------:R-:W-:-:S02]  /*1440*/  SEL R41, R41, R10, !P3 ;  /* 0x0000000a29297207 */ /* 0x000fc40005800000 */
[----:B------:R-:W-:-:S05]  /*1450*/  SEL R10, R18, R19, !P0 ;  /* 0x00000013120a7207 */ /* 0x000fca0004000000 */
[----:B------:R-:W-:Y:S01]  /*1460*/  IMAD.WIDE R18, R10, 0x10, R16 ;  /* 0x000000100a127825 */ /* 0x000fe200078e0210 */
[----:B--2---:R-:W-:-:S03]  /*1470*/  ISETP.GE.AND P4, PT, R25, R14, PT ;  /* 0x0000000e1900720c */ /* 0x004fc60003f86270 */
[----:B------:R-:W-:Y:S02]  /*1480*/  IMAD.WIDE R24, R41, 0x10, R16 ;  /* 0x0000001029187825 */ /* 0x000fe400078e0210 */
[----:B------:R-:W2:Y:S01]  /*1490*/  LDG.E R19, desc[UR8][R18.64] ;  /* 0x0000000812137981 */ /* 0x000ea2000c1e1900 */
[----:B---3--:R-:W-:-:S03]  /*14a0*/  ISETP.GE.AND P6, PT, R35, R32, PT ;  /* 0x000000202300720c */ /* 0x008fc60003fc6270 */
[----:B------:R0:W2:Y:S01]  /*14b0*/  LDG.E R24, desc[UR8][R24.64] ;  /* 0x0000000818187981 */ /* 0x0000a2000c1e1900 */
[----:B------:R-:W-:-:S04]  /*14c0*/  IMAD.WIDE R32, R29, 0x10, R16 ;  /* 0x000000101d207825 */ /* 0x000fc800078e0210 */
[--C-:B------:R-:W-:Y:S02]  /*14d0*/  IMAD.WIDE R34, R26, 0x10, R16.reuse ;  /* 0x000000101a227825 */ /* 0x100fe400078e0210 */
[----:B------:R-:W3:Y:S02]  /*14e0*/  LDG.E R32, desc[UR8][R32.64] ;  /* 0x0000000820207981 */ /* 0x000ee4000c1e1900 */
[--C-:B------:R-:W-:Y:S02]  /*14f0*/  IMAD.WIDE R8, R36, 0x10, R16.reuse ;  /* 0x0000001024087825 */ /* 0x100fe400078e0210 */
[----:B------:R1:W3:Y:S02]  /*1500*/  LDG.E R35, desc[UR8][R34.64] ;  /* 0x0000000822237981 */ /* 0x0002e4000c1e1900 */
[----:B------:R-:W-:Y:S02]  /*1510*/  IMAD.WIDE R14, R13, 0x10, R16 ;  /* 0x000000100d0e7825 */ /* 0x000fe400078e0210 */
[----:B------:R-:W4:Y:S04]  /*1520*/  LDG.E R8, desc[UR8][R8.64] ;  /* 0x0000000808087981 */ /* 0x000f28000c1e1900 */
[----:B------:R-:W4:Y:S01]  /*1530*/  LDG.E R15, desc[UR8][R14.64] ;  /* 0x000000080e0f7981 */ /* 0x000f22000c1e1900 */
[----:B0-----:R-:W-:-:S02]  /*1540*/  SEL R25, R3, R28, !P5 ;  /* 0x0000001c03197207 */ /* 0x001fc40006800000 */
[----:B------:R-:W-:Y:S02]  /*1550*/  SEL R37, R31, R30, !P4 ;  /* 0x0000001e1f257207 */ /* 0x000fe40006000000 */
[----:B-----5:R-:W-:Y:S02]  /*1560*/  ISETP.GE.AND P3, PT, R42, R39, PT ;  /* 0x000000272a00720c */ /* 0x020fe40003f66270 */
[----:B------:R-:W-:Y:S02]  /*1570*/  SEL R30, R30, R31, !P4 ;  /* 0x0000001f1e1e7207 */ /* 0x000fe40006000000 */
[----:B------:R-:W-:Y:S02]  /*1580*/  SEL R23, R23, R0, !P1 ;  /* 0x0000000017177207 */ /* 0x000fe40004800000 */
[----:B------:R-:W-:Y:S01]  /*1590*/  SEL R0, R27, R20, !P2 ;  /* 0x000000141b007207 */ /* 0x000fe20005000000 */
[----:B------:R-:W-:Y:S01]  /*15a0*/  IMAD.WIDE R44, R30, 0x10, R16 ;  /* 0x000000101e2c7825 */ /* 0x000fe200078e0210 */
[----:B------:R-:W-:-:S02]  /*15b0*/  SEL R31, R21, R22, !P6 ;  /* 0x00000016151f7207 */ /* 0x000fc40007000000 */
[----:B-1----:R-:W-:Y:S02]  /*15c0*/  SEL R34, R12, R11, !P3 ;  /* 0x0000000b0c227207 */ /* 0x002fe40005800000 */
[----:B------:R-:W-:Y:S01]  /*15d0*/  SEL R22, R22, R21, !P6 ;  /* 0x0000001516167207 */ /* 0x000fe20007000000 */
[----:B------:R-:W-:-:S04]  /*15e0*/  IMAD.WIDE R42, R0, 0x10, R16 ;  /* 0x00000010002a7825 */ /* 0x000fc800078e0210 */
[--C-:B------:R-:W-:Y:S02]  /*15f0*/  IMAD.WIDE R38, R23, 0x10, R16.reuse ;  /* 0x0000001017267825 */ /* 0x100fe400078e0210 */
[----:B------:R-:W5:Y:S04]  /*1600*/  LDG.E R42, desc[UR8][R42.64] ;  /* 0x000000082a2a7981 */ /* 0x000f68000c1e1900 */
[----:B------:R-:W5:Y:S01]  /*1610*/  LDG.E R39, desc[UR8][R38.64] ;  /* 0x0000000826277981 */ /* 0x000f62000c1e1900 */
[----:B--2---:R-:W-:Y:S01]  /*1620*/  ISETP.GE.AND P1, PT, R19, R24, PT ;  /* 0x000000181300720c */ /* 0x004fe20003f26270 */
[--C-:B------:R-:W-:Y:S02]  /*1630*/  IMAD.WIDE R18, R25, 0x10, R16.reuse ;  /* 0x0000001019127825 */ /* 0x100fe400078e0210 */
[----:B------:R-:W2:Y:S04]  /*1640*/  LDG.E R24, desc[UR8][R44.64] ;  /* 0x000000082c187981 */ /* 0x000ea8000c1e1900 */
[----:B------:R0:W2:Y:S01]  /*1650*/  LDG.E R21, desc[UR8][R18.64] ;  /* 0x0000000812157981 */ /* 0x0000a2000c1e1900 */
[----:B---3--:R-:W-:Y:S01]  /*1660*/  ISETP.GE.AND P6, PT, R35, R32, PT ;  /* 0x000000202300720c */ /* 0x008fe20003fc6270 */
[----:B------:R-:W-:-:S04]  /*1670*/  IMAD.WIDE R32, R34, 0x10, R16 ;  /* 0x0000001022207825 */ /* 0x000fc800078e0210 */
[--C-:B0-----:R-:W-:Y:S02]  /*1680*/  IMAD.WIDE R18, R31, 0x10, R16.reuse ;  /* 0x000000101f127825 */ /* 0x101fe400078e0210 */
[----:B------:R-:W3:Y:S01]  /*1690*/  LDG.E R32, desc[UR8][R32.64] ;  /* 0x0000000820207981 */ /* 0x000ee2000c1e1900 */
[----:B----4-:R-:W-:Y:S01]  /*16a0*/  ISETP.GE.AND P0, PT, R15, R8, PT ;  /* 0x000000080f00720c */ /* 0x010fe20003f06270 */
[--C-:B------:R-:W-:Y:S02]  /*16b0*/  IMAD.WIDE R8, R37, 0x10, R16.reuse ;  /* 0x0000001025087825 */ /* 0x100fe400078e0210 */
[----:B------:R-:W3:Y:S02]  /*16c0*/  LDG.E R19, desc[UR8][R18.64] ;  /* 0x0000000812137981 */ /* 0x000ee4000c1e1900 */
[----:B------:R-:W-:Y:S02]  /*16d0*/  IMAD.WIDE R14, R22, 0x10, R16 ;  /* 0x00000010160e7825 */ /* 0x000fe400078e0210 */
[----:B------:R-:W4:Y:S04]  /*16e0*/  LDG.E R8, desc[UR8][R8.64] ;  /* 0x0000000808087981 */ /* 0x000f28000c1e1900 */
[----:B------:R-:W4:Y:S01]  /*16f0*/  LDG.E R15, desc[UR8][R14.64] ;  /* 0x000000080e0f7981 */ /* 0x000f22000c1e1900 */
[----:B------:R-:W-:-:S02]  /*1700*/  SEL R35, R11, R12, !P3 ;  /* 0x0000000c0b237207 */ /* 0x000fc40005800000 */
[----:B-----5:R-:W-:-:S03]  /*1710*/  ISETP.GE.AND P4, PT, R42, R39, PT ;  /* 0x000000272a00720c */ /* 0x020fc60003f86270 */
[----:B------:R-:W-:Y:S01]  /*1720*/  IMAD.WIDE R42, R35, 0x10, R16 ;  /* 0x00000010232a7825 */ /* 0x000fe200078e0210 */
[----:B------:R-:W-:-:S04]  /*1730*/  SEL R39, R41, R10, !P1 ;  /* 0x0000000a29277207 */ /* 0x000fc80004800000 */
[----:B------:R-:W5:Y:S01]  /*1740*/  LDG.E R14, desc[UR8][R42.64] ;  /* 0x000000082a0e7981 */ /* 0x000f62000c1e1900 */
[----:B--2---:R-:W-:Y:S02]  /*1750*/  ISETP.GE.AND P3, PT, R24, R21, PT ;  /* 0x000000151800720c */ /* 0x004fe40003f66270 */
[----:B------:R-:W-:Y:S02]  /*1760*/  SEL R21, R36, R13, !P0 ;  /* 0x0000000d24157207 */ /* 0x000fe40004000000 */
[----:B------:R-:W-:Y:S02]  /*1770*/  SEL R36, R13, R36, !P0 ;  /* 0x000000240d247207 */ /* 0x000fe40004000000 */
[----:B------:R-:W-:-:S03]  /*1780*/  SEL R24, R10, R41, !P1 ;  /* 0x000000290a187207 */ /* 0x000fc60004800000 */
[--C-:B------:R-:W-:Y:S01]  /*1790*/  IMAD.WIDE R40, R36, 0x10, R16.reuse ;  /* 0x0000001024287825 */ /* 0x100fe200078e0210 */
[----:B---3--:R-:W-:Y:S02]  /*17a0*/  ISETP.GE.AND P0, PT, R32, R19, PT ;  /* 0x000000132000720c */ /* 0x008fe40003f06270 */
[----:B------:R-:W-:Y:S01]  /*17b0*/  SEL R32, R26, R29, !P6 ;  /* 0x0000001d1a207207 */ /* 0x000fe20007000000 */
[----:B------:R-:W-:Y:S01]  /*17c0*/  IMAD.WIDE R10, R24, 0x10, R16 ;  /* 0x00000010180a7825 */ /* 0x000fe200078e0210 */
[----:B----4-:R-:W-:-:S03]  /*17d0*/  ISETP.GE.AND P1, PT, R15, R8, PT ;  /* 0x000000080f00720c */ /* 0x010fc60003f26270 */
[--C-:B------:R-:W-:Y:S01]  /*17e0*/  IMAD.WIDE R8, R21, 0x10, R16.reuse ;  /* 0x0000001015087825 */ /* 0x100fe200078e0210 */
[----:B------:R0:W5:Y:S03]  /*17f0*/  LDG.E R15, desc[UR8][R40.64] ;  /* 0x00000008280f7981 */ /* 0x000166000c1e1900 */
[--C-:B------:R-:W-:Y:S01]  /*1800*/  IMAD.WIDE R18, R32, 0x10, R16.reuse ;  /* 0x0000001020127825 */ /* 0x100fe200078e0210 */
[----:B------:R-:W2:Y:S03]  /*1810*/  LDG.E R11, desc[UR8][R10.64] ;  /* 0x000000080a0b7981 */ /* 0x000ea6000c1e1900 */
[----:B------:R-:W-:Y:S01]  /*1820*/  IMAD.WIDE R12, R39, 0x10, R16 ;  /* 0x00000010270c7825 */ /* 0x000fe200078e0210 */
[----:B------:R-:W2:Y:S04]  /*1830*/  LDG.E R8, desc[UR8][R8.64] ;  /* 0x0000000808087981 */ /* 0x000ea8000c1e1900 */
[----:B------:R-:W3:Y:S04]  /*1840*/  LDG.E R18, desc[UR8][R18.64] ;  /* 0x0000000812127981 */ /* 0x000ee8000c1e1900 */
[----:B------:R-:W3:Y:S01]  /*1850*/  LDG.E R13, desc[UR8][R12.64] ;  /* 0x000000080c0d7981 */ /* 0x000ee2000c1e1900 */
[----:B------:R-:W-:-:S02]  /*1860*/  SEL R33, R20, R27, !P2 ;  /* 0x0000001b14217207 */ /* 0x000fc40005000000 */
[----:B------:R-:W-:Y:S02]  /*1870*/  SEL R29, R29, R26, !P6 ;  /* 0x0000001a1d1d7207 */ /* 0x000fe40007000000 */
[----:B------:R-:W-:Y:S02]  /*1880*/  SEL R20, R0, R23, !P4 ;  /* 0x0000001700147207 */ /* 0x000fe40006000000 */
[----:B------:R-:W-:Y:S02]  /*1890*/  SEL R3, R28, R3, !P5 ;  /* 0x000000031c037207 */ /* 0x000fe40006800000 */
[----:B------:R-:W-:Y:S01]  /*18a0*/  SEL R0, R23, R0, !P4 ;  /* 0x0000000017007207 */ /* 0x000fe20006000000 */
[----:B------:R-:W-:Y:S01]  /*18b0*/  IMAD.WIDE R26, R20, 0x10, R16 ;  /* 0x00000010141a7825 */ /* 0x000fe200078e0210 */
[----:B------:R-:W-:-:S05]  /*18c0*/  SEL R28, R30, R25, !P3 ;  /* 0x000000191e1c7207 */ /* 0x000fca0005800000 */
[----:B------:R-:W4:Y:S01]  /*18d0*/  LDG.E R27, desc[UR8][R26.64] ;  /* 0x000000081a1b7981 */ /* 0x000f22000c1e1900 */
[----:B------:R-:W-:Y:S02]  /*18e0*/  SEL R25, R25, R30, !P3 ;  /* 0x0000001e19197207 */ /* 0x000fe40005800000 */
[----:B------:R-:W-:-:S03]  /*18f0*/  SEL R30, R22, R37, !P1 ;  /* 0x00000025161e7207 */ /* 0x000fc60004800000 */
[----:B0-----:R-:W-:-:S04]  /*1900*/  IMAD.WIDE R40, R25, 0x10, R16 ;  /* 0x0000001019287825 */ /* 0x001fc800078e0210 */
[--C-:B------:R-:W-:Y:S02]  /*1910*/  IMAD.WIDE R42, R30, 0x10, R16.reuse ;  /* 0x000000101e2a7825 */ /* 0x100fe400078e0210 */
[----:B------:R-:W4:Y:S04]  /*1920*/  LDG.E R41, desc[UR8][R40.64] ;  /* 0x0000000828297981 */ /* 0x000f28000c1e1900 */
[----:B------:R-:W4:Y:S01]  /*1930*/  LDG.E R42, desc[UR8][R42.64] ;  /* 0x000000082a2a7981 */ /* 0x000f22000c1e1900 */
[----:B-----5:R-:W-:Y:S01]  /*1940*/  ISETP.GE.AND P2, PT, R15, R14, PT ;  /* 0x0000000e0f00720c */ /* 0x020fe20003f46270 */
[----:B------:R-:W-:-:S06]  /*1950*/  IMAD.WIDE R14, R29, 0x10, R16 ;  /* 0x000000101d0e7825 */ /* 0x000fcc00078e0210 */
[----:B------:R0:W4:Y:S01]  /*1960*/  LDG.E R14, desc[UR8][R14.64] ;  /* 0x000000080e0e7981 */ /* 0x000122000c1e1900 */
[----:B--2---:R-:W-:Y:S01]  /*1970*/  ISETP.GE.AND P5, PT, R11, R8, PT ;  /* 0x000000080b00720c */ /* 0x004fe20003fa6270 */
[----:B------:R-:W-:-:S04]  /*1980*/  IMAD.WIDE R8, R33, 0x10, R16 ;  /* 0x0000001021087825 */ /* 0x000fc800078e0210 */
[--C-:B------:R-:W-:Y:S02]  /*1990*/  IMAD.WIDE R10, R0, 0x10, R16.reuse ;  /* 0x00000010000a7825 */ /* 0x100fe400078e0210 */
[----:B------:R-:W2:Y:S01]  /*19a0*/  LDG.E R8, desc[UR8][R8.64] ;  /* 0x0000000808087981 */ /* 0x000ea2000c1e1900 */
[----:B---3--:R-:W-:Y:S01]  /*19b0*/  ISETP.GE.AND P4, PT, R18, R13, PT ;  /* 0x0000000d1200720c */ /* 0x008fe20003f86270 */
        /* <DEDUP_REMOVED lines=9> */
[----:B----4-:R-:W-:Y:S02]  /*1a50*/  ISETP.GE.AND P3, PT, R27, R14, PT ;  /* 0x0000000e1b00720c */ /* 0x010fe40003f66270 */
[----:B------:R-:W-:Y:S02]  /*1a60*/  SEL R14, R36, R35, !P2 ;  /* 0x00000023240e7207 */ /* 0x000fe40005000000 */
[----:B------:R-:W-:Y:S01]  /*1a70*/  SEL R36, R24, R21, !P5 ;  /* 0x0000001518247207 */ /* 0x000fe20006800000 */
[----:B------:R-:W-:Y:S01]  /*1a80*/  IMAD.WIDE R26, R23, 0x10, R16 ;  /* 0x00000010171a7825 */ /* 0x000fe200078e0210 */
[----:B--2---:R-:W-:-:S03]  /*1a90*/  ISETP.GE.AND P1, PT, R8, R11, PT ;  /* 0x0000000b0800720c */ /* 0x004fc60003f26270 */
[----:B------:R-:W-:Y:S01]  /*1aa0*/  IMAD.WIDE R8, R22, 0x10, R16 ;  /* 0x0000001016087825 */ /* 0x000fe200078e0210 */
[----:B---3--:R-:W-:-:S03]  /*1ab0*/  ISETP.GE.AND P0, PT, R19, R12, PT ;  /* 0x0000000c1300720c */ /* 0x008fc60003f06270 */
[--C-:B------:R-:W-:Y:S02]  /*1ac0*/  IMAD.WIDE R10, R15, 0x10, R16.reuse ;  /* 0x000000100f0a7825 */ /* 0x100fe400078e0210 */
[----:B------:R-:W2:Y:S02]  /*1ad0*/  LDG.E R8, desc[UR8][R8.64] ;  /* 0x0000000808087981 */ /* 0x000ea4000c1e1900 */
[--C-:B------:R-:W-:Y:S01]  /*1ae0*/  IMAD.WIDE R12, R31, 0x10, R16.reuse ;  /* 0x000000101f0c7825 */ /* 0x100fe200078e0210 */
[----:B------:R-:W-:Y:S01]  /*1af0*/  SEL R21, R21, R24, !P5 ;  /* 0x0000001815157207 */ /* 0x000fe20006800000 */
[----:B------:R0:W2:Y:S02]  /*1b00*/  LDG.E R11, desc[UR8][R10.64] ;  /* 0x000000080a0b7981 */ /* 0x0000a4000c1e1900 */
[--C-:B------:R-:W-:Y:S02]  /*1b10*/  IMAD.WIDE R18, R14, 0x10, R16.reuse ;  /* 0x000000100e127825 */ /* 0x100fe400078e0210 */
[----:B------:R-:W3:Y:S02]  /*1b20*/  LDG.E R12, desc[UR8][R12.64] ;  /* 0x000000080c0c7981 */ /* 0x000ee4000c1e1900 */
[----:B------:R-:W-:-:S02]  /*1b30*/  IMAD.WIDE R34, R36, 0x10, R16 ;  /* 0x0000001024227825 */ /* 0x000fc400078e0210 */
[----:B------:R1:W3:Y:S01]  /*1b40*/  LDG.E R19, desc[UR8][R18.64] ;  /* 0x0000000812137981 */ /* 0x0002e2000c1e1900 */
[----:B0-----:R-:W-:Y:S02]  /*1b50*/  SEL R10, R32, R39, !P4 ;  /* 0x00000027200a7207 */ /* 0x001fe40006000000 */
[----:B------:R-:W-:Y:S01]  /*1b60*/  ISETP.GE.AND P5, PT, R42, R41, PT ;  /* 0x000000292a00720c */ /* 0x000fe20003fa6270 */
[----:B------:R-:W4:Y:S01]  /*1b70*/  LDG.E R26, desc[UR8][R26.64] ;  /* 0x000000081a1a7981 */ /* 0x000f22000c1e1900 */
[----:B------:R-:W-:-:S03]  /*1b80*/  IMAD.WIDE R40, R21, 0x10, R16 ;  /* 0x0000001015287825 */ /* 0x000fc600078e0210 */
[----:B------:R-:W4:Y:S01]  /*1b90*/  LDG.E R35, desc[UR8][R34.64] ;  /* 0x0000000822237981 */ /* 0x000f22000c1e1900 */
[----:B------:R-:W-:-:S03]  /*1ba0*/  IMAD.WIDE R42, R10, 0x10, R16 ;  /* 0x000000100a2a7825 */ /* 0x000fc600078e0210 */
[----:B------:R-:W5:Y:S04]  /*1bb0*/  LDG.E R41, desc[UR8][R40.64] ;  /* 0x0000000828297981 */ /* 0x000f68000c1e1900 */
[----:B------:R-:W5:Y:S01]  /*1bc0*/  LDG.E R42, desc[UR8][R42.64] ;  /* 0x000000082a2a7981 */ /* 0x000f62000c1e1900 */
[----:B------:R-:W-:Y:S02]  /*1bd0*/  SEL R39, R39, R32, !P4 ;  /* 0x0000002027277207 */ /* 0x000fe40006000000 */
[----:B-1----:R-:W-:Y:S02]  /*1be0*/  SEL R18, R20, R29, !P3 ;  /* 0x0000001d14127207 */ /* 0x002fe40005800000 */
[----:B------:R-:W-:Y:S02]  /*1bf0*/  SEL R24, R3, R28, !P0 ;  /* 0x0000001c03187207 */ /* 0x000fe40004000000 */
[----:B------:R-:W-:-:S02]  /*1c00*/  SEL R29, R29, R20, !P3 ;  /* 0x000000141d1d7207 */ /* 0x000fc40005800000 */
[----:B------:R-:W-:Y:S02]  /*1c10*/  SEL R20, R33, R0, !P1 ;  /* 0x0000000021147207 */ /* 0x000fe40004800000 */
[----:B--2---:R-:W-:Y:S01]  /*1c20*/  ISETP.GE.AND P2, PT, R11, R8, PT ;  /* 0x000000080b00720c */ /* 0x004fe20003f46270 */
[----:B------:R-:W-:-:S05]  /*1c30*/  IMAD.WIDE R8, R39, 0x10, R16 ;  /* 0x0000001027087825 */ /* 0x000fca00078e0210 */
[----:B------:R0:W2:Y:S01]  /*1c40*/  LDG.E R11, desc[UR8][R8.64] ;  /* 0x00000008080b7981 */ /* 0x0000a2000c1e1900 */
[----:B---3--:R-:W-:Y:S02]  /*1c50*/  ISETP.GE.AND P6, PT, R19, R12, PT ;  /* 0x0000000c1300720c */ /* 0x008fe40003fc6270 */
[----:B------:R-:W-:Y:S01]  /*1c60*/  SEL R19, R30, R25, !P5 ;  /* 0x000000191e137207 */ /* 0x000fe20006800000 */
[----:B------:R-:W-:-:S04]  /*1c70*/  IMAD.WIDE R12, R18, 0x10, R16 ;  /* 0x00000010120c7825 */ /* 0x000fc800078e0210 */
[--C-:B0-----:R-:W-:Y:S01]  /*1c80*/  IMAD.WIDE R8, R24, 0x10, R16.reuse ;  /* 0x0000001018087825 */ /* 0x101fe200078e0210 */
[----:B----4-:R-:W-:Y:S01]  /*1c90*/  ISETP.GE.AND P3, PT, R35, R26, PT ;  /* 0x0000001a2300720c */ /* 0x010fe20003f66270 */
[----:B------:R-:W2:Y:S02]  /*1ca0*/  LDG.E R12, desc[UR8][R12.64] ;  /* 0x000000080c0c7981 */ /* 0x000ea4000c1e1900 */
[--C-:B------:R-:W-:Y:S02]  /*1cb0*/  IMAD.WIDE R26, R19, 0x10, R16.reuse ;  /* 0x00000010131a7825 */ /* 0x100fe400078e0210 */
[----:B------:R-:W3:Y:S02]  /*1cc0*/  LDG.E R9, desc[UR8][R8.64] ;  /* 0x0000000808097981 */ /* 0x000ee4000c1e1900 */
[--C-:B------:R-:W-:Y:S01]  /*1cd0*/  IMAD.WIDE R34, R20, 0x10, R16.reuse ;  /* 0x0000001014227825 */ /* 0x100fe200078e0210 */
[----:B-----5:R-:W-:Y:S01]  /*1ce0*/  ISETP.GE.AND P4, PT, R42, R41, PT ;  /* 0x000000292a00720c */ /* 0x020fe20003f86270 */
[----:B------:R-:W3:Y:S02]  /*1cf0*/  LDG.E R26, desc[UR8][R26.64] ;  /* 0x000000081a1a7981 */ /* 0x000ee4000c1e1900 */
[----:B------:R-:W-:-:S02]  /*1d00*/  IMAD.WIDE R40, R29, 0x10, R16 ;  /* 0x000000101d287825 */ /* 0x000fc400078e0210 */
[----:B------:R-:W4:Y:S04]  /*1d10*/  LDG.E R35, desc[UR8][R34.64] ;  /* 0x0000000822237981 */ /* 0x000f28000c1e1900 */
[----:B------:R0:W4:Y:S01]  /*1d20*/  LDG.E R32, desc[UR8][R40.64] ;  /* 0x0000000828207981 */ /* 0x000122000c1e1900 */
[----:B------:R-:W-:Y:S02]  /*1d30*/  SEL R25, R25, R30, !P5 ;  /* 0x0000001e19197207 */ /* 0x000fe40006800000 */
[----:B------:R-:W-:Y:S02]  /*1d40*/  SEL R37, R31, R14, !P6 ;  /* 0x0000000e1f257207 */ /* 0x000fe40007000000 */
[----:B------:R-:W-:Y:S01]  /*1d50*/  SEL R30, R14, R31, !P6 ;  /* 0x0000001f0e1e7207 */ /* 0x000fe20007000000 */
[----:B0-----:R-:W-:-:S05]  /*1d60*/  IMAD.WIDE R40, R25, 0x10, R16 ;  /* 0x0000001019287825 */ /* 0x001fca00078e0210 */
[----:B------:R-:W5:Y:S01]  /*1d70*/  LDG.E R27, desc[UR8][R40.64] ;  /* 0x00000008281b7981 */ /* 0x000f62000c1e1900 */
[----:B--2---:R-:W-:Y:S02]  /*1d80*/  ISETP.GE.AND P5, PT, R12, R11, PT ;  /* 0x0000000b0c00720c */ /* 0x004fe40003fa6270 */
[----:B------:R-:W-:Y:S02]  /*1d90*/  SEL R11, R22, R15, !P2 ;  /* 0x0000000f160b7207 */ /* 0x000fe40005000000 */
[----:B------:R-:W-:Y:S02]  /*1da0*/  SEL R22, R15, R22, !P2 ;  /* 0x000000160f167207 */ /* 0x000fe40005000000 */
[----:B---3--:R-:W-:Y:S02]  /*1db0*/  ISETP.GE.AND P2, PT, R26, R9, PT ;  /* 0x000000091a00720c */ /* 0x008fe40003f46270 */
[----:B------:R-:W-:Y:S01]  /*1dc0*/  SEL R26, R36, R23, !P3 ;  /* 0x00000017241a7207 */ /* 0x000fe20005800000 */
[----:B------:R-:W-:Y:S01]  /*1dd0*/  IMAD.WIDE R8, R11, 0x10, R16 ;  /* 0x000000100b087825 */ /* 0x000fe200078e0210 */
[----:B----4-:R-:W-:-:S03]  /*1de0*/  ISETP.GE.AND P6, PT, R35, R32, PT ;  /* 0x000000202300720c */ /* 0x010fc60003fc6270 */
[--C-:B------:R-:W-:Y:S02]  /*1df0*/  IMAD.WIDE R34, R26, 0x10, R16.reuse ;  /* 0x000000101a227825 */ /* 0x100fe400078e0210 */
[----:B------:R-:W2:Y:S02]  /*1e00*/  LDG.E R8, desc[UR8][R8.64] ;  /* 0x0000000808087981 */ /* 0x000ea4000c1e1900 */
[--C-:B------:R-:W-:Y:S02]  /*1e10*/  IMAD.WIDE R14, R37, 0x10, R16.reuse ;  /* 0x00000010250e7825 */ /* 0x100fe400078e0210 */
[----:B------:R-:W3:Y:S02]  /*1e20*/  LDG.E R34, desc[UR8][R34.64] ;  /* 0x0000000822227981 */ /* 0x000ee4000c1e1900 */
[--C-:B------:R-:W-:Y:S02]  /*1e30*/  IMAD.WIDE R12, R30, 0x10, R16.reuse ;  /* 0x000000101e0c7825 */ /* 0x100fe400078e0210 */
[----:B------:R-:W3:Y:S02]  /*1e40*/  LDG.E R41, desc[UR8][R14.64] ;  /* 0x000000080e297981 */ /* 0x000ee4000c1e1900 */
[----:B------:R-:W-:-:S02]  /*1e50*/  IMAD.WIDE R42, R22, 0x10, R16 ;  /* 0x00000010162a7825 */ /* 0x000fc400078e0210 */
[----:B------:R-:W2:Y:S04]  /*1e60*/  LDG.E R31, desc[UR8][R12.64] ;  /* 0x000000080c1f7981 */ /* 0x000ea8000c1e1900 */
[----:B------:R0:W5:Y:S01]  /*1e70*/  LDG.E R32, desc[UR8][R42.64] ;  /* 0x000000082a207981 */ /* 0x000162000c1e1900 */
[----:B------:R-:W-:Y:S02]  /*1e80*/  SEL R23, R23, R36, !P3 ;  /* 0x0000002417177207 */ /* 0x000fe40005800000 */
[----:B------:R-:W-:Y:S02]  /*1e90*/  SEL R33, R0, R33, !P1 ;  /* 0x0000002100217207 */ /* 0x000fe40004800000 */
[----:B------:R-:W-:Y:S02]  /*1ea0*/  SEL R0, R29, R20, !P6 ;  /* 0x000000141d007207 */ /* 0x000fe40007000000 */
[----:B0-----:R-:W-:-:S02]  /*1eb0*/  SEL R43, R21, R10, !P4 ;  /* 0x0000000a152b7207 */ /* 0x001fc40006000000 */
[----:B------:R-:W-:Y:S01]  /*1ec0*/  SEL R10, R10, R21, !P4 ;  /* 0x000000150a0a7207 */ /* 0x000fe20006000000 */
[--C-:B------:R-:W-:Y:S01]  /*1ed0*/  IMAD.WIDE R12, R23, 0x10, R16.reuse ;  /* 0x00000010170c7825 */ /* 0x100fe200078e0210 */
[----:B------:R-:W-:Y:S02]  /*1ee0*/  SEL R21, R39, R18, !P5 ;  /* 0x0000001227157207 */ /* 0x000fe40006800000 */
[----:B------:R-:W-:Y:S01]  /*1ef0*/  SEL R20, R20, R29, !P6 ;  /* 0x0000001d14147207 */ /* 0x000fe20007000000 */
[--C-:B------:R-:W-:Y:S01]  /*1f00*/  IMAD.WIDE R14, R10, 0x10, R16.reuse ;  /* 0x000000100a0e7825 */ /* 0x100fe200078e0210 */
[----:B------:R-:W-:Y:S01]  /*1f10*/  SEL R18, R18, R39, !P5 ;  /* 0x0000002712127207 */ /* 0x000fe20006800000 */
[----:B------:R-:W4:Y:S04]  /*1f20*/  LDG.E R12, desc[UR8][R12.64] ;  /* 0x000000080c0c7981 */ /* 0x000f28000c1e1900 */
[----:B------:R-:W4:Y:S01]  /*1f30*/  LDG.E R15, desc[UR8][R14.64] ;  /* 0x000000080e0f7981 */ /* 0x000f22000c1e1900 */
[----:B------:R-:W-:-:S06]  /*1f40*/  IMAD.WIDE R38, R18, 0x10, R16 ;  /* 0x0000001012267825 */ /* 0x000fcc00078e0210 */
[----:B------:R-:W4:Y:S01]  /*1f50*/  LDG.E R39, desc[UR8][R38.64] ;  /* 0x0000000826277981 */ /* 0x000f22000c1e1900 */
[----:B---3--:R-:W-:Y:S01]  /*1f60*/  ISETP.GE.AND P5, PT, R34, R41, PT ;  /* 0x000000292200720c */ /* 0x008fe20003fa6270 */
[----:B------:R-:W-:Y:S01]  /*1f70*/  IMAD.WIDE R40, R20, 0x10, R16 ;  /* 0x0000001014287825 */ /* 0x000fe200078e0210 */
[----:B--2---:R-:W-:-:S03]  /*1f80*/  ISETP.GE.AND P3, PT, R31, R8, PT ;  /* 0x000000081f00720c */ /* 0x004fc60003f66270 */
[--C-:B------:R-:W-:Y:S02]  /*1f90*/  IMAD.WIDE R8, R43, 0x10, R16.reuse ;  /* 0x000000102b087825 */ /* 0x100fe400078e0210 */
[----:B------:R-:W2:Y:S02]  /*1fa0*/  LDG.E R40, desc[UR8][R40.64] ;  /* 0x0000000828287981 */ /* 0x000ea4000c1e1900 */
[----:B------:R-:W-:Y:S01]  /*1fb0*/  IMAD.WIDE R34, R21, 0x10, R16 ;  /* 0x0000001015227825 */ /* 0x000fe200078e0210 */
[----:B-----5:R-:W-:Y:S01]  /*1fc0*/  ISETP.GE.AND P1, PT, R32, R27, PT ;  /* 0x0000001b2000720c */ /* 0x020fe20003f26270 */
[----:B------:R-:W3:Y:S04]  /*1fd0*/  LDG.E R8, desc[UR8][R8.64] ;  /* 0x0000000808087981 */ /* 0x000ee8000c1e1900 */
[----:B------:R0:W2:Y:S01]  /*1fe0*/  LDG.E R27, desc[UR8][R34.64] ;  /* 0x00000008221b7981 */ /* 0x0000a2000c1e1900 */
[----:B------:R-:W-:-:S02]  /*1ff0*/  SEL R3, R28, R3, !P0 ;  /* 0x000000031c037207 */ /* 0x000fc40004000000 */
[----:B------:R-:W-:Y:S02]  /*2000*/  SEL R32, R22, R25, !P1 ;  /* 0x0000001916207207 */ /* 0x000fe40004800000 */
[----:B----4-:R-:W-:Y:S02]  /*2010*/  ISETP.GE.AND P4, PT, R15, R12, PT ;  /* 0x0000000c0f00720c */ /* 0x010fe40003f86270 */
[----:B------:R-:W-:Y:S02]  /*2020*/  SEL R12, R19, R24, !P2 ;  /* 0x00000018130c7207 */ /* 0x000fe40005000000 */
[----:B------:R-:W-:Y:S01]  /*2030*/  SEL R19, R24, R19, !P2 ;  /* 0x0000001318137207 */ /* 0x000fe20005000000 */
[----:B0-----:R-:W-:-:S04]  /*2040*/  IMAD.WIDE R34, R33, 0x10, R16 ;  /* 0x0000001021227825 */ /* 0x001fc800078e0210 */
[--C-:B------:R-:W-:Y:S01]  /*2050*/  IMAD.WIDE R14, R12, 0x10, R16.reuse ;  /* 0x000000100c0e7825 */ /* 0x100fe200078e0210 */
[----:B------:R0:W4:Y:S03]  /*2060*/  LDG.E R13, desc[UR8][R34.64] ;  /* 0x00000008220d7981 */ /* 0x000126000c1e1900 */
[--C-:B------:R-:W-:Y:S02]  /*2070*/  IMAD.WIDE R28, R19, 0x10, R16.reuse ;  /* 0x00000010131c7825 */ /* 0x100fe400078e0210 */
[----:B------:R1:W5:Y:S04]  /*2080*/  LDG.E R15, desc[UR8][R14.64] ;  /* 0x000000080e0f7981 */ /* 0x000368000c1e1900 */
[----:B------:R-:W5:Y:S01]  /*2090*/  LDG.E R28, desc[UR8][R28.64] ;  /* 0x000000081c1c7981 */ /* 0x000f62000c1e1900 */
[----:B------:R-:W-:-:S06]  /*20a0*/  IMAD.WIDE R44, R0, 0x10, R16 ;  /* 0x00000010002c7825 */ /* 0x000fcc00078e0210 */
[----:B------:R-:W4:Y:S01]  /*20b0*/  LDG.E R44, desc[UR8][R44.64] ;  /* 0x000000082c2c7981 */ /* 0x000f22000c1e1900 */
[----:B---3--:R-:W-:Y:S01]  /*20c0*/  ISETP.GE.AND P0, PT, R39, R8, PT ;  /* 0x000000082700720c */ /* 0x008fe20003f06270 */
[--C-:B------:R-:W-:Y:S01]  /*20d0*/  IMAD.WIDE R8, R3, 0x10, R16.reuse ;  /* 0x0000001003087825 */ /* 0x100fe200078e0210 */
[----:B--2---:R-:W-:Y:S02]  /*20e0*/  ISETP.GE.AND P2, PT, R40, R27, PT ;  /* 0x0000001b2800720c */ /* 0x004fe40003f46270 */
[----:B------:R-:W-:Y:S01]  /*20f0*/  SEL R27, R25, R22, !P1 ;  /* 0x00000016191b7207 */ /* 0x000fe20004800000 */
[--C-:B------:R-:W-:Y:S01]  /*2100*/  IMAD.WIDE R24, R32, 0x10, R16.reuse ;  /* 0x0000001020187825 */ /* 0x100fe200078e0210 */
[----:B------:R-:W-:Y:S01]  /*2110*/  SEL R22, R30, R11, !P3 ;  /* 0x0000000b1e167207 */ /* 0x000fe20005800000 */
[----:B------:R-:W5:Y:S01]  /*2120*/  LDG.E R8, desc[UR8][R8.64] ;  /* 0x0000000808087981 */ /* 0x000f62000c1e1900 */
[----:B------:R-:W-:Y:S01]  /*2130*/  SEL R11, R11, R30, !P3 ;  /* 0x0000001e0b0b7207 */ /* 0x000fe20005800000 */
[----:B------:R-:W-:-:S02]  /*2140*/  IMAD.WIDE R30, R27, 0x10, R16 ;  /* 0x000000101b1e7825 */ /* 0x000fc400078e0210 */
[----:B------:R-:W2:Y:S02]  /*2150*/  LDG.E R25, desc[UR8][R24.64] ;  /* 0x0000000818197981 */ /* 0x000ea4000c1e1900 */
[----:B0-----:R-:W-:Y:S02]  /*2160*/  IMAD.WIDE R34, R22, 0x10, R16 ;  /* 0x0000001016227825 */ /* 0x001fe400078e0210 */
[----:B------:R-:W3:Y:S04]  /*2170*/  LDG.E R30, desc[UR8][R30.64] ;  /* 0x000000081e1e7981 */ /* 0x000ee8000c1e1900 */
[----:B------:R-:W3:Y:S01]  /*2180*/  LDG.E R35, desc[UR8][R34.64] ;  /* 0x0000000822237981 */ /* 0x000ee2000c1e1900 */
[----:B-1----:R-:W-:Y:S02]  /*2190*/  SEL R14, R26, R37, !P5 ;  /* 0x000000251a0e7207 */ /* 0x002fe40006800000 */
        /* <DEDUP_REMOVED lines=8> */
[----:B------:R-:W3:Y:S04]  /*2220*/  LDG.E R40, desc[UR8][R40.64] ;  /* 0x0000000828287981 */ /* 0x000ee8000c1e1900 */
[----:B------:R-:W3:Y:S01]  /*2230*/  LDG.E R39, desc[UR8][R38.64] ;  /* 0x0000000826277981 */ /* 0x000ee2000c1e1900 */
[----:B----4-:R-:W-:Y:S02]  /*2240*/  ISETP.GE.AND P1, PT, R13, R44, PT ;  /* 0x0000002c0d00720c */ /* 0x010fe40003f26270 */
[----:B------:R-:W-:Y:S01]  /*2250*/  SEL R13, R21, R20, !P2 ;  /* 0x00000014150d7207 */ /* 0x000fe20005000000 */
[----:B------:R-:W-:-:S06]  /*2260*/  IMAD.WIDE R20, R43, 0x10, R16 ;  /* 0x000000102b147825 */ /* 0x000fcc00078e0210 */
[----:B------:R-:W4:Y:S01]  /*2270*/  LDG.E R20, desc[UR8][R20.64] ;  /* 0x0000000814147981 */ /* 0x000f22000c1e1900 */
[----:B-----5:R-:W-:Y:S01]  /*2280*/  ISETP.GE.AND P3, PT, R15, R8, PT ;  /* 0x000000080f00720c */ /* 0x020fe20003f66270 */
[----:B------:R-:W-:Y:S01]  /*2290*/  IMAD.WIDE R8, R37, 0x10, R16 ;  /* 0x0000001025087825 */ /* 0x000fe200078e0210 */
[----:B--2---:R-:W-:-:S03]  /*22a0*/  ISETP.GE.AND P5, PT, R25, R28, PT ;  /* 0x0000001c1900720c */ /* 0x004fc60003fa6270 */
[--C-:B------:R-:W-:Y:S02]  /*22b0*/  IMAD.WIDE R24, R26, 0x10, R16.reuse ;  /* 0x000000101a187825 */ /* 0x100fe400078e0210 */
[----:B------:R-:W2:Y:S02]  /*22c0*/  LDG.E R8, desc[UR8][R8.64] ;  /* 0x0000000808087981 */ /* 0x000ea4000c1e1900 */
[--C-:B------:R-:W-:Y:S02]  /*22d0*/  IMAD.WIDE R28, R23, 0x10, R16.reuse ;  /* 0x00000010171c7825 */ /* 0x100fe400078e0210 */
[----:B------:R0:W2:Y:S01]  /*22e0*/  LDG.E R25, desc[UR8][R24.64] ;  /* 0x0000000818197981 */ /* 0x0000a2000c1e1900 */
[----:B---3--:R-:W-:Y:S01]  /*22f0*/  ISETP.GE.AND P6, PT, R35, R30, PT ;  /* 0x0000001e2300720c */ /* 0x008fe20003fc6270 */
[--C-:B------:R-:W-:Y:S02]  /*2300*/  IMAD.WIDE R30, R10, 0x10, R16.reuse ;  /* 0x000000100a1e7825 */ /* 0x100fe400078e0210 */
[----:B------:R-:W3:Y:S02]  /*2310*/  LDG.E R28, desc[UR8][R28.64] ;  /* 0x000000081c1c7981 */ /* 0x000ee4000c1e1900 */
[----:B------:R-:W-:-:S02]  /*2320*/  IMAD.WIDE R34, R18, 0x10, R16 ;  /* 0x0000001012227825 */ /* 0x000fc400078e0210 */
[----:B------:R-:W3:Y:S04]  /*2330*/  LDG.E R31, desc[UR8][R30.64] ;  /* 0x000000081e1f7981 */ /* 0x000ee8000c1e1900 */
[----:B------:R-:W4:Y:S01]  /*2340*/  LDG.E R35, desc[UR8][R34.64] ;  /* 0x0000000822237981 */ /* 0x000f22000c1e1900 */
[----:B------:R-:W-:Y:S02]  /*2350*/  SEL R15, R3, R12, !P3 ;  /* 0x0000000c030f7207 */ /* 0x000fe40005800000 */
[----:B0-----:R-:W-:-:S03]  /*2360*/  SEL R24, R33, R0, !P1 ;  /* 0x0000000021187207 */ /* 0x001fc60004800000 */
[----:B------:R-:W-:Y:S01]  /*2370*/  IMAD.WIDE R44, R15, 0x10, R16 ;  /* 0x000000100f2c7825 */ /* 0x000fe200078e0210 */
[----:B------:R-:W-:-:S03]  /*2380*/  ISETP.GE.AND P0, PT, R40, R39, PT ;  /* 0x000000272800720c */ /* 0x000fc60003f06270 */
[----:B------:R-:W-:Y:S01]  /*2390*/  IMAD.WIDE R40, R24, 0x10, R16 ;  /* 0x0000001018287825 */ /* 0x000fe200078e0210 */
[----:B------:R-:W-:-:S03]  /*23a0*/  SEL R36, R14, R11, !P0 ;  /* 0x0000000b0e247207 */ /* 0x000fc60004000000 */
[----:B------:R-:W-:Y:S02]  /*23b0*/  IMAD.WIDE R38, R13, 0x10, R16 ;  /* 0x000000100d267825 */ /* 0x000fe400078e0210 */
[----:B------:R-:W5:Y:S04]  /*23c0*/  LDG.E R40, desc[UR8][R40.64] ;  /* 0x0000000828287981 */ /* 0x000f68000c1e1900 */
[----:B------:R-:W5:Y:S01]  /*23d0*/  LDG.E R39, desc[UR8][R38.64] ;  /* 0x0000000826277981 */ /* 0x000f62000c1e1900 */
[----:B--2---:R-:W-:Y:S02]  /*23e0*/  ISETP.GE.AND P2, PT, R25, R8, PT ;  /* 0x000000081900720c */ /* 0x004fe40003f46270 */
[----:B------:R-:W-:Y:S02]  /*23f0*/  SEL R25, R19, R32, !P5 ;  /* 0x0000002013197207 */ /* 0x000fe40006800000 */
[----:B------:R-:W-:-:S02]  /*2400*/  SEL R32, R32, R19, !P5 ;  /* 0x0000001320207207 */ /* 0x000fc40006800000 */
[----:B------:R-:W-:Y:S02]  /*2410*/  SEL R19, R27, R22, !P6 ;  /* 0x000000161b137207 */ /* 0x000fe40007000000 */
[----:B---3--:R-:W-:Y:S01]  /*2420*/  ISETP.GE.AND P4, PT, R31, R28, PT ;  /* 0x0000001c1f00720c */ /* 0x008fe20003f86270 */
[--C-:B------:R-:W-:Y:S01]  /*2430*/  IMAD.WIDE R30, R32, 0x10, R16.reuse ;  /* 0x00000010201e7825 */ /* 0x100fe200078e0210 */
[----:B------:R-:W-:Y:S02]  /*2440*/  SEL R22, R22, R27, !P6 ;  /* 0x0000001b16167207 */ /* 0x000fe40007000000 */
[----:B----4-:R-:W-:Y:S01]  /*2450*/  ISETP.GE.AND P5, PT, R35, R20, PT ;  /* 0x000000142300720c */ /* 0x010fe20003fa6270 */
[--C-:B------:R-:W-:Y:S01]  /*2460*/  IMAD.WIDE R8, R25, 0x10, R16.reuse ;  /* 0x0000001019087825 */ /* 0x100fe200078e0210 */
[----:B------:R-:W2:Y:S03]  /*2470*/  LDG.E R27, desc[UR8][R44.64] ;  /* 0x000000082c1b7981 */ /* 0x000ea6000c1e1900 */
[--C-:B------:R-:W-:Y:S01]  /*2480*/  IMAD.WIDE R20, R22, 0x10, R16.reuse ;  /* 0x0000001016147825 */ /* 0x100fe200078e0210 */
[----:B------:R0:W2:Y:S03]  /*2490*/  LDG.E R30, desc[UR8][R30.64] ;  /* 0x000000081e1e7981 */ /* 0x0000a6000c1e1900 */
[--C-:B------:R-:W-:Y:S01]  /*24a0*/  IMAD.WIDE R34, R36, 0x10, R16.reuse ;  /* 0x0000001024227825 */ /* 0x100fe200078e0210 */
[----:B------:R-:W3:Y:S03]  /*24b0*/  LDG.E R8, desc[UR8][R8.64] ;  /* 0x0000000808087981 */ /* 0x000ee6000c1e1900 */
[----:B------:R-:W-:Y:S01]  /*24c0*/  IMAD.WIDE R28, R19, 0x10, R16 ;  /* 0x00000010131c7825 */ /* 0x000fe200078e0210 */
[----:B------:R-:W3:Y:S04]  /*24d0*/  LDG.E R21, desc[UR8][R20.64] ;  /* 0x0000000814157981 */ /* 0x000ee8000c1e1900 */
[----:B------:R-:W4:Y:S04]  /*24e0*/  LDG.E R34, desc[UR8][R34.64] ;  /* 0x0000000822227981 */ /* 0x000f28000c1e1900 */
[----:B------:R-:W4:Y:S01]  /*24f0*/  LDG.E R29, desc[UR8][R28.64] ;  /* 0x000000081c1d7981 */ /* 0x000f22000c1e1900 */
[----:B0-----:R-:W-:-:S02]  /*2500*/  SEL R31, R11, R14, !P0 ;  /* 0x0000000e0b1f7207 */ /* 0x001fc40004000000 */
[----:B------:R-:W-:Y:S02]  /*2510*/  SEL R14, R10, R23, !P4 ;  /* 0x000000170a0e7207 */ /* 0x000fe40006000000 */
[----:B-----5:R-:W-:Y:S01]  /*2520*/  ISETP.GE.AND P6, PT, R40, R39, PT ;  /* 0x000000272800720c */ /* 0x020fe20003fc6270 */
[--C-:B------:R-:W-:Y:S01]  /*2530*/  IMAD.WIDE R40, R31, 0x10, R16.reuse ;  /* 0x000000101f287825 */ /* 0x100fe200078e0210 */
[----:B--2---:R-:W-:Y:S02]  /*2540*/  ISETP.GE.AND P0, PT, R30, R27, PT ;  /* 0x0000001b1e00720c */ /* 0x004fe40003f06270 */
[----:B------:R-:W-:Y:S02]  /*2550*/  SEL R27, R37, R26, !P2 ;  /* 0x0000001a251b7207 */ /* 0x000fe40005000000 */
[----:B------:R-:W-:Y:S02]  /*2560*/  SEL R26, R26, R37, !P2 ;  /* 0x000000251a1a7207 */ /* 0x000fe40005000000 */
[----:B------:R-:W-:Y:S01]  /*2570*/  SEL R37, R23, R10, !P4 ;  /* 0x0000000a17257207 */ /* 0x000fe20006000000 */
[--C-:B------:R-:W-:Y:S01]  /*2580*/  IMAD.WIDE R10, R14, 0x10, R16.reuse ;  /* 0x000000100e0a7825 */ /* 0x100fe200078e0210 */
[----:B---3--:R-:W-:Y:S01]  /*2590*/  ISETP.GE.AND P4, PT, R21, R8, PT ;  /* 0x000000081500720c */ /* 0x008fe20003f86270 */
[----:B------:R-:W2:Y:S01]  /*25a0*/  LDG.E R23, desc[UR8][R40.64] ;  /* 0x0000000828177981 */ /* 0x000ea2000c1e1900 */
[----:B------:R-:W-:Y:S01]  /*25b0*/  SEL R30, R18, R43, !P5 ;  /* 0x0000002b121e7207 */ /* 0x000fe20006800000 */
[----:B------:R-:W-:-:S02]  /*25c0*/  IMAD.WIDE R8, R27, 0x10, R16 ;  /* 0x000000101b087825 */ /* 0x000fc400078e0210 */
[----:B------:R-:W3:Y:S02]  /*25d0*/  LDG.E R11, desc[UR8][R10.64] ;  /* 0x000000080a0b7981 */ /* 0x000ee4000c1e1900 */
[--C-:B------:R-:W-:Y:S01]  /*25e0*/  IMAD.WIDE R38, R26, 0x10, R16.reuse ;  /* 0x000000101a267825 */ /* 0x100fe200078e0210 */
[----:B----4-:R-:W-:Y:S01]  /*25f0*/  ISETP.GE.AND P2, PT, R34, R29, PT ;  /* 0x0000001d2200720c */ /* 0x010fe20003f46270 */
[----:B------:R-:W3:Y:S02]  /*2600*/  LDG.E R8, desc[UR8][R8.64] ;  /* 0x0000000808087981 */ /* 0x000ee4000c1e1900 */
[--C-:B------:R-:W-:Y:S02]  /*2610*/  IMAD.WIDE R34, R30, 0x10, R16.reuse ;  /* 0x000000101e227825 */ /* 0x100fe400078e0210 */
[----:B------:R0:W2:Y:S02]  /*2620*/  LDG.E R28, desc[UR8][R38.64] ;  /* 0x00000008261c7981 */ /* 0x0000a4000c1e1900 */
[----:B------:R-:W-:-:S02]  /*2630*/  IMAD.WIDE R20, R37, 0x10, R16 ;  /* 0x0000001025147825 */ /* 0x000fc400078e0210 */
[----:B------:R-:W4:Y:S04]  /*2640*/  LDG.E R34, desc[UR8][R34.64] ;  /* 0x0000000822227981 */ /* 0x000f28000c1e1900 */
[----:B------:R-:W4:Y:S01]  /*2650*/  LDG.E R21, desc[UR8][R20.64] ;  /* 0x0000000814157981 */ /* 0x000f22000c1e1900 */
[----:B------:R-:W-:Y:S02]  /*2660*/  SEL R33, R0, R33, !P1 ;  /* 0x0000002100217207 */ /* 0x000fe40004800000 */
[----:B------:R-:W-:Y:S02]  /*2670*/  SEL R0, R24, R13, !P6 ;  /* 0x0000000d18007207 */ /* 0x000fe40007000000 */
[----:B------:R-:W-:Y:S02]  /*2680*/  SEL R43, R43, R18, !P5 ;  /* 0x000000122b2b7207 */ /* 0x000fe40006800000 */
[----:B------:R-:W-:-:S02]  /*2690*/  SEL R24, R13, R24, !P6 ;  /* 0x000000180d187207 */ /* 0x000fc40007000000 */
[----:B------:R-:W-:Y:S01]  /*26a0*/  SEL R3, R12, R3, !P3 ;  /* 0x000000030c037207 */ /* 0x000fe20005800000 */
[--C-:B------:R-:W-:Y:S01]  /*26b0*/  IMAD.WIDE R12, R0, 0x10, R16.reuse ;  /* 0x00000010000c7825 */ /* 0x100fe200078e0210 */
[----:B------:R-:W-:Y:S02]  /*26c0*/  SEL R18, R32, R15, !P0 ;  /* 0x0000000f20127207 */ /* 0x000fe40004000000 */
[----:B------:R-:W-:Y:S02]  /*26d0*/  SEL R15, R15, R32, !P0 ;  /* 0x000000200f0f7207 */ /* 0x000fe40004000000 */
[----:B------:R-:W-:Y:S01]  /*26e0*/  SEL R32, R22, R25, !P4 ;  /* 0x0000001916207207 */ /* 0x000fe20006000000 */
[----:B------:R-:W5:Y:S02]  /*26f0*/  LDG.E R13, desc[UR8][R12.64] ;  /* 0x000000080c0d7981 */ /* 0x000f64000c1e1900 */
[----:B0-----:R-:W-:-:S04]  /*2700*/  IMAD.WIDE R38, R15, 0x10, R16 ;  /* 0x000000100f267825 */ /* 0x001fc800078e0210 */
[--C-:B------:R-:W-:Y:S02]  /*2710*/  IMAD.WIDE R40, R32, 0x10, R16.reuse ;  /* 0x0000001020287825 */ /* 0x100fe400078e0210 */
[----:B------:R-:W5:Y:S04]  /*2720*/  LDG.E R39, desc[UR8][R38.64] ;  /* 0x0000000826277981 */ /* 0x000f68000c1e1900 */
[----:B------:R-:W5:Y:S01]  /*2730*/  LDG.E R40, desc[UR8][R40.64] ;  /* 0x0000000828287981 */ /* 0x000f62000c1e1900 */
[----:B---3--:R-:W-:Y:S01]  /*2740*/  ISETP.GE.AND P3, PT, R11, R8, PT ;  /* 0x000000080b00720c */ /* 0x008fe20003f66270 */
[----:B------:R-:W-:Y:S01]  /*2750*/  IMAD.WIDE R8, R33, 0x10, R16 ;  /* 0x0000001021087825 */ /* 0x000fe200078e0210 */
[----:B--2---:R-:W-:-:S03]  /*2760*/  ISETP.GE.AND P1, PT, R28, R23, PT ;  /* 0x000000171c00720c */ /* 0x004fc60003f26270 */
[--C-:B------:R-:W-:Y:S02]  /*2770*/  IMAD.WIDE R28, R43, 0x10, R16.reuse ;  /* 0x000000102b1c7825 */ /* 0x100fe400078e0210 */
[----:B------:R-:W2:Y:S02]  /*2780*/  LDG.E R8, desc[UR8][R8.64] ;  /* 0x0000000808087981 */ /* 0x000ea4000c1e1900 */
[--C-:B------:R-:W-:Y:S02]  /*2790*/  IMAD.WIDE R10, R24, 0x10, R16.reuse ;  /* 0x00000010180a7825 */ /* 0x100fe400078e0210 */
[----:B------:R-:W3:Y:S01]  /*27a0*/  LDG.E R28, desc[UR8][R28.64] ;  /* 0x000000081c1c7981 */ /* 0x000ee2000c1e1900 */
[----:B----4-:R-:W-:Y:S01]  /*27b0*/  ISETP.GE.AND P5, PT, R34, R21, PT ;  /* 0x000000152200720c */ /* 0x010fe20003fa6270 */
[--C-:B------:R-:W-:Y:S02]  /*27c0*/  IMAD.WIDE R20, R3, 0x10, R16.reuse ;  /* 0x0000001003147825 */ /* 0x100fe400078e0210 */
[----:B------:R-:W2:Y:S02]  /*27d0*/  LDG.E R11, desc[UR8][R10.64] ;  /* 0x000000080a0b7981 */ /* 0x000ea4000c1e1900 */
[----:B------:R-:W-:-:S02]  /*27e0*/  IMAD.WIDE R34, R18, 0x10, R16 ;  /* 0x0000001012227825 */ /* 0x000fc400078e0210 */
[----:B------:R-:W4:Y:S04]  /*27f0*/  LDG.E R20, desc[UR8][R20.64] ;  /* 0x0000000814147981 */ /* 0x000f28000c1e1900 */
[----:B------:R-:W4:Y:S01]  /*2800*/  LDG.E R35, desc[UR8][R34.64] ;  /* 0x0000000822237981 */ /* 0x000f22000c1e1900 */
[----:B------:R-:W-:Y:S02]  /*2810*/  SEL R25, R25, R22, !P4 ;  /* 0x0000001619197207 */ /* 0x000fe40006000000 */
[----:B------:R-:W-:Y:S02]  /*2820*/  SEL R22, R36, R19, !P2 ;  /* 0x0000001324167207 */ /* 0x000fe40005000000 */
[----:B------:R-:W-:Y:S02]  /*2830*/  SEL R19, R19, R36, !P2 ;  /* 0x0000002413137207 */ /* 0x000fe40005000000 */
[----:B------:R-:W-:-:S02]  /*2840*/  SEL R36, R14, R27, !P3 ;  /* 0x0000001b0e247207 */ /* 0x000fc40005800000 */
[----:B------:R-:W-:Y:S02]  /*2850*/  SEL R23, R27, R14, !P3 ;  /* 0x0000000e1b177207 */ /* 0x000fe40005800000 */
[----:B-----5:R-:W-:-:S03]  /*2860*/  ISETP.GE.AND P3, PT, R40, R39, PT ;  /* 0x000000272800720c */ /* 0x020fc60003f66270 */
[----:B------:R-:W-:-:S06]  /*2870*/  IMAD.WIDE R38, R23, 0x10, R16 ;  /* 0x0000001017267825 */ /* 0x000fcc00078e0210 */
[----:B------:R-:W5:Y:S01]  /*2880*/  LDG.E R39, desc[UR8][R38.64] ;  /* 0x0000000826277981 */ /* 0x000f62000c1e1900 */
[----:B---3--:R-:W-:Y:S02]  /*2890*/  ISETP.GE.AND P0, PT, R13, R28, PT ;  /* 0x0000001c0d00720c */ /* 0x008fe40003f06270 */
[----:B------:R-:W-:Y:S02]  /*28a0*/  SEL R28, R26, R31, !P1 ;  /* 0x0000001f1a1c7207 */ /* 0x000fe40004800000 */
[----:B--2---:R-:W-:Y:S01]  /*28b0*/  ISETP.GE.AND P4, PT, R8, R11, PT ;  /* 0x0000000b0800720c */ /* 0x004fe20003f86270 */
[----:B------:R-:W-:Y:S01]  /*28c0*/  IMAD.WIDE R10, R22, 0x10, R16 ;  /* 0x00000010160a7825 */ /* 0x000fe200078e0210 */
[----:B------:R-:W-:-:S03]  /*28d0*/  SEL R31, R31, R26, !P1 ;  /* 0x0000001a1f1f7207 */ /* 0x000fc60004800000 */
[--C-:B------:R-:W-:Y:S02]  /*28e0*/  IMAD.WIDE R8, R25, 0x10, R16.reuse ;  /* 0x0000001019087825 */ /* 0x100fe400078e0210 */
[----:B------:R0:W2:Y:S01]  /*28f0*/  LDG.E R11, desc[UR8][R10.64] ;  /* 0x000000080a0b7981 */ /* 0x0000a2000c1e1900 */
[----:B----4-:R-:W-:Y:S01]  /*2900*/  ISETP.GE.AND P2, PT, R35, R20, PT ;  /* 0x000000142300720c */ /* 0x010fe20003f46270 */
[--C-:B------:R-:W-:Y:S02]  /*2910*/  IMAD.WIDE R26, R31, 0x10, R16.reuse ;  /* 0x000000101f1a7825 */ /* 0x100fe400078e0210 */
[----:B------:R-:W2:Y:S02]  /*2920*/  LDG.E R8, desc[UR8][R8.64] ;  /* 0x0000000808087981 */ /* 0x000ea4000c1e1900 */
[--C-:B------:R-:W-:Y:S02]  /*2930*/  IMAD.WIDE R34, R36, 0x10, R16.reuse ;  /* 0x0000001024227825 */ /* 0x100fe400078e0210 */
[----:B------:R1:W3:Y:S01]  /*2940*/  LDG.E R26, desc[UR8][R26.64] ;  /* 0x000000081a1a7981 */ /* 0x0002e2000c1e1900 */
[----:B0-----:R-:W-:Y:S01]  /*2950*/  SEL R10, R30, R37, !P5 ;  /* 0x000000251e0a7207 */ /* 0x001fe20006800000 */
[----:B------:R-:W-:-:S02]  /*2960*/  IMAD.WIDE R12, R19, 0x10, R16 ;  /* 0x00000010130c7825 */ /* 0x000fc400078e0210 */
[----:B------:R-:W3:Y:S02]  /*2970*/  LDG.E R35, desc[UR8][R34.64] ;  /* 0x0000000822237981 */ /* 0x000ee4000c1e1900 */
[--C-:B------:R-:W-:Y:S02]  /*2980*/  IMAD.WIDE R20, R28, 0x10, R16.reuse ;  /* 0x000000101c147825 */ /* 0x100fe400078e0210 */
[----:B------:R-:W4:Y:S02]  /*2990*/  LDG.E R12, desc[UR8][R12.64] ;  /* 0x000000080c0c7981 */ /* 0x000f24000c1e1900 */
[----:B------:R-:W-:Y:S02]  /*29a0*/  IMAD.WIDE R40, R10, 0x10, R16 ;  /* 0x000000100a287825 */ /* 0x000fe400078e0210 */
[----:B------:R-:W4:Y:S04]  /*29b0*/  LDG.E R21, desc[UR8][R20.64] ;  /* 0x0000000814157981 */ /* 0x000f28000c1e1900 */
[----:B------:R-:W5:Y:S01]  /*29c0*/  LDG.E R40, desc[UR8][R40.64] ;  /* 0x0000000828287981 */ /* 0x000f62000c1e1900 */
[----:B------:R-:W-:-:S02]  /*29d0*/  SEL R30, R37, R30, !P5 ;  /* 0x0000001e251e7207 */ /* 0x000fc40006800000 */
[----:B-1----:R-:W-:Y:S02]  /*29e0*/  SEL R27, R32, R15, !P3 ;  /* 0x0000000f201b7207 */ /* 0x002fe40005800000 */
[----:B--2---:R-:W-:Y:S02]  /*29f0*/  ISETP.GE.AND P1, PT, R11, R8, PT ;  /* 0x000000080b00720c */ /* 0x004fe40003f26270 */
[----:B------:R-:W-:Y:S01]  /*2a00*/  SEL R11, R0, R43, !P0 ;  /* 0x0000002b000b7207 */ /* 0x000fe20004000000 */
[----:B------:R-:W-:Y:S01]  /*2a10*/  IMAD.WIDE R8, R30, 0x10, R16 ;  /* 0x000000101e087825 */ /* 0x000fe200078e0210 */
[----:B------:R-:W-:Y:S02]  /*2a20*/  SEL R43, R43, R0, !P0 ;  /* 0x000000002b2b7207 */ /* 0x000fe40004000000 */
[----:B------:R-:W-:Y:S02]  /*2a30*/  SEL R0, R33, R24, !P4 ;  /* 0x0000001821007207 */ /* 0x000fe40006000000 */
[----:B---3--:R-:W-:Y:S01]  /*2a40*/  ISETP.GE.AND P0, PT, R35, R26, PT ;  /* 0x0000001a2300720c */ /* 0x008fe20003f06270 */
[----:B------:R0:W2:Y:S01]  /*2a50*/  LDG.E R14, desc[UR8][R8.64] ;  /* 0x00000008080e7981 */ /* 0x0000a2000c1e1900 */
[----:B------:R-:W-:-:S02]  /*2a60*/  SEL R26, R3, R18, !P2 ;  /* 0x00000012031a7207 */ /* 0x000fc40005000000 */
[----:B----4-:R-:W-:Y:S01]  /*2a70*/  ISETP.GE.AND P5, PT, R21, R12, PT ;  /* 0x0000000c1500720c */ /* 0x010fe20003fa6270 */
[----:B------:R-:W-:Y:S01]  /*2a80*/  IMAD.WIDE R12, R11, 0x10, R16 ;  /* 0x000000100b0c7825 */ /* 0x000fe200078e0210 */
[----:B-----5:R-:W-:-:S03]  /*2a90*/  ISETP.GE.AND P6, PT, R40, R39, PT ;  /* 0x000000272800720c */ /* 0x020fc60003fc6270 */
[--C-:B------:R-:W-:Y:S02]  /*2aa0*/  IMAD.WIDE R20, R27, 0x10, R16.reuse ;  /* 0x000000101b147825 */ /* 0x100fe400078e0210 */
[----:B------:R-:W2:Y:S02]  /*2ab0*/  LDG.E R13, desc[UR8][R12.64] ;  /* 0x000000080c0d7981 */ /* 0x000ea4000c1e1900 */
[--C-:B0-----:R-:W-:Y:S02]  /*2ac0*/  IMAD.WIDE R8, R26, 0x10, R16.reuse ;  /* 0x000000101a087825 */ /* 0x101fe400078e0210 */
[----:B------:R-:W3:Y:S02]  /*2ad0*/  LDG.E R20, desc[UR8][R20.64] ;  /* 0x0000000814147981 */ /* 0x000ee4000c1e1900 */
[--C-:B------:R-:W-:Y:S02]  /*2ae0*/  IMAD.WIDE R40, R43, 0x10, R16.reuse ;  /* 0x000000102b287825 */ /* 0x100fe400078e0210 */
[----:B------:R-:W3:Y:S02]  /*2af0*/  LDG.E R9, desc[UR8][R8.64] ;  /* 0x0000000808097981 */ /* 0x000ee4000c1e1900 */
        /* <DEDUP_REMOVED lines=8> */
[----:B--2---:R-:W-:Y:S01]  /*2b80*/  ISETP.GE.AND P3, PT, R13, R14, PT ;  /* 0x0000000e0d00720c */ /* 0x004fe20003f66270 */
[----:B------:R-:W-:Y:S01]  /*2b90*/  IMAD.WIDE R12, R28, 0x10, R16 ;  /* 0x000000101c0c7825 */ /* 0x000fe200078e0210 */
[----:B---3--:R-:W-:-:S03]  /*2ba0*/  ISETP.GE.AND P1, PT, R20, R9, PT ;  /* 0x000000091400720c */ /* 0x008fc60003f26270 */
[----:B------:R-:W-:Y:S02]  /*2bb0*/  IMAD.WIDE R8, R37, 0x10, R16 ;  /* 0x0000001025087825 */ /* 0x000fe400078e0210 */
[----:B------:R-:W2:Y:S01]  /*2bc0*/  LDG.E R13, desc[UR8][R12.64] ;  /* 0x000000080c0d7981 */ /* 0x000ea2000c1e1900 */
[----:B----4-:R-:W-:-:S03]  /*2bd0*/  ISETP.GE.AND P5, PT, R34, R29, PT ;  /* 0x0000001d2200720c */ /* 0x010fc60003fa6270 */
[----:B------:R-:W2:Y:S01]  /*2be0*/  LDG.E R8, desc[UR8][R8.64] ;  /* 0x0000000808087981 */ /* 0x000ea2000c1e1900 */
[----:B------:R-:W-:Y:S01]  /*2bf0*/  SEL R34, R36, R31, !P0 ;  /* 0x0000001f24227207 */ /* 0x000fe20004000000 */
[----:B------:R-:W-:-:S04]  /*2c00*/  IMAD.WIDE R14, R25, 0x10, R16 ;  /* 0x00000010190e7825 */ /* 0x000fc800078e0210 */
[--C-:B------:R-:W-:Y:S01]  /*2c10*/  IMAD.WIDE R20, R34, 0x10, R16.reuse ;  /* 0x0000001022147825 */ /* 0x100fe200078e0210 */
[----:B------:R0:W3:Y:S05]  /*2c20*/  LDG.E R29, desc[UR8][R14.64] ;  /* 0x000000080e1d7981 */ /* 0x0000ea000c1e1900 */
[----:B------:R-:W3:Y:S01]  /*2c30*/  LDG.E R20, desc[UR8][R20.64] ;  /* 0x0000000814147981 */ /* 0x000ee2000c1e1900 */
[----:B------:R-:W-:Y:S01]  /*2c40*/  IMAD.WIDE R38, R22, 0x10, R16 ;  /* 0x0000001016267825 */ /* 0x000fe200078e0210 */
[----:B------:R-:W-:Y:S02]  /*2c50*/  SEL R33, R24, R33, !P4 ;  /* 0x0000002118217207 */ /* 0x000fe40006000000 */
[----:B------:R-:W-:-:S02]  /*2c60*/  SEL R24, R10, R23, !P6 ;  /* 0x000000170a187207 */ /* 0x000fc40007000000 */
[----:B------:R1:W4:Y:S01]  /*2c70*/  LDG.E R32, desc[UR8][R38.64] ;  /* 0x0000000826207981 */ /* 0x000322000c1e1900 */
[----:B------:R-:W-:-:S04]  /*2c80*/  IMAD.WIDE R40, R35, 0x10, R16 ;  /* 0x0000001023287825 */ /* 0x000fc800078e0210 */
[----:B0-----:R-:W-:Y:S01]  /*2c90*/  IMAD.WIDE R14, R24, 0x10, R16 ;  /* 0x00000010180e7825 */ /* 0x001fe200078e0210 */
[----:B------:R0:W4:Y:S01]  /*2ca0*/  LDG.E R19, desc[UR8][R40.64] ;  /* 0x0000000828137981 */ /* 0x000122000c1e1900 */
[----:B-1----:R-:W-:-:S04]  /*2cb0*/  SEL R39, R31, R36, !P0 ;  /* 0x000000241f277207 */ /* 0x002fc80004000000 */
[----:B------:R-:W5:Y:S01]  /*2cc0*/  LDG.E R15, desc[UR8][R14.64] ;  /* 0x000000080e0f7981 */ /* 0x000f62000c1e1900 */
[----:B------:R-:W-:Y:S02]  /*2cd0*/  SEL R31, R23, R10, !P6 ;  /* 0x0000000a171f7207 */ /* 0x000fe40007000000 */
[----:B------:R-:W-:Y:S02]  /*2ce0*/  SEL R23, R30, R11, !P3 ;  /* 0x0000000b1e177207 */ /* 0x000fe40005800000 */
[----:B------:R-:W-:Y:S01]  /*2cf0*/  SEL R30, R11, R30, !P3 ;  /* 0x0000001e0b1e7207 */ /* 0x000fe20005800000 */
[----:B------:R-:W-:-:S06]  /*2d00*/  IMAD.WIDE R10, R39, 0x10, R16 ;  /* 0x00000010270a7825 */ /* 0x000fcc00078e0210 */
[----:B------:R-:W5:Y:S01]  /*2d10*/  LDG.E R10, desc[UR8][R10.64] ;  /* 0x000000080a0a7981 */ /* 0x000f62000c1e1900 */
[----:B------:R-:W-:Y:S01]  /*2d20*/  SEL R12, R43, R0, !P5 ;  /* 0x000000002b0c7207 */ /* 0x000fe20006800000 */
[----:B0-----:R-:W-:Y:S01]  /*2d30*/  IMAD.WIDE R40, R30, 0x10, R16 ;  /* 0x000000101e287825 */ /* 0x001fe200078e0210 */
[----:B------:R-:W-:-:S05]  /*2d40*/  SEL R0, R0, R43, !P5 ;  /* 0x0000002b00007207 */ /* 0x000fca0006800000 */
[--C-:B------:R-:W-:Y:S01]  /*2d50*/  IMAD.WIDE R42, R0, 0x10, R16.reuse ;  /* 0x00000010002a7825 */ /* 0x100fe200078e0210 */
[----:B------:R-:W5:Y:S05]  /*2d60*/  LDG.E R41, desc[UR8][R40.64] ;  /* 0x0000000828297981 */ /* 0x000f6a000c1e1900 */
[----:B------:R-:W5:Y:S01]  /*2d70*/  LDG.E R42, desc[UR8][R42.64] ;  /* 0x000000082a2a7981 */ /* 0x000f62000c1e1900 */
[----:B--2---:R-:W-:Y:S01]  /*2d80*/  ISETP.GE.AND P4, PT, R13, R8, PT ;  /* 0x000000080d00720c */ /* 0x004fe20003f86270 */
[----:B------:R-:W-:-:S06]  /*2d90*/  IMAD.WIDE R8, R31, 0x10, R16 ;  /* 0x000000101f087825 */ /* 0x000fcc00078e0210 */
[----:B------:R-:W2:Y:S01]  /*2da0*/  LDG.E R8, desc[UR8][R8.64] ;  /* 0x0000000808087981 */ /* 0x000ea2000c1e1900 */
[----:B---3--:R-:W-:Y:S01]  /*2db0*/  ISETP.GE.AND P0, PT, R20, R29, PT ;  /* 0x0000001d1400720c */ /* 0x008fe20003f06270 */
[----:B------:R-:W-:-:S05]  /*2dc0*/  IMAD.WIDE R20, R23, 0x10, R16 ;  /* 0x0000001017147825 */ /* 0x000fca00078e0210 */
[----:B------:R0:W3:Y:S01]  /*2dd0*/  LDG.E R13, desc[UR8][R20.64] ;  /* 0x00000008140d7981 */ /* 0x0000e2000c1e1900 */
[----:B------:R-:W-:Y:S01]  /*2de0*/  IMAD.WIDE R44, R12, 0x10, R16 ;  /* 0x000000100c2c7825 */ /* 0x000fe200078e0210 */
[----:B----4-:R-:W-:-:S05]  /*2df0*/  ISETP.GE.AND P5, PT, R32, R19, PT ;  /* 0x000000132000720c */ /* 0x010fca0003fa6270 */
[----:B------:R-:W4:Y:S01]  /*2e00*/  LDG.E R44, desc[UR8][R44.64] ;  /* 0x000000082c2c7981 */ /* 0x000f22000c1e1900 */
[----:B0-----:R-:W-:Y:S01]  /*2e10*/  IMAD.WIDE R20, R33, 0x10, R16 ;  /* 0x0000001021147825 */ /* 0x001fe200078e0210 */
[----:B------:R-:W-:-:S04]  /*2e20*/  SEL R3, R18, R3, !P2 ;  /* 0x0000000312037207 */ /* 0x000fc80005000000 */
[----:B------:R0:W4:Y:S01]  /*2e30*/  LDG.E R11, desc[UR8][R20.64] ;  /* 0x00000008140b7981 */ /* 0x000122000c1e1900 */
[----:B-----5:R-:W-:Y:S02]  /*2e40*/  ISETP.GE.AND P3, PT, R15, R10, PT ;  /* 0x0000000a0f00720c */ /* 0x020fe40003f66270 */
[----:B------:R-:W-:Y:S02]  /*2e50*/  SEL R10, R27, R26, !P1 ;  /* 0x0000001a1b0a7207 */ /* 0x000fe40004800000 */
[----:B------:R-:W-:Y:S02]  /*2e60*/  SEL R27, R26, R27, !P1 ;  /* 0x0000001b1a1b7207 */ /* 0x000fe40004800000 */
[----:B------:R-:W-:-:S03]  /*2e70*/  SEL R26, R22, R35, !P5 ;  /* 0x00000023161a7207 */ /* 0x000fc60006800000 */
[----:B------:R-:W-:-:S04]  /*2e80*/  IMAD.WIDE R18, R27, 0x10, R16 ;  /* 0x000000101b127825 */ /* 0x000fc800078e0210 */
[--C-:B0-----:R-:W-:Y:S02]  /*2e90*/  IMAD.WIDE R20, R26, 0x10, R16.reuse ;  /* 0x000000101a147825 */ /* 0x101fe400078e0210 */
[----:B------:R-:W5:Y:S04]  /*2ea0*/  LDG.E R18, desc[UR8][R18.64] ;  /* 0x0000000812127981 */ /* 0x000f68000c1e1900 */
[----:B------:R-:W5:Y:S01]  /*2eb0*/  LDG.E R21, desc[UR8][R20.64] ;  /* 0x0000000814157981 */ /* 0x000f62000c1e1900 */
[----:B------:R-:W-:Y:S01]  /*2ec0*/  SEL R35, R35, R22, !P5 ;  /* 0x0000001623237207 */ /* 0x000fe20006800000 */
[----:B------:R-:W-:Y:S01]  /*2ed0*/  IMAD.WIDE R14, R10, 0x10, R16 ;  /* 0x000000100a0e7825 */ /* 0x000fe200078e0210 */
[----:B------:R-:W-:-:S05]  /*2ee0*/  SEL R22, R28, R37, !P4 ;  /* 0x000000251c167207 */ /* 0x000fca0006000000 */
[----:B------:R0:W5:Y:S01]  /*2ef0*/  LDG.E R15, desc[UR8][R14.64] ;  /* 0x000000080e0f7981 */ /* 0x000162000c1e1900 */
        /* <DEDUP_REMOVED lines=8> */
[----:B------:R1:W3:Y:S01]  /*2f80*/  LDG.E R37, desc[UR8][R36.64] ;  /* 0x0000000824257981 */ /* 0x0002e2000c1e1900 */
[----:B----4-:R-:W-:Y:S02]  /*2f90*/  ISETP.GE.AND P5, PT, R11, R44, PT ;  /* 0x0000002c0b00720c */ /* 0x010fe40003fa6270 */
[----:B------:R-:W-:Y:S02]  /*2fa0*/  SEL R11, R24, R39, !P3 ;  /* 0x00000027180b7207 */ /* 0x000fe40005800000 */
[----:B------:R-:W-:-:S02]  /*2fb0*/  SEL R39, R39, R24, !P3 ;  /* 0x0000001827277207 */ /* 0x000fc40005800000 */
[----:B------:R-:W-:Y:S02]  /*2fc0*/  SEL R32, R30, R31, !P2 ;  /* 0x0000001f1e207207 */ /* 0x000fe40005000000 */
[----:B0-----:R-:W-:Y:S02]  /*2fd0*/  SEL R14, R34, R25, !P0 ;  /* 0x00000019220e7207 */ /* 0x001fe40004000000 */
[----:B------:R-:W-:Y:S01]  /*2fe0*/  SEL R34, R25, R34, !P0 ;  /* 0x0000002219227207 */ /* 0x000fe20004000000 */
[----:B------:R-:W-:-:S06]  /*2ff0*/  IMAD.WIDE R24, R32, 0x10, R16 ;  /* 0x0000001020187825 */ /* 0x000fcc00078e0210 */
[----:B------:R-:W4:Y:S01]  /*3000*/  LDG.E R25, desc[UR8][R24.64] ;  /* 0x0000000818197981 */ /* 0x000f22000c1e1900 */
[----:B-----5:R-:W-:Y:S01]  /*3010*/  ISETP.GE.AND P0, PT, R21, R18, PT ;  /* 0x000000121500720c */ /* 0x020fe20003f06270 */
[----:B------:R-:W-:-:S06]  /*3020*/  IMAD.WIDE R20, R39, 0x10, R16 ;  /* 0x0000001027147825 */ /* 0x000fcc00078e0210 */
[----:B------:R-:W4:Y:S01]  /*3030*/  LDG.E R20, desc[UR8][R20.64] ;  /* 0x0000000814147981 */ /* 0x000f22000c1e1900 */
[----:B------:R-:W-:Y:S01]  /*3040*/  IMAD.WIDE R42, R14, 0x10, R16 ;  /* 0x000000100e2a7825 */ /* 0x000fe200078e0210 */
[----:B-1----:R-:W-:-:S03]  /*3050*/  SEL R36, R0, R23, !P1 ;  /* 0x0000001700247207 */ /* 0x002fc60004800000 */
[--C-:B------:R-:W-:Y:S02]  /*3060*/  IMAD.WIDE R40, R13, 0x10, R16.reuse ;  /* 0x000000100d287825 */ /* 0x100fe400078e0210 */
[----:B------:R-:W5:Y:S02]  /*3070*/  LDG.E R42, desc[UR8][R42.64] ;  /* 0x000000082a2a7981 */ /* 0x000f64000c1e1900 */
[--C-:B------:R-:W-:Y:S02]  /*3080*/  IMAD.WIDE R18, R11, 0x10, R16.reuse ;  /* 0x000000100b127825 */ /* 0x100fe400078e0210 */
[----:B------:R-:W5:Y:S04]  /*3090*/  LDG.E R41, desc[UR8][R40.64] ;  /* 0x0000000828297981 */ /* 0x000f68000c1e1900 */
[----:B------:R-:W5:Y:S01]  /*30a0*/  LDG.E R19, desc[UR8][R18.64] ;  /* 0x0000000812137981 */ /* 0x000f62000c1e1900 */
[----:B--2---:R-:W-:Y:S01]  /*30b0*/  ISETP.GE.AND P4, PT, R15, R8, PT ;  /* 0x000000080f00720c */ /* 0x004fe20003f86270 */
[----:B------:R-:W-:Y:S01]  /*30c0*/  IMAD.WIDE R8, R34, 0x10, R16 ;  /* 0x0000001022087825 */ /* 0x000fe200078e0210 */
[----:B------:R-:W-:-:S03]  /*30d0*/  SEL R15, R31, R30, !P2 ;  /* 0x0000001e1f0f7207 */ /* 0x000fc60005000000 */
[--C-:B------:R-:W-:Y:S02]  /*30e0*/  IMAD.WIDE R30, R36, 0x10, R16.reuse ;  /* 0x00000010241e7825 */ /* 0x100fe400078e0210 */
[----:B------:R-:W2:Y:S04]  /*30f0*/  LDG.E R8, desc[UR8][R8.64] ;  /* 0x0000000808087981 */ /* 0x000ea8000c1e1900 */
[----:B------:R-:W2:Y:S01]  /*3100*/  LDG.E R31, desc[UR8][R30.64] ;  /* 0x000000081e1f7981 */ /* 0x000ea2000c1e1900 */
[----:B---3--:R-:W-:Y:S01]  /*3110*/  ISETP.GE.AND P3, PT, R37, R28, PT ;  /* 0x0000001c2500720c */ /* 0x008fe20003f66270 */
[----:B------:R-:W-:-:S06]  /*3120*/  IMAD.WIDE R28, R15, 0x10, R16 ;  /* 0x000000100f1c7825 */ /* 0x000fcc00078e0210 */
[----:B------:R-:W3:Y:S01]  /*3130*/  LDG.E R28, desc[UR8][R28.64] ;  /* 0x000000081c1c7981 */ /* 0x000ee2000c1e1900 */
[----:B------:R-:W-:Y:S02]  /*3140*/  SEL R37, R27, R26, !P0 ;  /* 0x0000001a1b257207 */ /* 0x000fe40004000000 */
[----:B------:R-:W-:Y:S02]  /*3150*/  SEL R26, R26, R27, !P0 ;  /* 0x0000001b1a1a7207 */ /* 0x000fe40004000000 */
[----:B------:R-:W-:Y:S02]  /*3160*/  SEL R23, R23, R0, !P1 ;  /* 0x0000000017177207 */ /* 0x000fe40004800000 */
[----:B------:R-:W-:Y:S01]  /*3170*/  SEL R0, R33, R12, !P5 ;  /* 0x0000000c21007207 */ /* 0x000fe20006800000 */
[----:B------:R-:W-:Y:S01]  /*3180*/  IMAD.WIDE R44, R26, 0x10, R16 ;  /* 0x000000101a2c7825 */ /* 0x000fe200078e0210 */
[----:B------:R-:W-:Y:S02]  /*3190*/  SEL R27, R35, R22, !P3 ;  /* 0x00000016231b7207 */ /* 0x000fe40005800000 */
[----:B------:R-:W-:-:S02]  /*31a0*/  SEL R22, R22, R35, !P3 ;  /* 0x0000002316167207 */ /* 0x000fc40005800000 */
[----:B------:R-:W3:Y:S01]  /*31b0*/  LDG.E R29, desc[UR8][R44.64] ;  /* 0x000000082c1d7981 */ /* 0x000ee2000c1e1900 */
[----:B----4-:R-:W-:Y:S02]  /*31c0*/  ISETP.GE.AND P2, PT, R25, R20, PT ;  /* 0x000000141900720c */ /* 0x010fe40003f46270 */
[----:B------:R-:W-:-:S05]  /*31d0*/  SEL R25, R3, R10, !P4 ;  /* 0x0000000a03197207 */ /* 0x000fca0006000000 */
[----:B------:R-:W-:Y:S01]  /*31e0*/  IMAD.WIDE R20, R25, 0x10, R16 ;  /* 0x0000001019147825 */ /* 0x000fe200078e0210 */
[----:B-----5:R-:W-:-:S04]  /*31f0*/  ISETP.GE.AND P6, PT, R42, R41, PT ;  /* 0x000000292a00720c */ /* 0x020fc80003fc6270 */
[----:B------:R0:W4:Y:S01]  /*3200*/  LDG.E R24, desc[UR8][R20.64] ;  /* 0x0000000814187981 */ /* 0x000122000c1e1900 */
[----:B------:R-:W-:-:S04]  /*3210*/  IMAD.WIDE R42, R0, 0x10, R16 ;  /* 0x00000010002a7825 */ /* 0x000fc800078e0210 */
[--C-:B------:R-:W-:Y:S02]  /*3220*/  IMAD.WIDE R40, R23, 0x10, R16.reuse ;  /* 0x0000001017287825 */ /* 0x100fe400078e0210 */
[----:B------:R-:W5:Y:S04]  /*3230*/  LDG.E R42, desc[UR8][R42.64] ;  /* 0x000000082a2a7981 */ /* 0x000f68000c1e1900 */
[----:B------:R-:W5:Y:S01]  /*3240*/  LDG.E R41, desc[UR8][R40.64] ;  /* 0x0000000828297981 */ /* 0x000f62000c1e1900 */
[----:B0-----:R-:W-:-:S06]  /*3250*/  IMAD.WIDE R20, R27, 0x10, R16 ;  /* 0x000000101b147825 */ /* 0x001fcc00078e0210 */
[----:B------:R-:W5:Y:S01]  /*3260*/  LDG.E R21, desc[UR8][R20.64] ;  /* 0x0000000814157981 */ /* 0x000f62000c1e1900 */
[----:B--2---:R-:W-:Y:S01]  /*3270*/  ISETP.GE.AND P1, PT, R19, R8, PT ;  /* 0x000000081300720c */ /* 0x004fe20003f26270 */
[----:B------:R-:W-:-:S04]  /*3280*/  IMAD.WIDE R8, R37, 0x10, R16 ;  /* 0x0000001025087825 */ /* 0x000fc800078e0210 */
[----:B------:R-:W-:Y:S02]  /*3290*/  IMAD.WIDE R18, R22, 0x10, R16 ;  /* 0x0000001016127825 */ /* 0x000fe400078e0210 */
[----:B------:R-:W2:Y:S04]  /*32a0*/  LDG.E R8, desc[UR8][R8.64] ;  /* 0x0000000808087981 */ /* 0x000ea8000c1e1900 */
[----:B------:R-:W2:Y:S01]  /*32b0*/  LDG.E R19, desc[UR8][R18.64] ;  /* 0x0000000812137981 */ /* 0x000ea2000c1e1900 */
[----:B---3--:R-:W-:Y:S02]  /*32c0*/  ISETP.GE.AND P3, PT, R31, R28, PT ;  /* 0x0000001c1f00720c */ /* 0x008fe40003f66270 */
[----:B------:R-:W-:-:S05]  /*32d0*/  SEL R28, R14, R13, !P6 ;  /* 0x0000000d0e1c7207 */ /* 0x000fca0007000000 */
[----:B------:R-:W-:-:S06]  /*32e0*/  IMAD.WIDE R30, R28, 0x10, R16 ;  /* 0x000000101c1e7825 */ /* 0x000fcc00078e0210 */
[----:B------:R-:W3:Y:S01]  /*32f0*/  LDG.E R30, desc[UR8][R30.64] ;  /* 0x000000081e1e7981 */ /* 0x000ee2000c1e1900 */
[----:B------:R-:W-:Y:S02]  /*3300*/  SEL R13, R13, R14, !P6 ;  /* 0x0000000e0d0d7207 */ /* 0x000fe40007000000 */
[----:B----4-:R-:W-:Y:S02]  /*3310*/  ISETP.GE.AND P6, PT, R29, R24, PT ;  /* 0x000000181d00720c */ /* 0x010fe40003fc6270 */
[----:B------:R-:W-:Y:S02]  /*3320*/  SEL R29, R34, R11, !P1 ;  /* 0x0000000b221d7207 */ /* 0x000fe40004800000 */
[----:B------:R-:W-:Y:S02]  /*3330*/  SEL R34, R11, R34, !P1 ;  /* 0x000000220b227207 */ /* 0x000fe40004800000 */
[----:B------:R-:W-:Y:S02]  /*3340*/  SEL R11, R39, R32, !P2 ;  /* 0x00000020270b7207 */ /* 0x000fe40005000000 */
[----:B------:R-:W-:-:S02]  /*3350*/  SEL R32, R32, R39, !P2 ;  /* 0x0000002720207207 */ /* 0x000fc40005000000 */
[----:B-----5:R-:W-:Y:S01]  /*3360*/  ISETP.GE.AND P0, PT, R42, R41, PT ;  /* 0x000000292a00720c */ /* 0x020fe20003f06270 */
[----:B------:R-:W-:-:S04]  /*3370*/  IMAD.WIDE R42, R13, 0x10, R16 ;  /* 0x000000100d2a7825 */ /* 0x000fc800078e0210 */
[----:B------:R-:W-:Y:S01]  /*3380*/  IMAD.WIDE R40, R34, 0x10, R16 ;  /* 0x0000001022287825 */ /* 0x000fe200078e0210 */
[----:B------:R-:W4:Y:S01]  /*3390*/  LDG.E R14, desc[UR8][R42.64] ;  /* 0x000000082a0e7981 */ /* 0x000f22000c1e1900 */
[----:B------:R-:W-:-:S03]  /*33a0*/  SEL R24, R36, R15, !P3 ;  /* 0x0000000f24187207 */ /* 0x000fc60005800000 */
[----:B------:R0:W4:Y:S02]  /*33b0*/  LDG.E R31, desc[UR8][R40.64] ;  /* 0x00000008281f7981 */ /* 0x000124000c1e1900 */
[----:B------:R-:W-:-:S06]  /*33c0*/  IMAD.WIDE R38, R24, 0x10, R16 ;  /* 0x0000001018267825 */ /* 0x000fcc00078e0210 */
[----:B------:R-:W5:Y:S01]  /*33d0*/  LDG.E R38, desc[UR8][R38.64] ;  /* 0x0000000826267981 */ /* 0x000f62000c1e1900 */
[----:B--2---:R-:W-:Y:S01]  /*33e0*/  ISETP.GE.AND P2, PT, R19, R8, PT ;  /* 0x000000081300720c */ /* 0x004fe20003f46270 */
[----:B------:R-:W-:-:S04]  /*33f0*/  IMAD.WIDE R8, R29, 0x10, R16 ;  /* 0x000000101d087825 */ /* 0x000fc800078e0210 */
[--C-:B------:R-:W-:Y:S02]  /*3400*/  IMAD.WIDE R18, R32, 0x10, R16.reuse ;  /* 0x0000001020127825 */ /* 0x100fe400078e0210 */
[----:B------:R-:W2:Y:S04]  /*3410*/  LDG.E R8, desc[UR8][R8.64] ;  /* 0x0000000808087981 */ /* 0x000ea8000c1e1900 */
[----:B------:R-:W2:Y:S01]  /*3420*/  LDG.E R19, desc[UR8][R18.64] ;  /* 0x0000000812137981 */ /* 0x000ea2000c1e1900 */
[----:B---3--:R-:W-:Y:S01]  /*3430*/  ISETP.GE.AND P1, PT, R30, R21, PT ;  /* 0x000000151e00720c */ /* 0x008fe20003f26270 */
[----:B------:R-:W-:-:S06]  /*3440*/  IMAD.WIDE R20, R11, 0x10, R16 ;  /* 0x000000100b147825 */ /* 0x000fcc00078e0210 */
[----:B------:R-:W5:Y:S01]  /*3450*/  LDG.E R21, desc[UR8][R20.64] ;  /* 0x0000000814157981 */ /* 0x000f62000c1e1900 */
[----:B------:R-:W-:Y:S02]  /*3460*/  SEL R3, R10, R3, !P4 ;  /* 0x000000030a037207 */ /* 0x000fe40006000000 */
[----:B------:R-:W-:Y:S02]  /*3470*/  SEL R35, R15, R36, !P3 ;  /* 0x000000240f237207 */ /* 0x000fe40005800000 */
[----:B------:R-:W-:Y:S02]  /*3480*/  SEL R10, R0, R23, !P0 ;  /* 0x00000017000a7207 */ /* 0x000fe40004000000 */
[----:B------:R-:W-:Y:S02]  /*3490*/  SEL R33, R12, R33, !P5 ;  /* 0x000000210c217207 */ /* 0x000fe40006800000 */
[----:B------:R-:W-:Y:S02]  /*34a0*/  SEL R0, R23, R0, !P0 ;  /* 0x0000000017007207 */ /* 0x000fe40004000000 */
[----:B------:R-:W-:-:S02]  /*34b0*/  SEL R12, R26, R25, !P6 ;  /* 0x000000191a0c7207 */ /* 0x000fc40007000000 */
[----:B------:R-:W-:Y:S02]  /*34c0*/  SEL R25, R25, R26, !P6 ;  /* 0x0000001a19197207 */ /* 0x000fe40007000000 */
[----:B------:R-:W-:-:S03]  /*34d0*/  SEL R26, R22, R37, !P2 ;  /* 0x00000025161a7207 */ /* 0x000fc60005000000 */
[----:B0-----:R-:W-:-:S04]  /*34e0*/  IMAD.WIDE R40, R25, 0x10, R16 ;  /* 0x0000001019287825 */ /* 0x001fc800078e0210 */
[--C-:B------:R-:W-:Y:S02]  /*34f0*/  IMAD.WIDE R42, R26, 0x10, R16.reuse ;  /* 0x000000101a2a7825 */ /* 0x100fe400078e0210 */
[----:B------:R-:W3:Y:S04]  /*3500*/  LDG.E R41, desc[UR8][R40.64] ;  /* 0x0000000828297981 */ /* 0x000ee8000c1e1900 */
[----:B------:R-:W3:Y:S01]  /*3510*/  LDG.E R42, desc[UR8][R42.64] ;  /* 0x000000082a2a7981 */ /* 0x000ee2000c1e1900 */
        /* <DEDUP_REMOVED lines=8> */
[----:B------:R-:W2:Y:S04]  /*35a0*/  LDG.E R8, desc[UR8][R8.64] ;  /* 0x0000000808087981 */ /* 0x000ea8000c1e1900 */
[----:B------:R-:W2:Y:S01]  /*35b0*/  LDG.E R19, desc[UR8][R18.64] ;  /* 0x0000000812137981 */ /* 0x000ea2000c1e1900 */
[----:B-----5:R-:W-:Y:S01]  /*35c0*/  ISETP.GE.AND P5, PT, R38, R21, PT ;  /* 0x000000152600720c */ /* 0x020fe20003fa6270 */
[----:B------:R-:W-:-:S04]  /*35d0*/  IMAD.WIDE R20, R3, 0x10, R16 ;  /* 0x0000001003147825 */ /* 0x000fc800078e0210 */
[----:B------:R-:W-:Y:S02]  /*35e0*/  IMAD.WIDE R38, R12, 0x10, R16 ;  /* 0x000000100c267825 */ /* 0x000fe400078e0210 */
[----:B------:R-:W5:Y:S04]  /*35f0*/  LDG.E R20, desc[UR8][R20.64] ;  /* 0x0000000814147981 */ /* 0x000f68000c1e1900 */
[----:B------:R-:W5:Y:S01]  /*3600*/  LDG.E R39, desc[UR8][R38.64] ;  /* 0x0000000826277981 */ /* 0x000f62000c1e1900 */
[----:B------:R-:W-:Y:S02]  /*3610*/  SEL R23, R28, R27, !P1 ;  /* 0x0000001b1c177207 */ /* 0x000fe40004800000 */
[----:B------:R-:W-:Y:S02]  /*3620*/  SEL R22, R37, R22, !P2 ;  /* 0x0000001625167207 */ /* 0x000fe40005000000 */
[----:B------:R-:W-:-:S02]  /*3630*/  SEL R27, R27, R28, !P1 ;  /* 0x0000001c1b1b7207 */ /* 0x000fc40004800000 */
[----:B------:R-:W-:Y:S02]  /*3640*/  SEL R28, R34, R13, !P3 ;  /* 0x0000000d221c7207 */ /* 0x000fe40005800000 */
[----:B------:R-:W-:Y:S02]  /*3650*/  SEL R13, R13, R34, !P3 ;  /* 0x000000220d0d7207 */ /* 0x000fe40005800000 */
[----:B------:R-:W-:Y:S02]  /*3660*/  SEL R34, R32, R29, !P0 ;  /* 0x0000001d20227207 */ /* 0x000fe40004000000 */
[----:B------:R-:W-:-:S03]  /*3670*/  SEL R29, R29, R32, !P0 ;  /* 0x000000201d1d7207 */ /* 0x000fc60004000000 */
[----:B------:R-:W-:Y:S01]  /*3680*/  IMAD.WIDE R36, R34, 0x10, R16 ;  /* 0x0000001022247825 */ /* 0x000fe200078e0210 */
[----:B---3--:R-:W-:-:S05]  /*3690*/  ISETP.GE.AND P3, PT, R42, R41, PT ;  /* 0x000000292a00720c */ /* 0x008fca0003f66270 */
[----:B------:R-:W3:Y:S01]  /*36a0*/  LDG.E R37, desc[UR8][R36.64] ;  /* 0x0000000824257981 */ /* 0x000ee2000c1e1900 */
[----:B----4-:R-:W-:Y:S01]  /*36b0*/  ISETP.GE.AND P4, PT, R31, R14, PT ;  /* 0x0000000e1f00720c */ /* 0x010fe20003f86270 */
[----:B------:R-:W-:-:S06]  /*36c0*/  IMAD.WIDE R14, R23, 0x10, R16 ;  /* 0x00000010170e7825 */ /* 0x000fcc00078e0210 */
[----:B------:R0:W4:Y:S01]  /*36d0*/  LDG.E R15, desc[UR8][R14.64] ;  /* 0x000000080e0f7981 */ /* 0x000122000c1e1900 */
[----:B------:R-:W-:-:S06]  /*36e0*/  IMAD.WIDE R30, R13, 0x10, R16 ;  /* 0x000000100d1e7825 */ /* 0x000fcc00078e0210 */
[----:B------:R-:W3:Y:S01]  /*36f0*/  LDG.E R30, desc[UR8][R30.64] ;  /* 0x000000081e1e7981 */ /* 0x000ee2000c1e1900 */
[----:B0-----:R-:W-:-:S05]  /*3700*/  SEL R14, R24, R11, !P5 ;  /* 0x0000000b180e7207 */ /* 0x001fca0006800000 */
[----:B------:R-:W-:-:S06]  /*3710*/  IMAD.WIDE R40, R14, 0x10, R16 ;  /* 0x000000100e287825 */ /* 0x000fcc00078e0210 */
[----:B------:R-:W4:Y:S01]  /*3720*/  LDG.E R40, desc[UR8][R40.64] ;  /* 0x0000000828287981 */ /* 0x000f22000c1e1900 */
[----:B--2---:R-:W-:Y:S01]  /*3730*/  ISETP.GE.AND P2, PT, R8, R19, PT ;  /* 0x000000130800720c */ /* 0x004fe20003f46270 */
[----:B------:R-:W-:-:S06]  /*3740*/  IMAD.WIDE R8, R22, 0x10, R16 ;  /* 0x0000001016087825 */ /* 0x000fcc00078e0210 */
[----:B------:R-:W4:Y:S01]  /*3750*/  LDG.E R8, desc[UR8][R8.64] ;  /* 0x0000000808087981 */ /* 0x000f22000c1e1900 */
[----:B------:R-:W-:-:S06]  /*3760*/  IMAD.WIDE R18, R27, 0x10, R16 ;  /* 0x000000101b127825 */ /* 0x000fcc00078e0210 */
[----:B------:R-:W2:Y:S01]  /*3770*/  LDG.E R18, desc[UR8][R18.64] ;  /* 0x0000000812127981 */ /* 0x000ea2000c1e1900 */
[----:B-----5:R-:W-:Y:S01]  /*3780*/  ISETP.GE.AND P1, PT, R39, R20, PT ;  /* 0x000000142700720c */ /* 0x020fe20003f26270 */
[----:B------:R-:W-:-:S04]  /*3790*/  IMAD.WIDE R20, R28, 0x10, R16 ;  /* 0x000000101c147825 */ /* 0x000fc800078e0210 */
[----:B------:R-:W-:Y:S02]  /*37a0*/  IMAD.WIDE R38, R29, 0x10, R16 ;  /* 0x000000101d267825 */ /* 0x000fe400078e0210 */
[----:B------:R0:W2:Y:S04]  /*37b0*/  LDG.E R21, desc[UR8][R20.64] ;  /* 0x0000000814157981 */ /* 0x0000a8000c1e1900 */
[----:B------:R-:W5:Y:S01]  /*37c0*/  LDG.E R39, desc[UR8][R38.64] ;  /* 0x0000000826277981 */ /* 0x000f62000c1e1900 */
[----:B0-----:R-:W-:Y:S02]  /*37d0*/  SEL R20, R10, R35, !P4 ;  /* 0x000000230a147207 */ /* 0x001fe40006000000 */
[----:B------:R-:W-:Y:S02]  /*37e0*/  SEL R35, R35, R10, !P4 ;  /* 0x0000000a23237207 */ /* 0x000fe40006000000 */
[----:B------:R-:W-:-:S02]  /*37f0*/  SEL R31, R26, R25, !P3 ;  /* 0x000000191a1f7207 */ /* 0x000fc40005800000 */
[----:B---3--:R-:W-:Y:S02]  /*3800*/  ISETP.GE.AND P4, PT, R37, R30, PT ;  /* 0x0000001e2500720c */ /* 0x008fe40003f86270 */
[----:B------:R-:W-:Y:S02]  /*3810*/  SEL R30, R3, R12, !P1 ;  /* 0x0000000c031e7207 */ /* 0x000fe40004800000 */
[----:B----4-:R-:W-:Y:S02]  /*3820*/  ISETP.GE.AND P0, PT, R15, R8, PT ;  /* 0x000000080f00720c */ /* 0x010fe40003f06270 */
[----:B------:R-:W-:Y:S01]  /*3830*/  SEL R15, R11, R24, !P5 ;  /* 0x000000180b0f7207 */ /* 0x000fe20006800000 */
[----:B------:R-:W-:Y:S01]  /*3840*/  IMAD.WIDE R10, R20, 0x10, R16 ;  /* 0x00000010140a7825 */ /* 0x000fe200078e0210 */
[----:B------:R-:W-:-:S03]  /*3850*/  SEL R24, R33, R0, !P2 ;  /* 0x0000000021187207 */ /* 0x000fc60005000000 */
[--C-:B------:R-:W-:Y:S02]  /*3860*/  IMAD.WIDE R8, R15, 0x10, R16.reuse ;  /* 0x000000100f087825 */ /* 0x100fe400078e0210 */
[----:B------:R-:W3:Y:S02]  /*3870*/  LDG.E R10, desc[UR8][R10.64] ;  /* 0x000000080a0a7981 */ /* 0x000ee4000c1e1900 */
[--C-:B------:R-:W-:Y:S01]  /*3880*/  IMAD.WIDE R36, R24, 0x10, R16.reuse ;  /* 0x0000001018247825 */ /* 0x100fe200078e0210 */
[----:B--2---:R-:W-:Y:S02]  /*3890*/  ISETP.GE.AND P5, PT, R21, R18, PT ;  /* 0x000000121500720c */ /* 0x004fe40003fa6270 */
[----:B------:R0:W3:Y:S01]  /*38a0*/  LDG.E R21, desc[UR8][R8.64] ;  /* 0x0000000808157981 */ /* 0x0000e2000c1e1900 */
[----:B-----5:R-:W-:Y:S01]  /*38b0*/  ISETP.GE.AND P6, PT, R40, R39, PT ;  /* 0x000000272800720c */ /* 0x020fe20003fc6270 */
[--C-:B------:R-:W-:Y:S02]  /*38c0*/  IMAD.WIDE R38, R35, 0x10, R16.reuse ;  /* 0x0000001023267825 */ /* 0x100fe400078e0210 */
[----:B------:R-:W2:Y:S02]  /*38d0*/  LDG.E R37, desc[UR8][R36.64] ;  /* 0x0000000824257981 */ /* 0x000ea4000c1e1900 */
[----:B------:R-:W-:-:S02]  /*38e0*/  IMAD.WIDE R18, R31, 0x10, R16 ;  /* 0x000000101f127825 */ /* 0x000fc400078e0210 */
[----:B------:R-:W2:Y:S02]  /*38f0*/  LDG.E R32, desc[UR8][R38.64] ;  /* 0x0000000826207981 */ /* 0x000ea4000c1e1900 */
[----:B0-----:R-:W-:Y:S02]  /*3900*/  IMAD.WIDE R8, R30, 0x10, R16 ;  /* 0x000000101e087825 */ /* 0x001fe400078e0210 */
[----:B------:R-:W4:Y:S04]  /*3910*/  LDG.E R18, desc[UR8][R18.64] ;  /* 0x0000000812127981 */ /* 0x000f28000c1e1900 */
[----:B------:R-:W4:Y:S01]  /*3920*/  LDG.E R9, desc[UR8][R8.64] ;  /* 0x0000000808097981 */ /* 0x000f22000c1e1900 */
[----:B------:R-:W-:-:S05]  /*3930*/  SEL R25, R25, R26, !P3 ;  /* 0x0000001a19197207 */ /* 0x000fca0005800000 */
[----:B------:R-:W-:-:S05]  /*3940*/  IMAD.WIDE R42, R25, 0x10, R16 ;  /* 0x00000010192a7825 */ /* 0x000fca00078e0210 */
[----:B------:R-:W5:Y:S01]  /*3950*/  LDG.E R26, desc[UR8][R42.64] ;  /* 0x000000082a1a7981 */ /* 0x000f62000c1e1900 */
[----:B---3--:R-:W-:Y:S02]  /*3960*/  ISETP.GE.AND P3, PT, R10, R21, PT ;  /* 0x000000150a00720c */ /* 0x008fe40003f66270 */
[----:B------:R-:W-:Y:S02]  /*3970*/  SEL R21, R22, R23, !P0 ;  /* 0x0000001716157207 */ /* 0x000fe40004000000 */
[----:B------:R-:W-:Y:S02]  /*3980*/  SEL R22, R23, R22, !P0 ;  /* 0x0000001617167207 */ /* 0x000fe40004000000 */
[----:B------:R-:W-:Y:S02]  /*3990*/  SEL R23, R27, R28, !P5 ;  /* 0x0000001c1b177207 */ /* 0x000fe40006800000 */
[----:B------:R-:W-:Y:S02]  /*39a0*/  SEL R28, R28, R27, !P5 ;  /* 0x0000001b1c1c7207 */ /* 0x000fe40006800000 */
[----:B--2---:R-:W-:-:S02]  /*39b0*/  ISETP.GE.AND P5, PT, R37, R32, PT ;  /* 0x000000202500720c */ /* 0x004fc40003fa6270 */
[----:B------:R-:W-:Y:S02]  /*39c0*/  SEL R32, R34, R13, !P4 ;  /* 0x0000000d22207207 */ /* 0x000fe40006000000 */
[----:B----4-:R-:W-:-:S03]  /*39d0*/  ISETP.GE.AND P0, PT, R18, R9, PT ;  /* 0x000000091200720c */ /* 0x010fc60003f06270 */
[----:B------:R-:W-:-:S04]  /*39e0*/  IMAD.WIDE R36, R32, 0x10, R16 ;  /* 0x0000001020247825 */ /* 0x000fc800078e0210 */
[--C-:B------:R-:W-:Y:S02]  /*39f0*/  IMAD.WIDE R18, R23, 0x10, R16.reuse ;  /* 0x0000001017127825 */ /* 0x100fe400078e0210 */
[----:B------:R-:W2:Y:S02]  /*3a00*/  LDG.E R36, desc[UR8][R36.64] ;  /* 0x0000000824247981 */ /* 0x000ea4000c1e1900 */
[--C-:B------:R-:W-:Y:S02]  /*3a10*/  IMAD.WIDE R8, R21, 0x10, R16.reuse ;  /* 0x0000001015087825 */ /* 0x100fe400078e0210 */
[----:B------:R-:W2:Y:S02]  /*3a20*/  LDG.E R19, desc[UR8][R18.64] ;  /* 0x0000000812137981 */ /* 0x000ea4000c1e1900 */
[--C-:B------:R-:W-:Y:S02]  /*3a30*/  IMAD.WIDE R40, R22, 0x10, R16.reuse ;  /* 0x0000001016287825 */ /* 0x100fe400078e0210 */
[----:B------:R-:W3:Y:S02]  /*3a40*/  LDG.E R8, desc[UR8][R8.64] ;  /* 0x0000000808087981 */ /* 0x000ee4000c1e1900 */
[----:B------:R-:W-:-:S02]  /*3a50*/  IMAD.WIDE R10, R28, 0x10, R16 ;  /* 0x000000101c0a7825 */ /* 0x000fc400078e0210 */
[----:B------:R0:W5:Y:S04]  /*3a60*/  LDG.E R27, desc[UR8][R40.64] ;  /* 0x00000008281b7981 */ /* 0x000168000c1e1900 */
[----:B------:R1:W3:Y:S01]  /*3a70*/  LDG.E R39, desc[UR8][R10.64] ;  /* 0x000000080a277981 */ /* 0x0002e2000c1e1900 */
[----:B------:R-:W-:Y:S02]  /*3a80*/  SEL R33, R0, R33, !P2 ;  /* 0x0000002100217207 */ /* 0x000fe40005000000 */
[----:B------:R-:W-:Y:S02]  /*3a90*/  SEL R0, R14, R29, !P6 ;  /* 0x0000001d0e007207 */ /* 0x000fe40007000000 */
[----:B0-----:R-:W-:Y:S02]  /*3aa0*/  SEL R41, R13, R34, !P4 ;  /* 0x000000220d297207 */ /* 0x001fe40006000000 */
[----:B------:R-:W-:-:S02]  /*3ab0*/  SEL R13, R29, R14, !P6 ;  /* 0x0000000e1d0d7207 */ /* 0x000fc40007000000 */
[----:B------:R-:W-:Y:S02]  /*3ac0*/  SEL R34, R35, R24, !P5 ;  /* 0x0000001823227207 */ /* 0x000fe40006800000 */
[----:B------:R-:W-:Y:S02]  /*3ad0*/  SEL R29, R15, R20, !P3 ;  /* 0x000000140f1d7207 */ /* 0x000fe40005800000 */
[----:B------:R-:W-:Y:S01]  /*3ae0*/  SEL R24, R24, R35, !P5 ;  /* 0x0000002318187207 */ /* 0x000fe20006800000 */
[----:B-1----:R-:W-:Y:S01]  /*3af0*/  IMAD.WIDE R10, R41, 0x10, R16 ;  /* 0x00000010290a7825 */ /* 0x002fe200078e0210 */
[----:B------:R-:W-:-:S03]  /*3b00*/  SEL R20, R20, R15, !P3 ;  /* 0x0000000f14147207 */ /* 0x000fc60005800000 */
[--C-:B------:R-:W-:Y:S02]  /*3b10*/  IMAD.WIDE R14, R0, 0x10, R16.reuse ;  /* 0x00000010000e7825 */ /* 0x100fe400078e0210 */
[----:B------:R-:W4:Y:S02]  /*3b20*/  LDG.E R10, desc[UR8][R10.64] ;  /* 0x000000080a0a7981 */ /* 0x000f24000c1e1900 */
[--C-:B------:R-:W-:Y:S02]  /*3b30*/  IMAD.WIDE R42, R33, 0x10, R16.reuse ;  /* 0x00000010212a7825 */ /* 0x100fe400078e0210 */
[----:B------:R-:W4:Y:S04]  /*3b40*/  LDG.E R15, desc[UR8][R14.64] ;  /* 0x000000080e0f7981 */ /* 0x000f28000c1e1900 */
[----:B------:R-:W4:Y:S01]  /*3b50*/  LDG.E R42, desc[UR8][R42.64] ;  /* 0x000000082a2a7981 */ /* 0x000f22000c1e1900 */
[----:B--2---:R-:W-:Y:S01]  /*3b60*/  ISETP.GE.AND P3, PT, R36, R19, PT ;  /* 0x000000132400720c */ /* 0x004fe20003f66270 */
[----:B------:R-:W-:-:S04]  /*3b70*/  IMAD.WIDE R18, R29, 0x10, R16 ;  /* 0x000000101d127825 */ /* 0x000fc800078e0210 */
[--C-:B------:R-:W-:Y:S02]  /*3b80*/  IMAD.WIDE R36, R24, 0x10, R16.reuse ;  /* 0x0000001018247825 */ /* 0x100fe400078e0210 */
[----:B------:R-:W2:Y:S01]  /*3b90*/  LDG.E R18, desc[UR8][R18.64] ;  /* 0x0000000812127981 */ /* 0x000ea2000c1e1900 */
[----:B-----5:R-:W-:Y:S01]  /*3ba0*/  ISETP.GE.AND P5, PT, R27, R26, PT ;  /* 0x0000001a1b00720c */ /* 0x020fe20003fa6270 */
[--C-:B------:R-:W-:Y:S02]  /*3bb0*/  IMAD.WIDE R26, R20, 0x10, R16.reuse ;  /* 0x00000010141a7825 */ /* 0x100fe400078e0210 */
[----:B------:R-:W2:Y:S01]  /*3bc0*/  LDG.E R37, desc[UR8][R36.64] ;  /* 0x0000000824257981 */ /* 0x000ea2000c1e1900 */
[----:B---3--:R-:W-:Y:S01]  /*3bd0*/  ISETP.GE.AND P4, PT, R39, R8, PT ;  /* 0x000000082700720c */ /* 0x008fe20003f86270 */
[--C-:B------:R-:W-:Y:S02]  /*3be0*/  IMAD.WIDE R8, R13, 0x10, R16.reuse ;  /* 0x000000100d087825 */ /* 0x100fe400078e0210 */
[----:B------:R0:W3:Y:S02]  /*3bf0*/  LDG.E R27, desc[UR8][R26.64] ;  /* 0x000000081a1b7981 */ /* 0x0000e4000c1e1900 */
[----:B------:R-:W-:-:S02]  /*3c00*/  IMAD.WIDE R38, R34, 0x10, R16 ;  /* 0x0000001022267825 */ /* 0x000fc400078e0210 */
[----:B------:R-:W3:Y:S04]  /*3c10*/  LDG.E R8, desc[UR8][R8.64] ;  /* 0x0000000808087981 */ /* 0x000ee8000c1e1900 */
[----:B------:R-:W5:Y:S01]  /*3c20*/  LDG.E R39, desc[UR8][R38.64] ;  /* 0x0000000826277981 */ /* 0x000f62000c1e1900 */
[----:B------:R-:W-:Y:S02]  /*3c30*/  SEL R12, R12, R3, !P1 ;  /* 0x000000030c0c7207 */ /* 0x000fe40004800000 */
[----:B------:R-:W-:Y:S02]  /*3c40*/  SEL R3, R31, R30, !P0 ;  /* 0x0000001e1f037207 */ /* 0x000fe40004000000 */
[----:B------:R-:W-:Y:S02]  /*3c50*/  SEL R31, R30, R31, !P0 ;  /* 0x0000001f1e1f7207 */ /* 0x000fe40004000000 */
[----:B0-----:R-:W-:-:S02]  /*3c60*/  SEL R26, R22, R25, !P5 ;  /* 0x00000019161a7207 */ /* 0x001fc40006800000 */
[----:B------:R-:W-:Y:S02]  /*3c70*/  SEL R25, R25, R22, !P5 ;  /* 0x0000001619197207 */ /* 0x000fe40006800000 */
[----:B------:R-:W-:Y:S02]  /*3c80*/  SEL R22, R28, R21, !P4 ;  /* 0x000000151c167207 */ /* 0x000fe40006000000 */
[----:B----4-:R-:W-:Y:S01]  /*3c90*/  ISETP.GE.AND P2, PT, R15, R10, PT ;  /* 0x0000000a0f00720c */ /* 0x010fe20003f46270 */
[----:B------:R-:W-:-:S04]  /*3ca0*/  IMAD.WIDE R10, R3, 0x10, R16 ;  /* 0x00000010030a7825 */ /* 0x000fc800078e0210 */
[----:B------:R-:W-:Y:S01]  /*3cb0*/  IMAD.WIDE R14, R31, 0x10, R16 ;  /* 0x000000101f0e7825 */ /* 0x000fe200078e0210 */
[----:B------:R-:W-:Y:S01]  /*3cc0*/  SEL R21, R21, R28, !P4 ;  /* 0x0000001c15157207 */ /* 0x000fe20006000000 */
[----:B------:R0:W4:Y:S04]  /*3cd0*/  LDG.E R11, desc[UR8][R10.64] ;  /* 0x000000080a0b7981 */ /* 0x000128000c1e1900 */
[----:B------:R-:W4:Y:S01]  /*3ce0*/  LDG.E R14, desc[UR8][R14.64] ;  /* 0x000000080e0e7981 */ /* 0x000f22000c1e1900 */
[----:B0-----:R-:W-:-:S05]  /*3cf0*/  SEL R10, R32, R23, !P3 ;  /* 0x00000017200a7207 */ /* 0x001fca0005800000 */
[----:B------:R-:W-:-:S06]  /*3d00*/  IMAD.WIDE R44, R10, 0x10, R16 ;  /* 0x000000100a2c7825 */ /* 0x000fcc00078e0210 */
[----:B------:R-:W4:Y:S01]  /*3d10*/  LDG.E R44, desc[UR8][R44.64] ;  /* 0x000000082c2c7981 */ /* 0x000f22000c1e1900 */
[----:B--2---:R-:W-:Y:S01]  /*3d20*/  ISETP.GE.AND P0, PT, R37, R18, PT ;  /* 0x000000122500720c */ /* 0x004fe20003f06270 */
[----:B------:R-:W-:-:S04]  /*3d30*/  IMAD.WIDE R18, R26, 0x10, R16 ;  /* 0x000000101a127825 */ /* 0x000fc800078e0210 */
[--C-:B------:R-:W-:Y:S02]  /*3d40*/  IMAD.WIDE R36, R25, 0x10, R16.reuse ;  /* 0x0000001019247825 */ /* 0x100fe400078e0210 */
[----:B------:R-:W4:Y:S01]  /*3d50*/  LDG.E R19, desc[UR8][R18.64] ;  /* 0x0000000812137981 */ /* 0x000f22000c1e1900 */
[----:B---3--:R-:W-:Y:S01]  /*3d60*/  ISETP.GE.AND P1, PT, R27, R8, PT ;  /* 0x000000081b00720c */ /* 0x008fe20003f26270 */
[--C-:B------:R-:W-:Y:S02]  /*3d70*/  IMAD.WIDE R8, R12, 0x10, R16.reuse ;  /* 0x000000100c087825 */ /* 0x100fe400078e0210 */
[----:B------:R-:W2:Y:S01]  /*3d80*/  LDG.E R36, desc[UR8][R36.64] ;  /* 0x0000000824247981 */ /* 0x000ea2000c1e1900 */
[----:B-----5:R-:W-:Y:S01]  /*3d90*/  ISETP.GE.AND P4, PT, R42, R39, PT ;  /* 0x000000272a00720c */ /* 0x020fe20003f86270 */
[--C-:B------:R-:W-:Y:S02]  /*3da0*/  IMAD.WIDE R38, R22, 0x10, R16.reuse ;  /* 0x0000001016267825 */ /* 0x100fe400078e0210 */
[----:B------:R-:W3:Y:S02]  /*3db0*/  LDG.E R8, desc[UR8][R8.64] ;  /* 0x0000000808087981 */ /* 0x000ee4000c1e1900 */
[----:B------:R-:W-:-:S02]  /*3dc0*/  IMAD.WIDE R42, R21, 0x10, R16 ;  /* 0x00000010152a7825 */ /* 0x000fc400078e0210 */
[----:B------:R-:W2:Y:S04]  /*3dd0*/  LDG.E R39, desc[UR8][R38.64] ;  /* 0x0000000826277981 */ /* 0x000ea8000c1e1900 */
[----:B------:R-:W5:Y:S01]  /*3de0*/  LDG.E R43, desc[UR8][R42.64] ;  /* 0x000000082a2b7981 */ /* 0x000f62000c1e1900 */
[----:B------:R-:W-:Y:S02]  /*3df0*/  SEL R28, R0, R41, !P2 ;  /* 0x00000029001c7207 */ /* 0x000fe40005000000 */
[----:B------:R-:W-:Y:S02]  /*3e00*/  SEL R23, R23, R32, !P3 ;  /* 0x0000002017177207 */ /* 0x000fe40005800000 */
[----:B------:R-:W-:Y:S02]  /*3e10*/  SEL R41, R41, R0, !P2 ;  /* 0x0000000029297207 */ /* 0x000fe40005000000 */
[----:B------:R-:W-:-:S02]  /*3e20*/  SEL R0, R20, R13, !P1 ;  /* 0x0000000d14007207 */ /* 0x000fc40004800000 */
[----:B------:R-:W-:Y:S02]  /*3e30*/  SEL R13, R13, R20, !P1 ;  /* 0x000000140d0d7207 */ /* 0x000fe40004800000 */
[----:B------:R-:W-:Y:S02]  /*3e40*/  SEL R20, R24, R29, !P0 ;  /* 0x0000001d18147207 */ /* 0x000fe40004000000 */
[----:B------:R-:W-:Y:S02]  /*3e50*/  SEL R29, R29, R24, !P0 ;  /* 0x000000181d1d7207 */ /* 0x000fe40004000000 */
[----:B----4-:R-:W-:Y:S01]  /*3e60*/  ISETP.GE.AND P3, PT, R19, R14, PT ;  /* 0x0000000e1300720c */ /* 0x010fe20003f66270 */
[----:B------:R-:W-:-:S06]  /*3e70*/  IMAD.WIDE R14, R28, 0x10, R16 ;  /* 0x000000101c0e7825 */ /* 0x000fcc00078e0210 */
[----:B------:R0:W4:Y:S01]  /*3e80*/  LDG.E R15, desc[UR8][R14.64] ;  /* 0x000000080e0f7981 */ /* 0x000122000c1e1900 */
[----:B---3--:R-:W-:Y:S01]  /*3e90*/  ISETP.GE.AND P5, PT, R11, R8, PT ;  /* 0x000000080b00720c */ /* 0x008fe20003fa6270 */
[----:B------:R-:W-:Y:S01]  /*3ea0*/  IMAD.WIDE R8, R23, 0x10, R16 ;  /* 0x0000001017087825 */ /* 0x000fe200078e0210 */
[----:B--2---:R-:W-:-:S03]  /*3eb0*/  ISETP.GE.AND P2, PT, R39, R36, PT ;  /* 0x000000242700720c */ /* 0x004fc60003f46270 */
[--C-:B------:R-:W-:Y:S02]  /*3ec0*/  IMAD.WIDE R38, R13, 0x10, R16.reuse ;  /* 0x000000100d267825 */ /* 0x100fe400078e0210 */
[----:B------:R-:W4:Y:S01]  /*3ed0*/  LDG.E R8, desc[UR8][R8.64] ;  /* 0x0000000808087981 */ /* 0x000f22000c1e1900 */
[----:B0-----:R-:W-:Y:S01]  /*3ee0*/  SEL R14, R33, R34, !P4 ;  /* 0x00000022210e7207 */ /* 0x001fe20006000000 */
[----:B------:R-:W-:Y:S01]  /*3ef0*/  IMAD.WIDE R18, R41, 0x10, R16 ;  /* 0x0000001029127825 */ /* 0x000fe200078e0210 */
[----:B-----5:R-:W-:-:S03]  /*3f00*/  ISETP.GE.AND P0, PT, R44, R43, PT ;  /* 0x0000002b2c00720c */ /* 0x020fc60003f06270 */
[--C-:B------:R-:W-:Y:S02]  /*3f10*/  IMAD.WIDE R36, R0, 0x10, R16.reuse ;  /* 0x0000001000247825 */ /* 0x100fe400078e0210 */
[----:B------:R-:W2:Y:S02]  /*3f20*/  LDG.E R18, desc[UR8][R18.64] ;  /* 0x0000000812127981 */ /* 0x000ea4000c1e1900 */
[--C-:B------:R-:W-:Y:S02]  /*3f30*/  IMAD.WIDE R42, R20, 0x10, R16.reuse ;  /* 0x00000010142a7825 */ /* 0x100fe400078e0210 */
[----:B------:R0:W3:Y:S02]  /*3f40*/  LDG.E R9, desc[UR8][R38.64] ;  /* 0x0000000826097981 */ /* 0x0000e4000c1e1900 */
[--C-:B------:R-:W-:Y:S02]  /*3f50*/  IMAD.WIDE R44, R29, 0x10, R16.reuse ;  /* 0x000000101d2c7825 */ /* 0x100fe400078e0210 */
[----:B------:R-:W2:Y:S04]  /*3f60*/  LDG.E R37, desc[UR8][R36.64] ;  /* 0x0000000824257981 */ /* 0x000ea8000c1e1900 */
[----:B------:R-:W3:Y:S01]  /*3f70*/  LDG.E R42, desc[UR8][R42.64] ;  /* 0x000000082a2a7981 */ /* 0x000ee2000c1e1900 */
[----:B0-----:R-:W-:-:S03]  /*3f80*/  IMAD.WIDE R38, R14, 0x10, R16 ;  /* 0x000000100e267825 */ /* 0x001fc600078e0210 */
[----:B------:R-:W5:Y:S04]  /*3f90*/  LDG.E R44, desc[UR8][R44.64] ;  /* 0x000000082c2c7981 */ /* 0x000f68000c1e1900 */
[----:B------:R-:W5:Y:S01]  /*3fa0*/  LDG.E R11, desc[UR8][R38.64] ;  /* 0x00000008260b7981 */ /* 0x000f62000c1e1900 */
[----:B------:R-:W-:Y:S02]  /*3fb0*/  SEL R27, R25, R22, !P2 ;  /* 0x00000016191b7207 */ /* 0x000fe40005000000 */
[----:B------:R-:W-:Y:S01]  /*3fc0*/  SEL R25, R22, R25, !P2 ;  /* 0x0000001916197207 */ /* 0x000fe20005000000 */
[----:B------:R-:W-:Y:S01]  /*3fd0*/  IMAD R4, R7, 0x44, R4 ;  /* 0x0000004407047824 */ /* 0x000fe200078e0204 */
[----:B------:R-:W-:Y:S02]  /*3fe0*/  SEL R7, R12, R3, !P5 ;  /* 0x000000030c077207 */ /* 0x000fe40006800000 */
[----:B------:R-:W-:-:S02]  /*3ff0*/  SEL R19, R3, R12, !P5 ;  /* 0x0000000c03137207 */ /* 0x000fc40006800000 */
[----:B------:R-:W-:Y:S02]  /*4000*/  SEL R3, R31, R26, !P3 ;  /* 0x0000001a1f037207 */ /* 0x000fe40005800000 */
[----:B------:R-:W-:Y:S02]  /*4010*/  SEL R33, R34, R33, !P4 ;  /* 0x0000002122217207 */ /* 0x000fe40006000000 */
[----:B------:R-:W-:Y:S02]  /*4020*/  SEL R31, R26, R31, !P3 ;  /* 0x0000001f1a1f7207 */ /* 0x000fe40005800000 */
[----:B----4-:R-:W-:Y:S02]  /*4030*/  ISETP.GE.AND P1, PT, R15, R8, PT ;  /* 0x000000080f00720c */ /* 0x010fe40003f26270 */
[----:B------:R-:W-:Y:S02]  /*4040*/  SEL R15, R21, R10, !P0 ;  /* 0x0000000a150f7207 */ /* 0x000fe40004000000 */
[----:B------:R-:W-:-:S02]  /*4050*/  SEL R21, R10, R21, !P0 ;  /* 0x000000150a157207 */ /* 0x000fc40004000000 */
[----:B------:R-:W-:Y:S02]  /*4060*/  SEL R35, R23, R28, !P1 ;  /* 0x0000001c17237207 */ /* 0x000fe40004800000 */
[----:B------:R-:W-:Y:S02]  /*4070*/  SEL R23, R28, R23, !P1 ;  /* 0x000000171c177207 */ /* 0x000fe40004800000 */
[----:B--2---:R-:W-:Y:S02]  /*4080*/  ISETP.GE.AND P0, PT, R37, R18, PT ;  /* 0x000000122500720c */ /* 0x004fe40003f06270 */
[----:B---3--:R-:W-:Y:S02]  /*4090*/  ISETP.GE.AND P1, PT, R42, R9, PT ;  /* 0x000000092a00720c */ /* 0x008fe40003f26270 */
[----:B------:R-:W-:Y:S02]  /*40a0*/  SEL R9, R41, R0, !P0 ;  /* 0x0000000029097207 */ /* 0x000fe40004000000 */
[----:B------:R-:W-:-:S02]  /*40b0*/  SEL R41, R0, R41, !P0 ;  /* 0x0000002900297207 */ /* 0x000fc40004000000 */
[----:B-----5:R-:W-:Y:S01]  /*40c0*/  ISETP.GE.AND P2, PT, R11, R44, PT ;  /* 0x0000002c0b00720c */ /* 0x020fe20003f46270 */
[----:B------:R-:W-:Y:S01]  /*40d0*/  IMAD.MOV.U32 R0, RZ, RZ, 0x2 ;  /* 0x00000002ff007424 */ /* 0x000fe200078e00ff */
[----:B------:R-:W-:Y:S02]  /*40e0*/  SEL R39, R13, R20, !P1 ;  /* 0x000000140d277207 */ /* 0x000fe40004800000 */
[----:B------:R-:W-:Y:S02]  /*40f0*/  SEL R37, R20, R13, !P1 ;  /* 0x0000000d14257207 */ /* 0x000fe40004800000 */
[----:B------:R-:W-:Y:S02]  /*4100*/  SEL R18, R29, R14, !P2 ;  /* 0x0000000e1d127207 */ /* 0x000fe40005000000 */
[----:B------:R-:W-:-:S07]  /*4110*/  SEL R45, R14, R29, !P2 ;  /* 0x0000001d0e2d7207 */ /* 0x000fce0005000000 */
.L_x_366:
[----:B------:R-:W0:Y:S01]  /*4120*/  S2R R13, SR_TID.X ;  /* 0x00000000000d7919 */ /* 0x000e220000002100 */
[--C-:B------:R-:W-:Y:S01]  /*4130*/  IMAD.MOV R8, RZ, RZ, -R0.reuse ;  /* 0x000000ffff087224 */ /* 0x100fe200078e0a00 */
[----:B------:R-:W-:Y:S01]  /*4140*/  SHF.R.U32.HI R12, RZ, 0x1, R0 ;  /* 0x00000001ff0c7819 */ /* 0x000fe20000011600 */
[----:B------:R-:W-:Y:S01]  /*4150*/  VIADD R10, R0, 0xffffffff ;  /* 0xffffffff000a7836 */ /* 0x000fe20000000000 */
[----:B------:R-:W-:Y:S06]  /*4160*/  BAR.SYNC.DEFER_BLOCKING 0x0 ;  /* 0x0000000000007b1d */ /* 0x000fec0000010000 */
[----:B------:R-:W-:Y:S01]  /*4170*/  BSSY.RECONVERGENT B0, `(.L_x_329) ;  /* 0x000003c000007945 */ /* 0x000fe20003800200 */
[----:B------:R1:W-:Y:S01]  /*4180*/  STS [R4], R19 ;  /* 0x0000001304007388 */ /* 0x0003e20000000800 */
[----:B0-----:R-:W-:-:S03]  /*4190*/  LOP3.LUT R8, R13, R8, RZ, 0xc0, !PT ;  /* 0x000000080d087212 */ /* 0x001fc600078ec0ff */
[----:B------:R0:W-:Y:S01]  /*41a0*/  STS [R4+0x4], R7 ;  /* 0x0000040704007388 */ /* 0x0001e20000000800 */
[----:B------:R-:W-:Y:S01]  /*41b0*/  LOP3.LUT R10, R10, R13, RZ, 0xc0, !PT ;  /* 0x0000000d0a0a7212 */ /* 0x000fe200078ec0ff */
[----:B------:R-:W-:Y:S02]  /*41c0*/  IMAD R8, R8, 0x11, RZ ;  /* 0x0000001108087824 */ /* 0x000fe400078e02ff */
[----:B------:R0:W-:Y:S02]  /*41d0*/  STS [R4+0x8], R31 ;  /* 0x0000081f04007388 */ /* 0x0001e40000000800 */
[----:B------:R-:W-:Y:S01]  /*41e0*/  IMAD R10, R10, 0x11, RZ ;  /* 0x000000110a0a7824 */ /* 0x000fe200078e02ff */
[----:B------:R-:W-:Y:S01]  /*41f0*/  VIMNMX.U32 R11, PT, PT, R8, 0x1100, PT ;  /* 0x00001100080b7848 */ /* 0x000fe20003fe0000 */
[----:B------:R0:W-:Y:S03]  /*4200*/  STS [R4+0xc], R3 ;  /* 0x00000c0304007388 */ /* 0x0001e60000000800 */
[----:B------:R-:W-:Y:S01]  /*4210*/  VIMNMX.U32 R13, PT, PT, R10, 0x1100, PT ;  /* 0x000011000a0d7848 */ /* 0x000fe20003fe0000 */
[----:B------:R-:W-:Y:S01]  /*4220*/  IMAD R8, R12, 0x11, R11 ;  /* 0x000000110c087824 */ /* 0x000fe200078e020b */
[----:B------:R0:W-:Y:S04]  /*4230*/  STS [R4+0x10], R25 ;  /* 0x0000101904007388 */ /* 0x0001e80000000800 */
[----:B------:R-:W-:Y:S01]  /*4240*/  VIMNMX.U32 R8, PT, PT, R8, 0x1100, PT ;  /* 0x0000110008087848 */ /* 0x000fe20003fe0000 */
[----:B------:R0:W-:Y:S03]  /*4250*/  STS [R4+0x14], R27 ;  /* 0x0000141b04007388 */ /* 0x0001e60000000800 */
[----:B-1----:R-:W-:Y:S01]  /*4260*/  VIADDMNMX R19, R8, -R11, R13, PT ;  /* 0x8000000b08137246 */ /* 0x002fe2000380010d */
[--C-:B------:R-:W-:Y:S01]  /*4270*/  IMAD R29, R12, 0x11, R8.reuse ;  /* 0x000000110c1d7824 */ /* 0x100fe200078e0208 */
[----:B------:R0:W-:Y:S04]  /*4280*/  STS [R4+0x18], R21 ;  /* 0x0000181504007388 */ /* 0x0001e80000000800 */
[----:B------:R-:W-:Y:S01]  /*4290*/  VIMNMX.U32 R29, PT, PT, R29, 0x1100, PT ;  /* 0x000011001d1d7848 */ /* 0x000fe20003fe0000 */
[----:B------:R0:W-:Y:S04]  /*42a0*/  STS [R4+0x1c], R15 ;  /* 0x00001c0f04007388 */ /* 0x0001e80000000800 */
[----:B------:R-:W-:Y:S01]  /*42b0*/  IMAD.IADD R10, R29, 0x1, -R8 ;  /* 0x000000011d0a7824 */ /* 0x000fe200078e0a08 */
[----:B------:R0:W-:Y:S04]  /*42c0*/  STS [R4+0x20], R23 ;  /* 0x0000201704007388 */ /* 0x0001e80000000800 */
[C---:B------:R-:W-:Y:S01]  /*42d0*/  ISETP.GE.AND P0, PT, R13.reuse, R10, PT ;  /* 0x0000000a0d00720c */ /* 0x040fe20003f06270 */
[----:B------:R-:W-:Y:S01]  /*42e0*/  IMAD.IADD R10, R13, 0x1, -R10 ;  /* 0x000000010d0a7824 */ /* 0x000fe200078e0a0a */
[----:B------:R0:W-:Y:S04]  /*42f0*/  STS [R4+0x24], R35 ;  /* 0x0000242304007388 */ /* 0x0001e80000000800 */
[----:B------:R-:W-:Y:S01]  /*4300*/  SEL R10, R10, RZ, P0 ;  /* 0x000000ff0a0a7207 */ /* 0x000fe20000000000 */
[----:B------:R0:W-:Y:S03]  /*4310*/  STS [R4+0x28], R41 ;  /* 0x0000282904007388 */ /* 0x0001e60000000800 */
[----:B------:R-:W-:Y:S01]  /*4320*/  ISETP.GE.AND P0, PT, R10, R19, PT ;  /* 0x000000130a00720c */ /* 0x000fe20003f06270 */
        /* <DEDUP_REMOVED lines=8> */
[----:B------:R-:W1:Y:S01]  /*43b0*/  S2R R12, SR_CgaCtaId ;  /* 0x00000000000c7919 */ /* 0x000e620000008800 */
[----:B0-----:R-:W-:Y:S01]  /*43c0*/  MOV R7, 0x400 ;  /* 0x0000040000077802 */ /* 0x001fe20000000f00 */
[----:B------:R-:W-:Y:S02]  /*43d0*/  IMAD.MOV.U32 R3, RZ, RZ, R19 ;  /* 0x000000ffff037224 */ /* 0x000fe400078e0013 */
[----:B------:R-:W-:Y:S01]  /*43e0*/  IMAD.IADD R20, R13, 0x1, R8 ;  /* 0x000000010d147824 */ /* 0x000fe200078e0208 */
[----:B-1----:R-:W-:-:S07]  /*43f0*/  LEA R22, R12, R7, 0x18 ;  /* 0x000000070c167211 */ /* 0x002fce00078ec0ff */
.L_x_331:
        /* <DEDUP_REMOVED lines=19> */
.L_x_330:
[----:B------:R-:W-:Y:S05]  /*4530*/  BSYNC.RECONVERGENT B0 ;  /* 0x0000000000007941 */ /* 0x000fea0003800200 */
.L_x_329:
[----:B------:R-:W1:Y:S01]  /*4540*/  S2UR UR5, SR_CgaCtaId ;  /* 0x00000000000579c3 */ /* 0x000e620000008800 */
[----:B------:R-:W-:Y:S01]  /*4550*/  UMOV UR4, 0x400 ;  /* 0x0000040000047882 */ /* 0x000fe20000000000 */
[----:B0-----:R-:W-:Y:S01]  /*4560*/  IMAD.IADD R7, R11, 0x1, R10 ;  /* 0x000000010b077824 */ /* 0x001fe200078e020a */
[----:B------:R-:W-:Y:S01]  /*4570*/  IADD3 R20, PT, PT, -R10, R8, R13 ;  /* 0x000000080a147210 */ /* 0x000fe20007ffe10d */
[----:B------:R-:W-:Y:S01]  /*4580*/  BSSY.RECONVERGENT B0, `(.L_x_332) ;  /* 0x0000013000007945 */ /* 0x000fe20003800200 */
[----:B------:R-:W-:Y:S01]  /*4590*/  PLOP3.LUT P0, PT, PT, PT, PT, 0x8, 0x80 ;  /* 0x000000000080781c */ /* 0x000fe20003f0e170 */
[----:B------:R-:W-:Y:S01]  /*45a0*/  VIADD R3, R7, 0x1 ;  /* 0x0000000107037836 */ /* 0x000fe20000000000 */
[C---:B------:R-:W-:Y:S01]  /*45b0*/  ISETP.GE.AND P1, PT, R20.reuse, R29, PT ;  /* 0x0000001d1400720c */ /* 0x040fe20003f26270 */
[----:B------:R-:W-:Y:S01]  /*45c0*/  VIADD R18, R20, 0x1 ;  /* 0x0000000114127836 */ /* 0x000fe20000000000 */
[----:B-1----:R-:W-:-:S06]  /*45d0*/  ULEA UR4, UR5, UR4, 0x18 ;  /* 0x0000000405047291 */ /* 0x002fcc000f8ec0ff */
        /* <DEDUP_REMOVED lines=13> */
.L_x_333:
[----:B------:R-:W-:Y:S05]  /*46b0*/  BSYNC.RECONVERGENT B0 ;  /* 0x0000000000007941 */ /* 0x000fea0003800200 */
.L_x_332:
        /* <DEDUP_REMOVED lines=21> */
.L_x_335:
[----:B------:R-:W-:Y:S05]  /*4810*/  BSYNC.RECONVERGENT B0 ;  /* 0x0000000000007941 */ /* 0x000fea0003800200 */
.L_x_334:
        /* <DEDUP_REMOVED lines=21> */
.L_x_337:
[----:B------:R-:W-:Y:S05]  /*4970*/  BSYNC.RECONVERGENT B0 ;  /* 0x0000000000007941 */ /* 0x000fea0003800200 */
.L_x_336:
        /* <DEDUP_REMOVED lines=21> */
.L_x_339:
[----:B------:R-:W-:Y:S05]  /*4ad0*/  BSYNC.RECONVERGENT B0 ;  /* 0x0000000000007941 */ /* 0x000fea0003800200 */
.L_x_338:
        /* <DEDUP_REMOVED lines=21> */
.L_x_341:
[----:B------:R-:W-:Y:S05]  /*4c30*/  BSYNC.RECONVERGENT B0 ;  /* 0x0000000000007941 */ /* 0x000fea0003800200 */
.L_x_340:
        /* <DEDUP_REMOVED lines=21> */
.L_x_343:
[----:B------:R-:W-:Y:S05]  /*4d90*/  BSYNC.RECONVERGENT B0 ;  /* 0x0000000000007941 */ /* 0x000fea0003800200 */
.L_x_342:
[----:B------:R-:W-:Y:S01]  /*4da0*/  @!P0 IMAD.MOV R20, RZ, RZ, R18 ;  /* 0x000000ffff148224 */ /* 0x000fe200078e0212 */
[----:B------:R-:W-:Y:S01]  /*4db0*/  BSSY.RECONVERGENT B0, `(.L_x_344) ;  /* 0x0000014000007945 */ /* 0x000fe20003800200 */
[----:B------:R-:W-:Y:S01]  /*4dc0*/  @P0 IMAD.MOV R15, RZ, RZ, R21 ;  /* 0x000000ffff0f0224 */ /* 0x000fe200078e0215 */
[----:B-12---:R-:W-:Y:S01]  /*4dd0*/  SEL R27, R14, R43, P0 ;  /* 0x0000002b0e1b7207 */ /* 0x006fe20000000000 */
[C---:B------:R-:W-:Y:S01]  /*4de0*/  VIADD R18, R20.reuse, 0x1 ;  /* 0x0000000114127836 */ /* 0x040fe20000000000 */
[C---:B------:R-:W-:Y:S01]  /*4df0*/  ISETP.GE.AND P1, PT, R20.reuse, R29, PT ;  /* 0x0000001d1400720c */ /* 0x040fe20003f26270 */
[C---:B0-----:R-:W-:Y:S01]  /*4e00*/  VIADD R9, R15.reuse, 0x1 ;  /* 0x000000010f097836 */ /* 0x041fe20000000000 */
        /* <DEDUP_REMOVED lines=14> */
.L_x_345:
[----:B------:R-:W-:Y:S05]  /*4ef0*/  BSYNC.RECONVERGENT B0 ;  /* 0x0000000000007941 */ /* 0x000fea0003800200 */
.L_x_344:
        /* <DEDUP_REMOVED lines=21> */
.L_x_347:
[----:B------:R-:W-:Y:S05]  /*5050*/  BSYNC.RECONVERGENT B0 ;  /* 0x0000000000007941 */ /* 0x000fea0003800200 */
.L_x_346:
        /* <DEDUP_REMOVED lines=21> */
.L_x_349:
[----:B------:R-:W-:Y:S05]  /*51b0*/  BSYNC.RECONVERGENT B0 ;  /* 0x0000000000007941 */ /* 0x000fea0003800200 */
.L_x_348:
        /* <DEDUP_REMOVED lines=21> */
.L_x_351:
[----:B------:R-:W-:Y:S05]  /*5310*/  BSYNC.RECONVERGENT B0 ;  /* 0x0000000000007941 */ /* 0x000fea0003800200 */
.L_x_350:
        /* <DEDUP_REMOVED lines=21> */
.L_x_353:
[----:B------:R-:W-:Y:S05]  /*5470*/  BSYNC.RECONVERGENT B0 ;  /* 0x0000000000007941 */ /* 0x000fea0003800200 */
.L_x_352:
        /* <DEDUP_REMOVED lines=21> */
.L_x_355:
[----:B------:R-:W-:Y:S05]  /*55d0*/  BSYNC.RECONVERGENT B0 ;  /* 0x0000000000007941 */ /* 0x000fea0003800200 */
.L_x_354:
        /* <DEDUP_REMOVED lines=21> */
.L_x_357:
[----:B------:R-:W-:Y:S05]  /*5730*/  BSYNC.RECONVERGENT B0 ;  /* 0x0000000000007941 */ /* 0x000fea0003800200 */
.L_x_356:
        /* <DEDUP_REMOVED lines=20> */
.L_x_359:
[----:B------:R-:W-:Y:S05]  /*5880*/  BSYNC.RECONVERGENT B0 ;  /* 0x0000000000007941 */ /* 0x000fea0003800200 */
.L_x_358:
        /* <DEDUP_REMOVED lines=20> */
.L_x_361:
[----:B------:R-:W-:Y:S05]  /*59d0*/  BSYNC.RECONVERGENT B0 ;  /* 0x0000000000007941 */ /* 0x000fea0003800200 */
.L_x_360:
        /* <DEDUP_REMOVED lines=21> */
.L_x_363:
[----:B------:R-:W-:Y:S05]  /*5b30*/  BSYNC.RECONVERGENT B0 ;  /* 0x0000000000007941 */ /* 0x000fea0003800200 */
.L_x_362:
[----:B0-----:R-:W-:Y:S01]  /*5b40*/  VIADD R11, R22, 0x1 ;  /* 0x00000001160b7836 */ /* 0x001fe20000000000 */
[----:B------:R-:W-:Y:S01]  /*5b50*/  BSSY.RECONVERGENT B0, `(.L_x_364) ;  /* 0x0000015000007945 */ /* 0x000fe20003800200 */
[----:B------:R-:W-:Y:S02]  /*5b60*/  @P0 IMAD.MOV R11, RZ, RZ, R22 ;  /* 0x000000ffff0b0224 */ /* 0x000fe400078e0216 */
[----:B------:R-:W-:Y:S02]  /*5b70*/  VIADD R10, R18, 0x1 ;  /* 0x00000001120a7836 */ /* 0x000fe40000000000 */
[----:B------:R-:W-:Y:S01]  /*5b80*/  @!P0 IMAD.MOV R10, RZ, RZ, R18 ;  /* 0x000000ffff0a8224 */ /* 0x000fe200078e0212 */
[----:B------:R-:W-:Y:S02]  /*5b90*/  @!P0 LEA R12, R11, UR4, 0x2 ;  /* 0x000000040b0c8c11 */ /* 0x000fe4000f8e10ff */
[----:B-12---:R-:W-:Y:S02]  /*5ba0*/  SEL R18, R14, R43, P0 ;  /* 0x0000002b0e127207 */ /* 0x006fe40000000000 */
        /* <DEDUP_REMOVED lines=15> */
.L_x_365:
[----:B------:R-:W-:Y:S05]  /*5ca0*/  BSYNC.RECONVERGENT B0 ;  /* 0x0000000000007941 */ /* 0x000fea0003800200 */
.L_x_364:
        /* <DEDUP_REMOVED lines=19> */
[----:B------:R-:W0:Y:S03]  /*5de0*/  LDCU.64 UR4, c[0x0][0x398] ;  /* 0x00007300ff0477ac */ /* 0x000e260008000a00 */
[----:B------:R-:W-:Y:S04]  /*5df0*/  STS [R8+0x4], R7 ;  /* 0x0000040708007388 */ /* 0x000fe80000000800 */
[----:B------:R-:W-:Y:S04]  /*5e00*/  STS [R8+0x8], R31 ;  /* 0x0000081f08007388 */ /* 0x000fe80000000800 */
[----:B------:R1:W-:Y:S04]  /*5e10*/  STS [R8+0xc], R3 ;  /* 0x00000c0308007388 */ /* 0x0003e80000000800 */
[----:B------:R-:W-:Y:S04]  /*5e20*/  STS [R8+0x10], R25 ;  /* 0x0000101908007388 */ /* 0x000fe80000000800 */
[----:B------:R-:W-:Y:S01]  /*5e30*/  STS [R8+0x14], R27 ;  /* 0x0000141b08007388 */ /* 0x000fe20000000800 */
[----:B-1----:R-:W-:-:S03]  /*5e40*/  LOP3.LUT R3, R0, 0x3e0, RZ, 0xc0, !PT ;  /* 0x000003e000037812 */ /* 0x002fc600078ec0ff */
[----:B------:R-:W-:Y:S02]  /*5e50*/  STS [R8+0x18], R21 ;  /* 0x0000181508007388 */ /* 0x000fe40000000800 */
[----:B------:R-:W-:Y:S02]  /*5e60*/  IMAD R3, R3, 0x11, RZ ;  /* 0x0000001103037824 */ /* 0x000fe400078e02ff */
        /* <DEDUP_REMOVED lines=9> */
[----:B-1----:R-:W-:-:S03]  /*5f00*/  LOP3.LUT R39, R0, 0x1f, RZ, 0xc0, !PT ;  /* 0x0000001f00277812 */ /* 0x002fc600078ec0ff */
[----:B------:R-:W-:Y:S01]  /*5f10*/  STS [R8+0x40], R33 ;  /* 0x0000402108007388 */ /* 0x000fe20000000800 */
[----:B------:R-:W-:-:S03]  /*5f20*/  NOP ;  /* 0x0000000000007918 */ /* 0x000fc60000000000 */
[----:B------:R-:W1:Y:S01]  /*5f30*/  LDS R5, [R4] ;  /* 0x0000000004057984 */ /* 0x000e620000000800 */
[----:B------:R-:W-:-:S03]  /*5f40*/  IMAD.IADD R2, R2, 0x1, R39 ;  /* 0x0000000102027824 */ /* 0x000fc600078e0227 */
[----:B------:R-:W3:Y:S02]  /*5f50*/  LDS R7, [R4+0x80] ;  /* 0x0000800004077984 */ /* 0x000ee40000000800 */
[----:B------:R-:W-:Y:S02]  /*5f60*/  IADD3 R0, P0, PT, R3, R2, RZ ;  /* 0x0000000203007210 */ /* 0x000fe40007f1e0ff */
[----:B------:R-:W4:Y:S03]  /*5f70*/  LDS R9, [R4+0x100] ;  /* 0x0001000004097984 */ /* 0x000f260000000800 */
[----:B------:R-:W-:Y:S01]  /*5f80*/  IMAD.X R3, RZ, RZ, RZ, P0 ;  /* 0x000000ffff037224 */ /* 0x000fe200000e06ff */
[----:B------:R-:W5:Y:S01]  /*5f90*/  LDS R11, [R4+0x180] ;  /* 0x00018000040b7984 */ /* 0x000f620000000800 */
[----:B0-----:R-:W-:-:S03]  /*5fa0*/  LEA R2, P0, R0, UR4, 0x2 ;  /* 0x0000000400027c11 */ /* 0x001fc6000f8010ff */
[----:B------:R-:W0:Y:S01]  /*5fb0*/  LDS R13, [R4+0x200] ;  /* 0x00020000040d7984 */ /* 0x000e220000000800 */
[----:B------:R-:W-:-:S03]  /*5fc0*/  LEA.HI.X R3, R0, UR5, R3, 0x2, P0 ;  /* 0x0000000500037c11 */ /* 0x000fc600080f1403 */
        /* <DEDUP_REMOVED lines=12> */
[----:B-1----:R-:W-:Y:S04]  /*6090*/  STG.E desc[UR8][R2.64], R5 ;  /* 0x0000000502007986 */ /* 0x002fe8000c101908 */
[----:B---3--:R-:W-:Y:S04]  /*60a0*/  STG.E desc[UR8][R2.64+0x80], R7 ;  /* 0x0000800702007986 */ /* 0x008fe8000c101908 */
[----:B----4-:R-:W-:Y:S04]  /*60b0*/  STG.E desc[UR8][R2.64+0x100], R9 ;  /* 0x0001000902007986 */ /* 0x010fe8000c101908 */
[----:B-----5:R-:W-:Y:S04]  /*60c0*/  STG.E desc[UR8][R2.64+0x180], R11 ;  /* 0x0001800b02007986 */ /* 0x020fe8000c101908 */
[----:B0-----:R-:W-:Y:S04]  /*60d0*/  STG.E desc[UR8][R2.64+0x200], R13 ;  /* 0x0002000d02007986 */ /* 0x001fe8000c101908 */
        /* <DEDUP_REMOVED lines=13> */
.L_x_367:
[----:B------:R-:W-:Y:S01]  /*61b0*/  STS [R8], R19 ;  /* 0x0000001308007388 */ /* 0x000fe20000000800 */
[----:B------:R-:W0:Y:S03]  /*61c0*/  LDCU.64 UR4, c[0x0][0x3b0] ;  /* 0x00007600ff0477ac */ /* 0x000e260008000a00 */
[----:B------:R1:W-:Y:S04]  /*61d0*/  STS [R8+0x4], R7 ;  /* 0x0000040708007388 */ /* 0x0003e80000000800 */
[----:B------:R-:W-:Y:S04]  /*61e0*/  STS [R8+0x8], R31 ;  /* 0x0000081f08007388 */ /* 0x000fe80000000800 */
[----:B------:R-:W-:Y:S04]  /*61f0*/  STS [R8+0xc], R3 ;  /* 0x00000c0308007388 */ /* 0x000fe80000000800 */
        /* <DEDUP_REMOVED lines=51> */
.L_x_328:
[----:B------:R-:W0:Y:S01]  /*6530*/  LDC.64 R6, c[0x0][0x388] ;  /* 0x0000e200ff067b82 */ /* 0x000e220000000a00 */
[----:B------:R-:W-:Y:S01]  /*6540*/  ACQBULK ;  /* 0x000000000000782e */ /* 0x000fe20000000000 */
[----:B------:R-:W1:Y:S06]  /*6550*/  S2R R16, SR_TID.X ;  /* 0x0000000000107919 */ /* 0x000e6c0000002100 */
[----:B------:R-:W2:Y:S01]  /*6560*/  LDC R5, c[0x0][0x3a8] ;  /* 0x0000ea00ff057b82 */ /* 0x000ea20000000800 */
[----:B0-----:R-:W-:-:S06]  /*6570*/  IMAD.WIDE.U32 R6, R2, 0x4, R6 ;  /* 0x0000000402067825 */ /* 0x001fcc00078e0006 */
[----:B------:R0:W3:Y:S01]  /*6580*/  LDG.E R6, desc[UR8][R6.64] ;  /* 0x0000000806067981 */ /* 0x0000e2000c1e1900 */
[----:B------:R-:W-:Y:S01]  /*6590*/  IMAD.MOV R30, RZ, RZ, -R2 ;  /* 0x000000ffff1e7224 */ /* 0x000fe200078e0a02 */
[C---:B-1----:R-:W-:Y:S02]  /*65a0*/  LOP3.LUT R3, R16.reuse, 0x1f, RZ, 0xc0, !PT ;  /* 0x0000001f10037812 */ /* 0x042fe400078ec0ff */
[----:B------:R-:W-:Y:S02]  /*65b0*/  LOP3.LUT R0, R16, 0x3e0, RZ, 0xc0, !PT ;  /* 0x000003e010007812 */ /* 0x000fe400078ec0ff */
[----:B--2---:R-:W-:-:S03]  /*65c0*/  VIADDMNMX R30, R30, R5, 0x1100, PT ;  /* 0x000011001e1e7446 */ /* 0x004fc60003800105 */
[----:B------:R-:W-:-:S04]  /*65d0*/  IMAD R3, R0, 0x11, R3 ;  /* 0x0000001100037824 */ /* 0x000fc800078e0203 */
[C---:B------:R-:W-:Y:S01]  /*65e0*/  VIADD R5, R3.reuse, 0x20 ;  /* 0x0000002003057836 */ /* 0x040fe20000000000 */
[----:B------:R-:W-:-:S04]  /*65f0*/  ISETP.GE.AND P1, PT, R3, R30, PT ;  /* 0x0000001e0300720c */ /* 0x000fc80003f26270 */
[----:B------:R-:W-:Y:S01]  /*6600*/  ISETP.GE.AND P2, PT, R5, R30, PT ;  /* 0x0000001e0500720c */ /* 0x000fe20003f46270 */
[----:B------:R-:W-:-:S05]  /*6610*/  VIADD R5, R3, 0x40 ;  /* 0x0000004003057836 */ /* 0x000fca0000000000 */
[-C--:B------:R-:W-:Y:S01]  /*6620*/  ISETP.GE.AND P3, PT, R5, R30.reuse, PT ;  /* 0x0000001e0500720c */ /* 0x080fe20003f66270 */
[----:B------:R-:W-:Y:S02]  /*6630*/  VIADD R5, R3, 0x60 ;  /* 0x0000006003057836 */ /* 0x000fe40000000000 */
[----:B------:R-:W1:Y:S01]  /*6640*/  @!P1 LDC.64 R20, c[0x0][0x388] ;  /* 0x0000e200ff149b82 */ /* 0x000e620000000a00 */
[----:B------:R-:W-:Y:S02]  /*6650*/  @!P1 IADD3 R0, P0, PT, R2, R3, RZ ;  /* 0x0000000302009210 */ /* 0x000fe40007f1e0ff */
[-C--:B------:R-:W-:Y:S01]  /*6660*/  ISETP.GE.AND P4, PT, R5, R30.reuse, PT ;  /* 0x0000001e0500720c */ /* 0x080fe20003f86270 */
[----:B------:R-:W-:Y:S02]  /*6670*/  VIADD R5, R3, 0x80 ;  /* 0x0000008003057836 */ /* 0x000fe40000000000 */
[----:B------:R-:W-:Y:S02]  /*6680*/  @!P1 IMAD.X R4, RZ, RZ, RZ, P0 ;  /* 0x000000ffff049224 */ /* 0x000fe400000e06ff */
[----:B------:R-:W2:Y:S01]  /*6690*/  @!P2 LDC.64 R12, c[0x0][0x388] ;  /* 0x0000e200ff0cab82 */ /* 0x000ea20000000a00 */
[----:B------:R-:W-:Y:S01]  /*66a0*/  ISETP.GE.AND P0, PT, R5, R30, PT ;  /* 0x0000001e0500720c */ /* 0x000fe20003f06270 */
[----:B------:R-:W-:-:S06]  /*66b0*/  VIADD R5, R3, 0xa0 ;  /* 0x000000a003057836 */ /* 0x000fcc0000000000 */
[----:B------:R-:W4:Y:S01]  /*66c0*/  @!P3 LDC.64 R10, c[0x0][0x388] ;  /* 0x0000e200ff0abb82 */ /* 0x000f220000000a00 */
[----:B-1----:R-:W-:-:S07]  /*66d0*/  @!P1 LEA R20, P5, R0, R20, 0x2 ;  /* 0x0000001400149211 */ /* 0x002fce00078a10ff */
[----:B------:R-:W1:Y:S01]  /*66e0*/  @!P4 LDC.64 R8, c[0x0][0x388] ;  /* 0x0000e200ff08cb82 */ /* 0x000e620000000a00 */
[----:B------:R-:W-:Y:S02]  /*66f0*/  @!P1 LEA.HI.X R21, R0, R21, R4, 0x2, P5 ;  /* 0x0000001500159211 */ /* 0x000fe400028f1404 */
[----:B------:R-:W-:-:S05]  /*6700*/  @!P2 IADD3 R0, P5, PT, R2, R3, RZ ;  /* 0x000000030200a210 */ /* 0x000fca0007fbe0ff */
[----:B------:R-:W5:Y:S01]  /*6710*/  @!P0 LDC.64 R14, c[0x0][0x388] ;  /* 0x0000e200ff0e8b82 */ /* 0x000f620000000a00 */
[----:B0-----:R-:W-:Y:S01]  /*6720*/  @!P2 IMAD.X R7, RZ, RZ, RZ, P5 ;  /* 0x000000ffff07a224 */ /* 0x001fe200028e06ff */
[----:B--2---:R-:W-:-:S04]  /*6730*/  @!P2 LEA R12, P5, R0, R12, 0x2 ;  /* 0x0000000c000ca211 */ /* 0x004fc800078a10ff */
[----:B------:R-:W-:Y:S02]  /*6740*/  @!P2 LEA.HI.X R13, R0, R13, R7, 0x2, P5 ;  /* 0x0000000d000da211 */ /* 0x000fe400028f1407 */
[----:B------:R-:W-:-:S05]  /*6750*/  @!P3 IADD3 R7, P5, PT, R2, R3, RZ ;  /* 0x000000030207b210 */ /* 0x000fca0007fbe0ff */
[----:B------:R-:W-:Y:S01]  /*6760*/  @!P3 IMAD.X R22, RZ, RZ, RZ, P5 ;  /* 0x000000ffff16b224 */ /* 0x000fe200028e06ff */
[----:B----4-:R-:W-:-:S04]  /*6770*/  @!P3 LEA R18, P5, R7, R10, 0x2 ;  /* 0x0000000a0712b211 */ /* 0x010fc800078a10ff */
[----:B------:R-:W-:Y:S02]  /*6780*/  @!P3 LEA.HI.X R19, R7, R11, R22, 0x2, P5 ;  /* 0x0000000b0713b211 */ /* 0x000fe400028f1416 */
[----:B------:R-:W-:Y:S01]  /*6790*/  @!P4 IADD3 R7, P5, PT, R2, R3, RZ ;  /* 0x000000030207c210 */ /* 0x000fe20007fbe0ff */
[----:B---3--:R-:W-:Y:S02]  /*67a0*/  IMAD.MOV.U32 R4, RZ, RZ, R6 ;  /* 0x000000ffff047224 */ /* 0x008fe400078e0006 */
[----:B------:R0:W2:Y:S01]  /*67b0*/  @!P1 LDG.E R6, desc[UR8][R20.64] ;  /* 0x0000000814069981 */ /* 0x0000a2000c1e1900 */
[----:B------:R-:W-:Y:S01]  /*67c0*/  ISETP.GE.AND P1, PT, R5, R30, PT ;  /* 0x0000001e0500720c */ /* 0x000fe20003f26270 */
[----:B------:R-:W-:Y:S02]  /*67d0*/  IMAD.MOV.U32 R0, RZ, RZ, R4 ;  /* 0x000000ffff007224 */ /* 0x000fe400078e0004 */
[----:B------:R-:W-:-:S04]  /*67e0*/  VIADD R5, R3, 0xc0 ;  /* 0x000000c003057836 */ /* 0x000fc80000000000 */
[----:B------:R3:W4:Y:S01]  /*67f0*/  @!P2 LDG.E R0, desc[UR8][R12.64+0x80] ;  /* 0x000080080c00a981 */ /* 0x000722000c1e1900 */
[----:B------:R-:W-:Y:S01]  /*6800*/  ISETP.GE.AND P2, PT, R5, R30, PT ;  /* 0x0000001e0500720c */ /* 0x000fe20003f46270 */
[----:B0-----:R-:W-:Y:S01]  /*6810*/  @!P4 IMAD.X R20, RZ, RZ, RZ, P5 ;  /* 0x000000ffff14c224 */ /* 0x001fe200028e06ff */
[----:B-1----:R-:W-:Y:S01]  /*6820*/  @!P4 LEA R22, P5, R7, R8, 0x2 ;  /* 0x000000080716c211 */ /* 0x002fe200078a10ff */
[----:B------:R-:W-:Y:S02]  /*6830*/  IMAD.MOV.U32 R38, RZ, RZ, R4 ;  /* 0x000000ffff267224 */ /* 0x000fe400078e0004 */
[----:B------:R-:W0:Y:S01]  /*6840*/  @!P1 LDC.64 R10, c[0x0][0x388] ;  /* 0x0000e200ff0a9b82 */ /* 0x000e220000000a00 */
[----:B------:R-:W-:Y:S01]  /*6850*/  VIADD R5, R3, 0xe0 ;  /* 0x000000e003057836 */ /* 0x000fe20000000000 */
[----:B------:R-:W-:Y:S02]  /*6860*/  @!P4 LEA.HI.X R23, R7, R9, R20, 0x2, P5 ;  /* 0x000000090717c211 */ /* 0x000fe400028f1414 */
[----:B------:R-:W-:Y:S01]  /*6870*/  @!P0 IADD3 R7, P5, PT, R2, R3, RZ ;  /* 0x0000000302078210 */ /* 0x000fe20007fbe0ff */
[----:B------:R1:W4:Y:S01]  /*6880*/  @!P3 LDG.E R38, desc[UR8][R18.64+0x100] ;  /* 0x000100081226b981 */ /* 0x000322000c1e1900 */
[----:B------:R-:W-:Y:S01]  /*6890*/  ISETP.GE.AND P3, PT, R5, R30, PT ;  /* 0x0000001e0500720c */ /* 0x000fe20003f66270 */
[----:B------:R-:W-:Y:S01]  /*68a0*/  IMAD.MOV.U32 R36, RZ, RZ, R4 ;  /* 0x000000ffff247224 */ /* 0x000fe200078e0004 */
[----:B---3--:R-:W3:Y:S01]  /*68b0*/  @!P2 LDC.64 R12, c[0x0][0x388] ;  /* 0x0000e200ff0cab82 */ /* 0x008ee20000000a00 */
[----:B------:R-:W-:Y:S01]  /*68c0*/  @!P0 IMAD.X R8, RZ, RZ, RZ, P5 ;  /* 0x000000ffff088224 */ /* 0x000fe200028e06ff */
[----:B-----5:R-:W-:Y:S01]  /*68d0*/  @!P0 LEA R14, P5, R7, R14, 0x2 ;  /* 0x0000000e070e8211 */ /* 0x020fe200078a10ff */
[----:B------:R-:W-:-:S02]  /*68e0*/  VIADD R5, R3, 0x100 ;  /* 0x0000010003057836 */ /* 0x000fc40000000000 */
[----:B------:R5:W4:Y:S01]  /*68f0*/  @!P4 LDG.E R36, desc[UR8][R22.64+0x180] ;  /* 0x000180081624c981 */ /* 0x000b22000c1e1900 */
[----:B------:R-:W-:Y:S01]  /*6900*/  @!P0 LEA.HI.X R15, R7, R15, R8, 0x2, P5 ;  /* 0x0000000f070f8211 */ /* 0x000fe200028f1408 */
[--C-:B------:R-:W-:Y:S01]  /*6910*/  IMAD.MOV.U32 R34, RZ, RZ, R4.reuse ;  /* 0x000000ffff227224 */ /* 0x100fe200078e0004 */
[----:B------:R-:W-:Y:S01]  /*6920*/  ISETP.GE.AND P4, PT, R5, R30, PT ;  /* 0x0000001e0500720c */ /* 0x000fe20003f86270 */
[----:B------:R-:W-:Y:S01]  /*6930*/  VIADD R5, R3, 0x120 ;  /* 0x0000012003057836 */ /* 0x000fe20000000000 */
[----:B------:R-:W-:Y:S01]  /*6940*/  @!P1 IADD3 R7, P5, PT, R2, R3, RZ ;  /* 0x0000000302079210 */ /* 0x000fe20007fbe0ff */
[----:B------:R-:W5:Y:S01]  /*6950*/  @!P3 LDC.64 R8, c[0x0][0x388] ;  /* 0x0000e200ff08bb82 */ /* 0x000f620000000a00 */
[----:B------:R-:W-:Y:S01]  /*6960*/  IMAD.MOV.U32 R32, RZ, RZ, R4 ;  /* 0x000000ffff207224 */ /* 0x000fe200078e0004 */
[----:B------:R5:W4:Y:S02]  /*6970*/  @!P0 LDG.E R34, desc[UR8][R14.64+0x200] ;  /* 0x000200080e228981 */ /* 0x000b24000c1e1900 */
[----:B-1----:R-:W-:Y:S01]  /*6980*/  @!P1 IMAD.X R18, RZ, RZ, RZ, P5 ;  /* 0x000000ffff129224 */ /* 0x002fe200028e06ff */
[----:B0-----:R-:W-:-:S02]  /*6990*/  @!P1 LEA R20, P5, R7, R10, 0x2 ;  /* 0x0000000a07149211 */ /* 0x001fc400078a10ff */
[----:B------:R-:W-:Y:S02]  /*69a0*/  ISETP.GE.AND P0, PT, R5, R30, PT ;  /* 0x0000001e0500720c */ /* 0x000fe40003f06270 */
[----:B------:R-:W-:Y:S02]  /*69b0*/  @!P1 LEA.HI.X R21, R7, R11, R18, 0x2, P5 ;  /* 0x0000000b07159211 */ /* 0x000fe400028f1412 */
[----:B------:R-:W-:Y:S01]  /*69c0*/  @!P2 IADD3 R7, P5, PT, R2, R3, RZ ;  /* 0x000000030207a210 */ /* 0x000fe20007fbe0ff */
[----:B------:R-:W0:Y:S01]  /*69d0*/  @!P4 LDC.64 R10, c[0x0][0x388] ;  /* 0x0000e200ff0acb82 */ /* 0x000e220000000a00 */
[----:B------:R-:W-:Y:S01]  /*69e0*/  VIADD R5, R3, 0x140 ;  /* 0x0000014003057836 */ /* 0x000fe20000000000 */
[----:B------:R1:W4:Y:S02]  /*69f0*/  @!P1 LDG.E R32, desc[UR8][R20.64+0x280] ;  /* 0x0002800814209981 */ /* 0x000324000c1e1900 */
[----:B------:R-:W-:Y:S01]  /*6a00*/  @!P2 IMAD.X R18, RZ, RZ, RZ, P5 ;  /* 0x000000ffff12a224 */ /* 0x000fe200028e06ff */
[----:B---3--:R-:W-:-:S02]  /*6a10*/  @!P2 LEA R12, P5, R7, R12, 0x2 ;  /* 0x0000000c070ca211 */ /* 0x008fc400078a10ff */
[----:B------:R-:W-:Y:S01]  /*6a20*/  ISETP.GE.AND P1, PT, R5, R30, PT ;  /* 0x0000001e0500720c */ /* 0x000fe20003f26270 */
[----:B-----5:R-:W3:Y:S01]  /*6a30*/  @!P0 LDC.64 R22, c[0x0][0x388] ;  /* 0x0000e200ff168b82 */ /* 0x020ee20000000a00 */
[----:B------:R-:W-:Y:S01]  /*6a40*/  @!P2 LEA.HI.X R13, R7, R13, R18, 0x2, P5 ;  /* 0x0000000d070da211 */ /* 0x000fe200028f1412 */
[----:B------:R-:W-:Y:S01]  /*6a50*/  IMAD.MOV.U32 R18, RZ, RZ, R4 ;  /* 0x000000ffff127224 */ /* 0x000fe200078e0004 */
[----:B------:R-:W-:Y:S01]  /*6a60*/  @!P3 IADD3 R7, P5, PT, R2, R3, RZ ;  /* 0x000000030207b210 */ /* 0x000fe20007fbe0ff */
[----:B------:R-:W-:-:S04]  /*6a70*/  VIADD R5, R3, 0x160 ;  /* 0x0000016003057836 */ /* 0x000fc80000000000 */
[----:B------:R-:W-:Y:S01]  /*6a80*/  @!P3 IMAD.X R14, RZ, RZ, RZ, P5 ;  /* 0x000000ffff0eb224 */ /* 0x000fe200028e06ff */
[----:B------:R5:W4:Y:S01]  /*6a90*/  @!P2 LDG.E R18, desc[UR8][R12.64+0x300] ;  /* 0x000300080c12a981 */ /* 0x000b22000c1e1900 */
[----:B------:R-:W-:Y:S02]  /*6aa0*/  @!P3 LEA R8, P5, R7, R8, 0x2 ;  /* 0x000000080708b211 */ /* 0x000fe400078a10ff */
[----:B------:R-:W-:Y:S01]  /*6ab0*/  ISETP.GE.AND P2, PT, R5, R30, PT ;  /* 0x0000001e0500720c */ /* 0x000fe20003f46270 */
[----:B------:R-:W3:Y:S01]  /*6ac0*/  @!P1 LDC.64 R24, c[0x0][0x388] ;  /* 0x0000e200ff189b82 */ /* 0x000ee20000000a00 */
[----:B------:R-:W-:Y:S02]  /*6ad0*/  @!P4 IADD3 R15, P6, PT, R2, R3, RZ ;  /* 0x00000003020fc210 */ /* 0x000fe40007fde0ff */
[----:B------:R-:W-:Y:S01]  /*6ae0*/  @!P3 LEA.HI.X R9, R7, R9, R14, 0x2, P5 ;  /* 0x000000090709b211 */ /* 0x000fe200028f140e */
[----:B------:R-:W-:Y:S02]  /*6af0*/  IMAD.MOV.U32 R14, RZ, RZ, R4 ;  /* 0x000000ffff0e7224 */ /* 0x000fe400078e0004 */
[----:B------:R-:W-:Y:S01]  /*6b00*/  VIADD R5, R3, 0x180 ;  /* 0x0000018003057836 */ /* 0x000fe20000000000 */
[----:B0-----:R-:W-:Y:S01]  /*6b10*/  @!P4 LEA R10, P5, R15, R10, 0x2 ;  /* 0x0000000a0f0ac211 */ /* 0x001fe200078a10ff */
[----:B-1----:R-:W-:-:S02]  /*6b20*/  @!P4 IMAD.X R20, RZ, RZ, RZ, P6 ;  /* 0x000000ffff14c224 */ /* 0x002fc400030e06ff */
[----:B------:R0:W4:Y:S01]  /*6b30*/  @!P3 LDG.E R14, desc[UR8][R8.64+0x380] ;  /* 0x00038008080eb981 */ /* 0x000122000c1e1900 */
[-C--:B------:R-:W-:Y:S01]  /*6b40*/  ISETP.GE.AND P3, PT, R5, R30.reuse, PT ;  /* 0x0000001e0500720c */ /* 0x080fe20003f66270 */
[----:B-----5:R-:W-:Y:S01]  /*6b50*/  IMAD.MOV.U32 R12, RZ, RZ, R4 ;  /* 0x000000ffff0c7224 */ /* 0x020fe200078e0004 */
[----:B------:R-:W-:Y:S01]  /*6b60*/  @!P4 LEA.HI.X R11, R15, R11, R20, 0x2, P5 ;  /* 0x0000000b0f0bc211 */ /* 0x000fe200028f1414 */
[----:B------:R-:W-:Y:S01]  /*6b70*/  VIADD R5, R3, 0x1a0 ;  /* 0x000001a003057836 */ /* 0x000fe20000000000 */
[----:B------:R-:W1:Y:S01]  /*6b80*/  @!P2 LDC.64 R20, c[0x0][0x388] ;  /* 0x0000e200ff14ab82 */ /* 0x000e620000000a00 */
[CC--:B------:R-:W-:Y:S02]  /*6b90*/  @!P0 IADD3 R7, P5, PT, R2.reuse, R3.reuse, RZ ;  /* 0x0000000302078210 */ /* 0x0c0fe40007fbe0ff */
[----:B------:R5:W4:Y:S01]  /*6ba0*/  @!P4 LDG.E R12, desc[UR8][R10.64+0x400] ;  /* 0x000400080a0cc981 */ /* 0x000b22000c1e1900 */
[----:B------:R-:W-:Y:S01]  /*6bb0*/  ISETP.GE.AND P4, PT, R5, R30, PT ;  /* 0x0000001e0500720c */ /* 0x000fe20003f86270 */
[----:B------:R-:W-:Y:S01]  /*6bc0*/  VIADD R5, R3, 0x1c0 ;  /* 0x000001c003057836 */ /* 0x000fe20000000000 */
[----:B0-----:R-:W-:Y:S01]  /*6bd0*/  @!P1 IADD3 R9, P6, PT, R2, R3, RZ ;  /* 0x0000000302099210 */ /* 0x001fe20007fde0ff */
[----:B------:R-:W-:Y:S01]  /*6be0*/  @!P0 IMAD.X R26, RZ, RZ, RZ, P5 ;  /* 0x000000ffff1a8224 */ /* 0x000fe200028e06ff */
[C---:B---3--:R-:W-:Y:S01]  /*6bf0*/  @!P0 LEA R22, P5, R7.reuse, R22, 0x2 ;  /* 0x0000001607168211 */ /* 0x048fe200078a10ff */
[----:B------:R-:W-:Y:S01]  /*6c00*/  IMAD.MOV.U32 R8, RZ, RZ, R4 ;  /* 0x000000ffff087224 */ /* 0x000fe200078e0004 */
[----:B------:R-:W0:Y:S02]  /*6c10*/  @!P3 LDC.64 R28, c[0x0][0x388] ;  /* 0x0000e200ff1cbb82 */ /* 0x000e240000000a00 */
[----:B------:R-:W-:Y:S01]  /*6c20*/  @!P0 LEA.HI.X R23, R7, R23, R26, 0x2, P5 ;  /* 0x0000001707178211 */ /* 0x000fe200028f141a */
[----:B------:R-:W-:Y:S01]  /*6c30*/  @!P1 IMAD.X R26, RZ, RZ, RZ, P6 ;  /* 0x000000ffff1a9224 */ /* 0x000fe200030e06ff */
[----:B------:R-:W-:Y:S01]  /*6c40*/  ISETP.GE.AND P5, PT, R5, R30, PT ;  /* 0x0000001e0500720c */ /* 0x000fe20003fa6270 */
[----:B------:R-:W-:Y:S01]  /*6c50*/  VIADD R5, R3, 0x1e0 ;  /* 0x000001e003057836 */ /* 0x000fe20000000000 */
[----:B------:R-:W-:Y:S01]  /*6c60*/  @!P1 LEA R24, P6, R9, R24, 0x2 ;  /* 0x0000001809189211 */ /* 0x000fe200078c10ff */
[----:B------:R3:W4:Y:S01]  /*6c70*/  @!P0 LDG.E R8, desc[UR8][R22.64+0x480] ;  /* 0x0004800816088981 */ /* 0x000722000c1e1900 */
[----:B-----5:R-:W-:-:S02]  /*6c80*/  IMAD.MOV.U32 R10, RZ, RZ, R4 ;  /* 0x000000ffff0a7224 */ /* 0x020fc400078e0004 */
[----:B------:R-:W-:Y:S02]  /*6c90*/  @!P1 LEA.HI.X R25, R9, R25, R26, 0x2, P6 ;  /* 0x0000001909199211 */ /* 0x000fe400030f141a */
[-C--:B------:R-:W-:Y:S01]  /*6ca0*/  ISETP.GE.AND P0, PT, R5, R30.reuse, PT ;  /* 0x0000001e0500720c */ /* 0x080fe20003f06270 */
[----:B------:R-:W-:Y:S01]  /*6cb0*/  VIADD R5, R3, 0x200 ;  /* 0x0000020003057836 */ /* 0x000fe20000000000 */
[----:B------:R-:W-:Y:S01]  /*6cc0*/  @!P2 IADD3 R7, P6, PT, R2, R3, RZ ;  /* 0x000000030207a210 */ /* 0x000fe20007fde0ff */
[----:B------:R-:W5:Y:S01]  /*6cd0*/  @!P4 LDC.64 R26, c[0x0][0x388] ;  /* 0x0000e200ff1acb82 */ /* 0x000f620000000a00 */
[----:B------:R0:W4:Y:S02]  /*6ce0*/  @!P1 LDG.E R10, desc[UR8][R24.64+0x500] ;  /* 0x00050008180a9981 */ /* 0x000124000c1e1900 */
[----:B------:R-:W-:Y:S01]  /*6cf0*/  ISETP.GE.AND P1, PT, R5, R30, PT ;  /* 0x0000001e0500720c */ /* 0x000fe20003f26270 */
[----:B---3--:R-:W-:Y:S01]  /*6d00*/  @!P2 IMAD.X R22, RZ, RZ, RZ, P6 ;  /* 0x000000ffff16a224 */ /* 0x008fe200030e06ff */
[----:B-1----:R-:W-:Y:S01]  /*6d10*/  @!P2 LEA R42, P6, R7, R20, 0x2 ;  /* 0x00000014072aa211 */ /* 0x002fe200078c10ff */
[----:B------:R-:W-:-:S03]  /*6d20*/  IMAD.MOV.U32 R40, RZ, RZ, R4 ;  /* 0x000000ffff287224 */ /* 0x000fc600078e0004 */
[----:B------:R-:W-:Y:S02]  /*6d30*/  @!P2 LEA.HI.X R43, R7, R21, R22, 0x2, P6 ;  /* 0x00000015072ba211 */ /* 0x000fe400030f1416 */
[----:B------:R-:W1:Y:S01]  /*6d40*/  @!P5 LDC.64 R22, c[0x0][0x388] ;  /* 0x0000e200ff16db82 */ /* 0x000e620000000a00 */
[CC--:B------:R-:W-:Y:S02]  /*6d50*/  @!P3 IADD3 R5, P6, PT, R2.reuse, R3.reuse, RZ ;  /* 0x000000030205b210 */ /* 0x0c0fe40007fde0ff */
[----:B------:R3:W4:Y:S02]  /*6d60*/  @!P2 LDG.E R40, desc[UR8][R42.64+0x580] ;  /* 0x000580082a28a981 */ /* 0x000724000c1e1900 */
[----:B0-----:R-:W-:Y:S01]  /*6d70*/  @!P3 LEA R28, P2, R5, R28, 0x2 ;  /* 0x0000001c051cb211 */ /* 0x001fe200078410ff */
[----:B------:R-:W-:Y:S02]  /*6d80*/  @!P3 IMAD.X R44, RZ, RZ, RZ, P6 ;  /* 0x000000ffff2cb224 */ /* 0x000fe400030e06ff */
[----:B------:R-:W0:Y:S01]  /*6d90*/  @!P0 LDC.64 R20, c[0x0][0x388] ;  /* 0x0000e200ff148b82 */ /* 0x000e220000000a00 */
[----:B------:R-:W-:-:S02]  /*6da0*/  @!P4 IADD3 R7, P6, PT, R2, R3, RZ ;  /* 0x000000030207c210 */ /* 0x000fc40007fde0ff */
[----:B------:R-:W-:Y:S01]  /*6db0*/  @!P3 LEA.HI.X R29, R5, R29, R44, 0x2, P2 ;  /* 0x0000001d051db211 */ /* 0x000fe200010f142c */
[----:B------:R-:W-:-:S04]  /*6dc0*/  IMAD.MOV.U32 R44, RZ, RZ, R4 ;  /* 0x000000ffff2c7224 */ /* 0x000fc800078e0004 */
[----:B------:R-:W0:Y:S01]  /*6dd0*/  @!P1 LDC.64 R24, c[0x0][0x388] ;  /* 0x0000e200ff189b82 */ /* 0x000e220000000a00 */
[----:B------:R-:W-:Y:S01]  /*6de0*/  @!P4 IMAD.X R5, RZ, RZ, RZ, P6 ;  /* 0x000000ffff05c224 */ /* 0x000fe200030e06ff */
[C---:B-----5:R-:W-:Y:S01]  /*6df0*/  @!P4 LEA R26, P2, R7.reuse, R26, 0x2 ;  /* 0x0000001a071ac211 */ /* 0x060fe200078410ff */
[----:B------:R5:W4:Y:S01]  /*6e00*/  @!P3 LDG.E R44, desc[UR8][R28.64+0x600] ;  /* 0x000600081c2cb981 */ /* 0x000b22000c1e1900 */
[C---:B------:R-:W-:Y:S01]  /*6e10*/  @!P5 IADD3 R9, P3, PT, R2.reuse, R3, RZ ;  /* 0x000000030209d210 */ /* 0x040fe20007f7e0ff */
[----:B---3--:R-:W-:Y:S01]  /*6e20*/  IMAD.MOV.U32 R42, RZ, RZ, R4 ;  /* 0x000000ffff2a7224 */ /* 0x008fe200078e0004 */
[----:B------:R-:W-:Y:S02]  /*6e30*/  @!P4 LEA.HI.X R27, R7, R27, R5, 0x2, P2 ;  /* 0x0000001b071bc211 */ /* 0x000fe400010f1405 */
[CC--:B------:R-:W-:Y:S01]  /*6e40*/  @!P0 IADD3 R5, P2, PT, R2.reuse, R3.reuse, RZ ;  /* 0x0000000302058210 */ /* 0x0c0fe20007f5e0ff */
[----:B------:R-:W-:Y:S01]  /*6e50*/  @!P5 IMAD.X R11, RZ, RZ, RZ, P3 ;  /* 0x000000ffff0bd224 */ /* 0x000fe200018e06ff */
[----:B-1----:R-:W-:Y:S01]  /*6e60*/  @!P5 LEA R22, P3, R9, R22, 0x2 ;  /* 0x000000160916d211 */ /* 0x002fe200078610ff */
[----:B------:R1:W3:Y:S01]  /*6e70*/  @!P4 LDG.E R42, desc[UR8][R26.64+0x680] ;  /* 0x000680081a2ac981 */ /* 0x0002e2000c1e1900 */
[----:B------:R-:W-:-:S02]  /*6e80*/  @!P1 IADD3 R7, P4, PT, R2, R3, RZ ;  /* 0x0000000302079210 */ /* 0x000fc40007f9e0ff */
[----:B------:R-:W-:Y:S01]  /*6e90*/  @!P5 LEA.HI.X R23, R9, R23, R11, 0x2, P3 ;  /* 0x000000170917d211 */ /* 0x000fe200018f140b */
[----:B------:R-:W-:Y:S01]  /*6ea0*/  @!P0 IMAD.X R9, RZ, RZ, RZ, P2 ;  /* 0x000000ffff098224 */ /* 0x000fe200010e06ff */
[C---:B0-----:R-:W-:Y:S01]  /*6eb0*/  @!P0 LEA R20, P2, R5.reuse, R20, 0x2 ;  /* 0x0000001405148211 */ /* 0x041fe200078410ff */
[----:B------:R-:W-:Y:S02]  /*6ec0*/  @!P1 IMAD.X R11, RZ, RZ, RZ, P4 ;  /* 0x000000ffff0b9224 */ /* 0x000fe400020e06ff */
[--C-:B-----5:R-:W-:Y:S01]  /*6ed0*/  IMAD.MOV.U32 R28, RZ, RZ, R4.reuse ;  /* 0x000000ffff1c7224 */ /* 0x120fe200078e0004 */
[----:B------:R-:W-:Y:S01]  /*6ee0*/  @!P0 LEA.HI.X R21, R5, R21, R9, 0x2, P2 ;  /* 0x0000001505158211 */ /* 0x000fe200010f1409 */
[----:B------:R-:W-:Y:S01]  /*6ef0*/  IMAD.MOV.U32 R5, RZ, RZ, R4 ;  /* 0x000000ffff057224 */ /* 0x000fe200078e0004 */
[----:B------:R-:W-:-:S03]  /*6f00*/  @!P1 LEA R24, P3, R7, R24, 0x2 ;  /* 0x0000001807189211 */ /* 0x000fc600078610ff */
[----:B------:R-:W5:Y:S01]  /*6f10*/  @!P5 LDG.E R28, desc[UR8][R22.64+0x700] ;  /* 0x00070008161cd981 */ /* 0x000f62000c1e1900 */
[----:B------:R-:W-:-:S03]  /*6f20*/  @!P1 LEA.HI.X R25, R7, R25, R11, 0x2, P3 ;  /* 0x0000001907199211 */ /* 0x000fc600018f140b */
[----:B------:R-:W5:Y:S04]  /*6f30*/  @!P0 LDG.E R5, desc[UR8][R20.64+0x780] ;  /* 0x0007800814058981 */ /* 0x000f68000c1e1900 */
[----:B------:R-:W5:Y:S01]  /*6f40*/  @!P1 LDG.E R4, desc[UR8][R24.64+0x800] ;  /* 0x0008000818049981 */ /* 0x000f62000c1e1900 */
[----:B------:R-:W0:Y:S01]  /*6f50*/  S2R R15, SR_LANEID ;  /* 0x00000000000f7919 */ /* 0x000e220000000000 */
[----:B------:R-:W0:Y:S01]  /*6f60*/  S2UR UR5, SR_CgaCtaId ;  /* 0x00000000000579c3 */ /* 0x000e220000008800 */
[----:B-1----:R-:W-:Y:S01]  /*6f70*/  SHF.R.U32.HI R26, RZ, 0x5, R16 ;  /* 0x00000005ff1a7819 */ /* 0x002fe20000011610 */
[----:B------:R-:W-:Y:S02]  /*6f80*/  UMOV UR4, 0x400 ;  /* 0x0000040000047882 */ /* 0x000fe40000000000 */
[----:B0-----:R-:W-:-:S02]  /*6f90*/  ULEA UR4, UR5, UR4, 0x18 ;  /* 0x0000000405047291 */ /* 0x001fc4000f8ec0ff */
[----:B------:R-:W-:-:S04]  /*6fa0*/  IMAD R26, R26, 0x220, R15 ;  /* 0x000002201a1a7824 */ /* 0x000fc800078e020f */
[----:B------:R-:W-:Y:S01]  /*6fb0*/  IMAD R15, R15, 0x10, R26 ;  /* 0x000000100f0f7824 */ /* 0x000fe200078e021a */
[----:B------:R-:W-:-:S04]  /*6fc0*/  LEA R29, R26, UR4, 0x2 ;  /* 0x000000041a1d7c11 */ /* 0x000fc8000f8e10ff */
[----:B------:R-:W-:Y:S01]  /*6fd0*/  LEA R15, R15, UR4, 0x2 ;  /* 0x000000040f0f7c11 */ /* 0x000fe2000f8e10ff */
[----:B--2---:R-:W-:Y:S04]  /*6fe0*/  STS [R29], R6 ;  /* 0x000000061d007388 */ /* 0x004fe80000000800 */
[----:B----4-:R-:W-:Y:S04]  /*6ff0*/  STS [R29+0x80], R0 ;  /* 0x000080001d007388 */ /* 0x010fe80000000800 */
        /* <DEDUP_REMOVED lines=11> */
[----:B---3--:R-:W-:Y:S04]  /*70b0*/  STS [R29+0x680], R42 ;  /* 0x0006802a1d007388 */ /* 0x008fe80000000800 */
[----:B-----5:R-:W-:Y:S04]  /*70c0*/  STS [R29+0x700], R28 ;  /* 0x0007001c1d007388 */ /* 0x020fe80000000800 */
[----:B------:R0:W-:Y:S04]  /*70d0*/  STS [R29+0x780], R5 ;  /* 0x000780051d007388 */ /* 0x0001e80000000800 */
[----:B------:R1:W-:Y:S01]  /*70e0*/  STS [R29+0x800], R4 ;  /* 0x000800041d007388 */ /* 0x0003e20000000800 */
        /* <DEDUP_REMOVED lines=19> */
[----:B------:R-:W1:Y:S01]  /*7220*/  LDCU UR4, c[0x0][0x3c8] ;  /* 0x00007900ff0477ac */ /* 0x000e620008000800 */
[----:B------:R-:W-:Y:S01]  /*7230*/  IMAD R39, R16, 0x11, RZ ;  /* 0x0000001110277824 */ /* 0x000fe200078e02ff */
[----:B------:R-:W-:Y:S01]  /*7240*/  PREEXIT ;  /* 0x000000000000782d */ /* 0x000fe20000000000 */
[----:B------:R-:W1:Y:S02]  /*7250*/  LDCU.64 UR6, c[0x0][0x3c0] ;  /* 0x00007800ff0677ac */ /* 0x000e640008000a00 */
[----:B0-----:R-:W-:-:S05]  /*7260*/  VIADD R5, R39, 0x1 ;  /* 0x0000000127057836 */ /* 0x001fca0000000000 */
[----:B------:R-:W-:Y:S01]  /*7270*/  ISETP.GE.U32.AND P3, PT, R5, R30, PT ;  /* 0x0000001e0500720c */ /* 0x000fe20003f66070 */
[----:B-1----:R-:W-:-:S04]  /*7280*/  UIADD3 UR6, UP0, UPT, UR4, UR6, URZ ;  /* 0x0000000604067290 */ /* 0x002fc8000ff1e0ff */
[----:B------:R-:W-:Y:S02]  /*7290*/  ULEA.HI.X.SX32 UR7, UR4, UR7, 0x1, UP0 ;  /* 0x0000000704077291 */ /* 0x000fe400080f0eff */
[----:B------:R-:W-:-:S04]  /*72a0*/  IMAD.U32 R4, RZ, RZ, UR6 ;  /* 0x00000006ff047e24 */ /* 0x000fc8000f8e00ff */
[----:B------:R-:W-:Y:S02]  /*72b0*/  IMAD.U32 R5, RZ, RZ, UR7 ;  /* 0x00000007ff057e24 */ /* 0x000fe4000f8e00ff */
[----:B--2---:R-:W-:-:S04]  /*72c0*/  @!P3 IMAD.WIDE R44, R13, 0x10, R4 ;  /* 0x000000100d2cb825 */ /* 0x004fc800078e0204 */
        /* <DEDUP_REMOVED lines=48> */
[----:B------:R-:W-:Y:S02]  /*75d0*/  VIADD R17, R39, 0x7 ;  /* 0x0000000727117836 */ /* 0x000fe40000000000 */
[----:B------:R-:W-:Y:S02]  /*75e0*/  IMAD.MOV.U32 R14, RZ, RZ, R13 ;  /* 0x000000ffff0e7224 */ /* 0x000fe400078e000d */
[----:B------:R-:W-:Y:S01]  /*75f0*/  @!P3 IMAD.MOV.U32 R14, RZ, RZ, R8 ;  /* 0x000000ffff0eb224 */ /* 0x000fe200078e0008 */
[----:B------:R-:W-:Y:S01]  /*7600*/  ISETP.GE.U32.AND P3, PT, R17, R30, PT ;  /* 0x0000001e1100720c */ /* 0x000fe20003f66070 */
[----:B------:R-:W-:Y:S01]  /*7610*/  IMAD.MOV.U32 R8, RZ, RZ, R7 ;  /* 0x000000ffff087224 */ /* 0x000fe200078e0007 */
[----:B---3--:R-:W-:-:S04]  /*7620*/  @!P5 ISETP.GE.AND P6, PT, R40, R43, PT ;  /* 0x0000002b2800d20c */ /* 0x008fc80003fc6270 */
        /* <DEDUP_REMOVED lines=86> */
[C---:B------:R-:W-:Y:S01]  /*7b90*/  ISETP.GE.U32.AND P0, PT, R39.reuse, R30, PT ;  /* 0x0000001e2700720c */ /* 0x040fe20003f06070 */
[----:B------:R-:W-:Y:S02]  /*7ba0*/  VIADD R39, R39, 0x10 ;  /* 0x0000001027277836 */ /* 0x000fe40000000000 */
[----:B------:R-:W-:-:S02]  /*7bb0*/  @!P4 IMAD.MOV.U32 R26, RZ, RZ, R25 ;  /* 0x000000ffff1ac224 */ /* 0x000fc400078e0019 */
[----:B------:R-:W-:Y:S01]  /*7bc0*/  IMAD.MOV.U32 R25, RZ, RZ, R19 ;  /* 0x000000ffff197224 */ /* 0x000fe200078e0013 */
[----:B------:R-:W-:Y:S01]  /*7bd0*/  ISETP.GE.U32.AND P4, PT, R39, R30, PT ;  /* 0x0000001e2700720c */ /* 0x000fe20003f86070 */
[----:B------:R-:W-:Y:S01]  /*7be0*/  BSSY.RECONVERGENT B0, `(.L_x_368) ;  /* 0x00003c1000007945 */ /* 0x000fe20003800200 */
        /* <DEDUP_REMOVED lines=12> */
[----:B------:R-:W2:Y:S02]  /*7cb0*/  LDG.E R18, desc[UR8][R40.64] ;  /* 0x0000000828127981 */ /* 0x000ea4000c1e1900 */
[--C-:B------:R-:W-:Y:S02]  /*7cc0*/  IMAD.WIDE R42, R9, 0x10, R4.reuse ;  /* 0x00000010092a7825 */ /* 0x100fe400078e0204 */
[----:B------:R0:W3:Y:S04]  /*7cd0*/  LDG.E R21, desc[UR8][R44.64] ;  /* 0x000000082c157981 */ /* 0x0000e8000c1e1900 */
[----:B------:R1:W3:Y:S01]  /*7ce0*/  LDG.E R6, desc[UR8][R42.64] ;  /* 0x000000082a067981 */ /* 0x0002e2000c1e1900 */
[----:B------:R-:W-:-:S04]  /*7cf0*/  IMAD.WIDE R38, R12, 0x10, R4 ;  /* 0x000000100c267825 */ /* 0x000fc800078e0204 */
[--C-:B------:R-:W-:Y:S01]  /*7d00*/  IMAD.WIDE R36, R11, 0x10, R4.reuse ;  /* 0x000000100b247825 */ /* 0x100fe200078e0204 */
[----:B------:R4:W5:Y:S04]  /*7d10*/  LDG.E R20, desc[UR8][R38.64] ;  /* 0x0000000826147981 */ /* 0x000968000c1e1900 */
[----:B------:R4:W5:Y:S01]  /*7d20*/  LDG.E R33, desc[UR8][R36.64] ;  /* 0x0000000824217981 */ /* 0x000962000c1e1900 */
[----:B0-----:R-:W-:-:S04]  /*7d30*/  IMAD.WIDE R44, R26, 0x10, R4 ;  /* 0x000000101a2c7825 */ /* 0x001fc800078e0204 */
[----:B-1----:R-:W-:-:S04]  /*7d40*/  IMAD.WIDE R42, R31, 0x10, R4 ;  /* 0x000000101f2a7825 */ /* 0x002fc800078e0204 */
[----:B------:R-:W-:-:S04]  /*7d50*/  IMAD.WIDE R40, R8, 0x10, R4 ;  /* 0x0000001008287825 */ /* 0x000fc800078e0204 */
[----:B----4-:R-:W-:-:S04]  /*7d60*/  IMAD.WIDE R38, R0, 0x10, R4 ;  /* 0x0000001000267825 */ /* 0x010fc800078e0204 */
[----:B------:R-:W-:Y:S01]  /*7d70*/  IMAD.WIDE R36, R17, 0x10, R4 ;  /* 0x0000001011247825 */ /* 0x000fe200078e0204 */
[----:B--2---:R-:W-:-:S03]  /*7d80*/  ISETP.GE.AND P1, PT, R18, R23, PT ;  /* 0x000000171200720c */ /* 0x004fc60003f26270 */
[----:B------:R-:W-:Y:S01]  /*7d90*/  IMAD.WIDE R22, R7, 0x10, R4 ;  /* 0x0000001007167825 */ /* 0x000fe200078e0204 */
[----:B------:R0:W2:Y:S04]  /*7da0*/  LDG.E R18, desc[UR8][R40.64] ;  /* 0x0000000828127981 */ /* 0x0000a8000c1e1900 */
[----:B------:R1:W2:Y:S01]  /*7db0*/  LDG.E R25, desc[UR8][R22.64] ;  /* 0x0000000816197981 */ /* 0x0002a2000c1e1900 */
[----:B---3--:R-:W-:-:S03]  /*7dc0*/  ISETP.GE.AND P5, PT, R21, R6, PT ;  /* 0x000000061500720c */ /* 0x008fc60003fa6270 */
[----:B------:R-:W3:Y:S04]  /*7dd0*/  LDG.E R6, desc[UR8][R44.64] ;  /* 0x000000082c067981 */ /* 0x000ee8000c1e1900 */
[----:B------:R-:W3:Y:S01]  /*7de0*/  LDG.E R21, desc[UR8][R42.64] ;  /* 0x000000082a157981 */ /* 0x000ee2000c1e1900 */
[----:B0-----:R-:W-:-:S04]  /*7df0*/  IMAD.WIDE R40, R32, 0x10, R4 ;  /* 0x0000001020287825 */ /* 0x001fc800078e0204 */
[--C-:B-1----:R-:W-:Y:S01]  /*7e00*/  IMAD.WIDE R22, R27, 0x10, R4.reuse ;  /* 0x000000101b167825 */ /* 0x102fe200078e0204 */
[----:B-----5:R-:W-:Y:S01]  /*7e10*/  ISETP.GE.AND P3, PT, R20, R33, PT ;  /* 0x000000211400720c */ /* 0x020fe20003f66270 */
[----:B------:R-:W4:Y:S04]  /*7e20*/  LDG.E R40, desc[UR8][R40.64] ;  /* 0x0000000828287981 */ /* 0x000f28000c1e1900 */
[----:B------:R0:W5:Y:S04]  /*7e30*/  LDG.E R33, desc[UR8][R38.64] ;  /* 0x0000000826217981 */ /* 0x000168000c1e1900 */
[----:B------:R1:W5:Y:S04]  /*7e40*/  LDG.E R20, desc[UR8][R36.64] ;  /* 0x0000000824147981 */ /* 0x000368000c1e1900 */
[----:B------:R-:W4:Y:S01]  /*7e50*/  LDG.E R23, desc[UR8][R22.64] ;  /* 0x0000000816177981 */ /* 0x000f22000c1e1900 */
[----:B0-----:R-:W-:-:S04]  /*7e60*/  IMAD.WIDE R38, R19, 0x10, R4 ;  /* 0x0000001013267825 */ /* 0x001fc800078e0204 */
[----:B-1----:R-:W-:-:S05]  /*7e70*/  IMAD.WIDE R36, R24, 0x10, R4 ;  /* 0x0000001018247825 */ /* 0x002fca00078e0204 */
[----:B------:R-:W4:Y:S01]  /*7e80*/  LDG.E R22, desc[UR8][R36.64] ;  /* 0x0000000824167981 */ /* 0x000f22000c1e1900 */
[----:B---3--:R-:W-:Y:S02]  /*7e90*/  ISETP.GE.AND P2, PT, R6, R21, PT ;  /* 0x000000150600720c */ /* 0x008fe40003f46270 */
[----:B------:R-:W-:Y:S02]  /*7ea0*/  SEL R6, R13, R14, !P1 ;  /* 0x0000000e0d067207 */ /* 0x000fe40004800000 */
[----:B------:R-:W-:-:S03]  /*7eb0*/  SEL R21, R12, R11, !P3 ;  /* 0x0000000b0c157207 */ /* 0x000fc60005800000 */
[----:B------:R-:W-:-:S04]  /*7ec0*/  IMAD.WIDE R44, R6, 0x10, R4 ;  /* 0x00000010062c7825 */ /* 0x000fc800078e0204 */
[----:B------:R-:W-:Y:S01]  /*7ed0*/  IMAD.WIDE R42, R21, 0x10, R4 ;  /* 0x00000010152a7825 */ /* 0x000fe200078e0204 */
[----:B--2---:R-:W-:Y:S02]  /*7ee0*/  ISETP.GE.AND P4, PT, R18, R25, PT ;  /* 0x000000191200720c */ /* 0x004fe40003f86270 */
[----:B------:R-:W2:Y:S01]  /*7ef0*/  LDG.E R18, desc[UR8][R44.64] ;  /* 0x000000082c127981 */ /* 0x000ea2000c1e1900 */
[----:B-----5:R-:W-:Y:S02]  /*7f00*/  ISETP.GE.AND P0, PT, R33, R20, PT ;  /* 0x000000142100720c */ /* 0x020fe40003f06270 */
[----:B------:R-:W-:Y:S01]  /*7f10*/  SEL R11, R11, R12, !P3 ;  /* 0x0000000c0b0b7207 */ /* 0x000fe20005800000 */
[----:B------:R0:W3:Y:S01]  /*7f20*/  LDG.E R33, desc[UR8][R38.64] ;  /* 0x0000000826217981 */ /* 0x0000e2000c1e1900 */
[----:B----4-:R-:W-:-:S03]  /*7f30*/  ISETP.GE.AND P6, PT, R23, R40, PT ;  /* 0x000000281700720c */ /* 0x010fc60003fc6270 */
[----:B------:R1:W2:Y:S01]  /*7f40*/  LDG.E R23, desc[UR8][R42.64] ;  /* 0x000000082a177981 */ /* 0x0002a2000c1e1900 */
[----:B------:R-:W-:-:S05]  /*7f50*/  SEL R12, R10, R9, !P5 ;  /* 0x000000090a0c7207 */ /* 0x000fca0006800000 */
[----:B------:R-:W-:-:S04]  /*7f60*/  IMAD.WIDE R40, R12, 0x10, R4 ;  /* 0x000000100c287825 */ /* 0x000fc800078e0204 */
[----:B0-----:R-:W-:Y:S01]  /*7f70*/  IMAD.WIDE R38, R11, 0x10, R4 ;  /* 0x000000100b267825 */ /* 0x001fe200078e0204 */
[----:B------:R-:W4:Y:S04]  /*7f80*/  LDG.E R20, desc[UR8][R40.64] ;  /* 0x0000000828147981 */ /* 0x000f28000c1e1900 */
[----:B------:R0:W4:Y:S01]  /*7f90*/  LDG.E R25, desc[UR8][R38.64] ;  /* 0x0000000826197981 */ /* 0x000122000c1e1900 */
[----:B------:R-:W-:Y:S02]  /*7fa0*/  SEL R9, R9, R10, !P5 ;  /* 0x0000000a09097207 */ /* 0x000fe40006800000 */
[----:B------:R-:W-:Y:S02]  /*7fb0*/  SEL R10, R8, R7, !P4 ;  /* 0x00000007080a7207 */ /* 0x000fe40006000000 */
[----:B------:R-:W-:-:S02]  /*7fc0*/  SEL R8, R7, R8, !P4 ;  /* 0x0000000807087207 */ /* 0x000fc40006000000 */
[----:B------:R-:W-:Y:S01]  /*7fd0*/  SEL R7, R0, R17, !P0 ;  /* 0x0000001100077207 */ /* 0x000fe20004000000 */
[----:B------:R-:W-:Y:S01]  /*7fe0*/  IMAD.WIDE R36, R9, 0x10, R4 ;  /* 0x0000001009247825 */ /* 0x000fe200078e0204 */
[----:B------:R-:W-:-:S03]  /*7ff0*/  SEL R0, R17, R0, !P0 ;  /* 0x0000000011007207 */ /* 0x000fc60004000000 */
[--C-:B------:R-:W-:Y:S02]  /*8000*/  IMAD.WIDE R44, R8, 0x10, R4.reuse ;  /* 0x00000010082c7825 */ /* 0x100fe400078e0204 */
[----:B------:R-:W5:Y:S02]  /*8010*/  LDG.E R36, desc[UR8][R36.64] ;  /* 0x0000000824247981 */ /* 0x000f64000c1e1900 */
[----:B-1----:R-:W-:-:S04]  /*8020*/  IMAD.WIDE R42, R7, 0x10, R4 ;  /* 0x00000010072a7825 */ /* 0x002fc800078e0204 */
[----:B0-----:R-:W-:Y:S01]  /*8030*/  IMAD.WIDE R38, R0, 0x10, R4 ;  /* 0x0000001000267825 */ /* 0x001fe200078e0204 */
[----:B---3--:R-:W-:-:S04]  /*8040*/  ISETP.GE.AND P3, PT, R33, R22, PT ;  /* 0x000000162100720c */ /* 0x008fc80003f66270 */
[----:B------:R-:W3:Y:S01]  /*8050*/  LDG.E R33, desc[UR8][R38.64] ;  /* 0x0000000826217981 */ /* 0x000ee2000c1e1900 */
[----:B--2---:R-:W-:Y:S01]  /*8060*/  ISETP.GE.AND P4, PT, R23, R18, PT ;  /* 0x000000121700720c */ /* 0x004fe20003f86270 */
[----:B------:R-:W-:-:S05]  /*8070*/  IMAD.WIDE R22, R10, 0x10, R4 ;  /* 0x000000100a167825 */ /* 0x000fca00078e0204 */
[----:B------:R0:W5:Y:S02]  /*8080*/  LDG.E R35, desc[UR8][R22.64] ;  /* 0x0000000816237981 */ /* 0x000164000c1e1900 */
[----:B0-----:R-:W-:Y:S02]  /*8090*/  SEL R23, R26, R31, !P2 ;  /* 0x0000001f1a177207 */ /* 0x001fe40005000000 */
[----:B----4-:R-:W-:Y:S02]  /*80a0*/  ISETP.GE.AND P5, PT, R20, R25, PT ;  /* 0x000000191400720c */ /* 0x010fe40003fa6270 */
[----:B------:R-:W2:Y:S01]  /*80b0*/  LDG.E R20, desc[UR8][R44.64] ;  /* 0x000000082c147981 */ /* 0x000ea2000c1e1900 */
[----:B------:R-:W-:-:S03]  /*80c0*/  IMAD.WIDE R40, R23, 0x10, R4 ;  /* 0x0000001017287825 */ /* 0x000fc600078e0204 */
[----:B------:R-:W2:Y:S04]  /*80d0*/  LDG.E R25, desc[UR8][R42.64] ;  /* 0x000000082a197981 */ /* 0x000ea8000c1e1900 */
[----:B------:R-:W3:Y:S01]  /*80e0*/  LDG.E R28, desc[UR8][R40.64] ;  /* 0x00000008281c7981 */ /* 0x000ee2000c1e1900 */
[----:B------:R-:W-:Y:S02]  /*80f0*/  SEL R31, R31, R26, !P2 ;  /* 0x0000001a1f1f7207 */ /* 0x000fe40005000000 */
[----:B------:R-:W-:Y:S02]  /*8100*/  SEL R18, R27, R32, !P6 ;  /* 0x000000201b127207 */ /* 0x000fe40007000000 */
[----:B------:R-:W-:-:S03]  /*8110*/  SEL R17, R32, R27, !P6 ;  /* 0x0000001b20117207 */ /* 0x000fc60007000000 */
[----:B------:R-:W-:-:S06]  /*8120*/  IMAD.WIDE R26, R18, 0x10, R4 ;  /* 0x00000010121a7825 */ /* 0x000fcc00078e0204 */
[----:B------:R-:W4:Y:S01]  /*8130*/  LDG.E R27, desc[UR8][R26.64] ;  /* 0x000000081a1b7981 */ /* 0x000f22000c1e1900 */
[----:B------:R-:W-:Y:S01]  /*8140*/  IMAD.WIDE R38, R17, 0x10, R4 ;  /* 0x0000001011267825 */ /* 0x000fe200078e0204 */
[----:B-----5:R-:W-:-:S03]  /*8150*/  ISETP.GE.AND P0, PT, R35, R36, PT ;  /* 0x000000242300720c */ /* 0x020fc60003f06270 */
[----:B------:R-:W-:-:S05]  /*8160*/  IMAD.WIDE R36, R31, 0x10, R4 ;  /* 0x000000101f247825 */ /* 0x000fca00078e0204 */
[----:B------:R0:W4:Y:S01]  /*8170*/  LDG.E R22, desc[UR8][R36.64] ;  /* 0x0000000824167981 */ /* 0x000122000c1e1900 */
[----:B--2---:R-:W-:Y:S02]  /*8180*/  ISETP.GE.AND P2, PT, R25, R20, PT ;  /* 0x000000141900720c */ /* 0x004fe40003f46270 */
[----:B------:R-:W-:Y:S02]  /*8190*/  SEL R25, R24, R19, !P3 ;  /* 0x0000001318197207 */ /* 0x000fe40005800000 */
[----:B------:R-:W-:Y:S02]  /*81a0*/  SEL R20, R19, R24, !P3 ;  /* 0x0000001813147207 */ /* 0x000fe40005800000 */
[----:B---3--:R-:W-:Y:S01]  /*81b0*/  ISETP.GE.AND P3, PT, R28, R33, PT ;  /* 0x000000211c00720c */ /* 0x008fe20003f66270 */
[--C-:B------:R-:W-:Y:S01]  /*81c0*/  IMAD.WIDE R32, R34, 0x10, R4.reuse ;  /* 0x0000001022207825 */ /* 0x100fe200078e0204 */
[----:B------:R-:W2:Y:S03]  /*81d0*/  LDG.E R24, desc[UR8][R38.64] ;  /* 0x0000000826187981 */ /* 0x000ea6000c1e1900 */
[----:B0-----:R-:W-:-:S02]  /*81e0*/  IMAD.WIDE R36, R25, 0x10, R4 ;  /* 0x0000001019247825 */ /* 0x001fc400078e0204 */
[----:B------:R-:W3:Y:S04]  /*81f0*/  LDG.E R33, desc[UR8][R32.64] ;  /* 0x0000000820217981 */ /* 0x000ee8000c1e1900 */
[----:B------:R0:W3:Y:S01]  /*8200*/  LDG.E R26, desc[UR8][R36.64] ;  /* 0x00000008241a7981 */ /* 0x0000e2000c1e1900 */
[----:B------:R-:W-:-:S05]  /*8210*/  IMAD.WIDE R40, R20, 0x10, R4 ;  /* 0x0000001014287825 */ /* 0x000fca00078e0204 */
[----:B------:R1:W2:Y:S01]  /*8220*/  LDG.E R35, desc[UR8][R40.64] ;  /* 0x0000000828237981 */ /* 0x0002a2000c1e1900 */
[----:B------:R-:W-:Y:S02]  /*8230*/  SEL R19, R6, R21, !P4 ;  /* 0x0000001506137207 */ /* 0x000fe40006000000 */
[----:B------:R-:W-:Y:S02]  /*8240*/  SEL R6, R21, R6, !P4 ;  /* 0x0000000615067207 */ /* 0x000fe40006000000 */
[----:B------:R-:W-:Y:S02]  /*8250*/  SEL R13, R14, R13, !P1 ;  /* 0x0000000d0e0d7207 */ /* 0x000fe40004800000 */
[----:B------:R-:W-:Y:S02]  /*8260*/  SEL R21, R11, R12, !P5 ;  /* 0x0000000c0b157207 */ /* 0x000fe40006800000 */
[----:B------:R-:W-:Y:S02]  /*8270*/  SEL R14, R10, R9, !P0 ;  /* 0x000000090a0e7207 */ /* 0x000fe40004000000 */
[----:B------:R-:W-:-:S03]  /*8280*/  SEL R12, R12, R11, !P5 ;  /* 0x0000000b0c0c7207 */ /* 0x000fc60006800000 */
[----:B0-----:R-:W-:-:S04]  /*8290*/  IMAD.WIDE R36, R14, 0x10, R4 ;  /* 0x000000100e247825 */ /* 0x001fc800078e0204 */
[----:B------:R-:W-:-:S04]  /*82a0*/  IMAD.WIDE R44, R13, 0x10, R4 ;  /* 0x000000100d2c7825 */ /* 0x000fc800078e0204 */
[----:B------:R-:W-:-:S04]  /*82b0*/  IMAD.WIDE R42, R6, 0x10, R4 ;  /* 0x00000010062a7825 */ /* 0x000fc800078e0204 */
[----:B-1----:R-:W-:-:S04]  /*82c0*/  IMAD.WIDE R40, R19, 0x10, R4 ;  /* 0x0000001013287825 */ /* 0x002fc800078e0204 */
[--C-:B------:R-:W-:Y:S01]  /*82d0*/  IMAD.WIDE R38, R12, 0x10, R4.reuse ;  /* 0x000000100c267825 */ /* 0x100fe200078e0204 */
[----:B----4-:R-:W-:Y:S02]  /*82e0*/  ISETP.GE.AND P1, PT, R27, R22, PT ;  /* 0x000000161b00720c */ /* 0x010fe40003f26270 */
[----:B------:R-:W4:Y:S04]  /*82f0*/  LDG.E R22, desc[UR8][R44.64] ;  /* 0x000000082c167981 */ /* 0x000f28000c1e1900 */
[----:B------:R-:W4:Y:S01]  /*8300*/  LDG.E R27, desc[UR8][R42.64] ;  /* 0x000000082a1b7981 */ /* 0x000f22000c1e1900 */
[----:B---3--:R-:W-:Y:S01]  /*8310*/  ISETP.GE.AND P5, PT, R33, R26, PT ;  /* 0x0000001a2100720c */ /* 0x008fe20003fa6270 */
[----:B------:R-:W-:Y:S02]  /*8320*/  IMAD.WIDE R32, R21, 0x10, R4 ;  /* 0x0000001015207825 */ /* 0x000fe400078e0204 */
[----:B------:R-:W3:Y:S04]  /*8330*/  LDG.E R26, desc[UR8][R36.64] ;  /* 0x00000008241a7981 */ /* 0x000ee8000c1e1900 */
[----:B------:R-:W3:Y:S01]  /*8340*/  LDG.E R33, desc[UR8][R32.64] ;  /* 0x0000000820217981 */ /* 0x000ee2000c1e1900 */
[----:B--2---:R-:W-:-:S03]  /*8350*/  ISETP.GE.AND P4, PT, R35, R24, PT ;  /* 0x000000182300720c */ /* 0x004fc60003f86270 */
[----:B------:R-:W2:Y:S04]  /*8360*/  LDG.E R35, desc[UR8][R40.64] ;  /* 0x0000000828237981 */ /* 0x000ea8000c1e1900 */
[----:B------:R0:W2:Y:S01]  /*8370*/  LDG.E R24, desc[UR8][R38.64] ;  /* 0x0000000826187981 */ /* 0x0000a2000c1e1900 */
[----:B------:R-:W-:Y:S02]  /*8380*/  SEL R11, R8, R7, !P2 ;  /* 0x00000007080b7207 */ /* 0x000fe40005000000 */
[----:B------:R-:W-:Y:S02]  /*8390*/  SEL R9, R9, R10, !P0 ;  /* 0x0000000a09097207 */ /* 0x000fe40004000000 */
[----:B------:R-:W-:Y:S02]  /*83a0*/  SEL R8, R7, R8, !P2 ;  /* 0x0000000807087207 */ /* 0x000fe40005000000 */
[----:B------:R-:W-:-:S02]  /*83b0*/  SEL R7, R0, R23, !P3 ;  /* 0x0000001700077207 */ /* 0x000fc40005800000 */
[----:B------:R-:W-:Y:S02]  /*83c0*/  SEL R10, R23, R0, !P3 ;  /* 0x00000000170a7207 */ /* 0x000fe40005800000 */
[----:B------:R-:W-:-:S05]  /*83d0*/  SEL R0, R18, R31, !P1 ;  /* 0x0000001f12007207 */ /* 0x000fca0004800000 */
[----:B0-----:R-:W-:-:S04]  /*83e0*/  IMAD.WIDE R38, R0, 0x10, R4 ;  /* 0x0000001000267825 */ /* 0x001fc800078e0204 */
[----:B------:R-:W-:-:S04]  /*83f0*/  IMAD.WIDE R44, R9, 0x10, R4 ;  /* 0x00000010092c7825 */ /* 0x000fc800078e0204 */
[----:B------:R-:W-:-:S04]  /*8400*/  IMAD.WIDE R42, R8, 0x10, R4 ;  /* 0x00000010082a7825 */ /* 0x000fc800078e0204 */
[----:B------:R-:W-:-:S04]  /*8410*/  IMAD.WIDE R40, R11, 0x10, R4 ;  /* 0x000000100b287825 */ /* 0x000fc800078e0204 */
[--C-:B------:R-:W-:Y:S01]  /*8420*/  IMAD.WIDE R36, R10, 0x10, R4.reuse ;  /* 0x000000100a247825 */ /* 0x100fe200078e0204 */
[----:B----4-:R-:W-:Y:S02]  /*8430*/  ISETP.GE.AND P0, PT, R27, R22, PT ;  /* 0x000000161b00720c */ /* 0x010fe40003f06270 */
[----:B------:R-:W4:Y:S04]  /*8440*/  LDG.E R27, desc[UR8][R42.64] ;  /* 0x000000082a1b7981 */ /* 0x000f28000c1e1900 */
[----:B------:R-:W5:Y:S01]  /*8450*/  LDG.E R22, desc[UR8][R40.64] ;  /* 0x0000000828167981 */ /* 0x000f62000c1e1900 */
[----:B---3--:R-:W-:Y:S01]  /*8460*/  ISETP.GE.AND P3, PT, R26, R33, PT ;  /* 0x000000211a00720c */ /* 0x008fe20003f66270 */
[----:B------:R-:W-:Y:S02]  /*8470*/  IMAD.WIDE R32, R7, 0x10, R4 ;  /* 0x0000001007207825 */ /* 0x000fe400078e0204 */
[----:B------:R-:W3:Y:S04]  /*8480*/  LDG.E R26, desc[UR8][R38.64] ;  /* 0x00000008261a7981 */ /* 0x000ee8000c1e1900 */
[----:B------:R-:W3:Y:S01]  /*8490*/  LDG.E R33, desc[UR8][R32.64] ;  /* 0x0000000820217981 */ /* 0x000ee2000c1e1900 */
[----:B--2---:R-:W-:-:S03]  /*84a0*/  ISETP.GE.AND P2, PT, R24, R35, PT ;  /* 0x000000231800720c */ /* 0x004fc60003f46270 */
[----:B------:R0:W4:Y:S04]  /*84b0*/  LDG.E R24, desc[UR8][R44.64] ;  /* 0x000000082c187981 */ /* 0x000128000c1e1900 */
[----:B------:R1:W5:Y:S01]  /*84c0*/  LDG.E R35, desc[UR8][R36.64] ;  /* 0x0000000824237981 */ /* 0x000362000c1e1900 */
[----:B------:R-:W-:Y:S02]  /*84d0*/  SEL R23, R17, R20, !P4 ;  /* 0x0000001411177207 */ /* 0x000fe40006000000 */
[----:B------:R-:W-:Y:S02]  /*84e0*/  SEL R20, R20, R17, !P4 ;  /* 0x0000001114147207 */ /* 0x000fe40006000000 */
[----:B------:R-:W-:Y:S02]  /*84f0*/  SEL R17, R25, R34, !P5 ;  /* 0x0000002219117207 */ /* 0x000fe40006800000 */
[----:B------:R-:W-:Y:S01]  /*8500*/  SEL R34, R34, R25, !P5 ;  /* 0x0000001922227207 */ /* 0x000fe20006800000 */
[----:B0-----:R-:W-:Y:S01]  /*8510*/  IMAD.WIDE R44, R23, 0x10, R4 ;  /* 0x00000010172c7825 */ /* 0x001fe200078e0204 */
[----:B------:R-:W-:-:S02]  /*8520*/  SEL R31, R31, R18, !P1 ;  /* 0x000000121f1f7207 */ /* 0x000fc40004800000 */
[----:B------:R-:W-:Y:S02]  /*8530*/  SEL R18, R12, R19, !P2 ;  /* 0x000000130c127207 */ /* 0x000fe40005000000 */
[----:B------:R-:W-:-:S03]  /*8540*/  SEL R25, R13, R6, !P0 ;  /* 0x000000060d197207 */ /* 0x000fc60004000000 */
[----:B------:R-:W-:-:S04]  /*8550*/  IMAD.WIDE R40, R18, 0x10, R4 ;  /* 0x0000001012287825 */ /* 0x000fc800078e0204 */
[----:B------:R-:W-:-:S04]  /*8560*/  IMAD.WIDE R38, R25, 0x10, R4 ;  /* 0x0000001019267825 */ /* 0x000fc800078e0204 */
[----:B-1----:R-:W-:-:S04]  /*8570*/  IMAD.WIDE R36, R20, 0x10, R4 ;  /* 0x0000001014247825 */ /* 0x002fc800078e0204 */
[--C-:B------:R-:W-:Y:S02]  /*8580*/  IMAD.WIDE R42, R31, 0x10, R4.reuse ;  /* 0x000000101f2a7825 */ /* 0x100fe400078e0204 */
[----:B------:R-:W2:Y:S01]  /*8590*/  LDG.E R37, desc[UR8][R36.64] ;  /* 0x0000000824257981 */ /* 0x000ea2000c1e1900 */
[----:B---3--:R-:W-:Y:S01]  /*85a0*/  ISETP.GE.AND P6, PT, R26, R33, PT ;  /* 0x000000211a00720c */ /* 0x008fe20003fc6270 */
[----:B------:R-:W-:Y:S02]  /*85b0*/  IMAD.WIDE R32, R34, 0x10, R4 ;  /* 0x0000001022207825 */ /* 0x000fe400078e0204 */
[----:B------:R-:W3:Y:S04]  /*85c0*/  LDG.E R26, desc[UR8][R44.64] ;  /* 0x000000082c1a7981 */ /* 0x000ee8000c1e1900 */
[----:B------:R-:W3:Y:S01]  /*85d0*/  LDG.E R33, desc[UR8][R32.64] ;  /* 0x0000000820217981 */ /* 0x000ee2000c1e1900 */
[----:B----4-:R-:W-:-:S02]  /*85e0*/  ISETP.GE.AND P1, PT, R27, R24, PT ;  /* 0x000000181b00720c */ /* 0x010fc40003f26270 */
[----:B-----5:R-:W-:Y:S01]  /*85f0*/  ISETP.GE.AND P4, PT, R35, R22, PT ;  /* 0x000000162300720c */ /* 0x020fe20003f86270 */
[----:B------:R0:W4:Y:S04]  /*8600*/  LDG.E R27, desc[UR8][R38.64] ;  /* 0x00000008261b7981 */ /* 0x000128000c1e1900 */
[----:B------:R-:W4:Y:S04]  /*8610*/  LDG.E R22, desc[UR8][R40.64] ;  /* 0x0000000828167981 */ /* 0x000f28000c1e1900 */
[----:B------:R-:W2:Y:S01]  /*8620*/  LDG.E R24, desc[UR8][R42.64] ;  /* 0x000000082a187981 */ /* 0x000ea2000c1e1900 */
[----:B------:R-:W-:-:S02]  /*8630*/  SEL R19, R19, R12, !P2 ;  /* 0x0000000c13137207 */ /* 0x000fc40005000000 */
[----:B------:R-:W-:Y:S02]  /*8640*/  SEL R12, R14, R21, !P3 ;  /* 0x000000150e0c7207 */ /* 0x000fe40005800000 */
[----:B------:R-:W-:Y:S02]  /*8650*/  SEL R21, R21, R14, !P3 ;  /* 0x0000000e15157207 */ /* 0x000fe40005800000 */
[----:B------:R-:W-:-:S03]  /*8660*/  SEL R14, R8, R9, !P1 ;  /* 0x00000009080e7207 */ /* 0x000fc60004800000 */
[--C-:B0-----:R-:W-:Y:S01]  /*8670*/  IMAD.WIDE R38, R21, 0x10, R4.reuse ;  /* 0x0000001015267825 */ /* 0x101fe200078e0204 */
[----:B------:R-:W-:Y:S02]  /*8680*/  SEL R8, R9, R8, !P1 ;  /* 0x0000000809087207 */ /* 0x000fe40004800000 */
[----:B------:R-:W-:Y:S02]  /*8690*/  SEL R9, R10, R11, !P4 ;  /* 0x0000000b0a097207 */ /* 0x000fe40006000000 */
[----:B---3--:R-:W-:Y:S01]  /*86a0*/  ISETP.GE.AND P2, PT, R33, R26, PT ;  /* 0x0000001a2100720c */ /* 0x008fe20003f46270 */
[----:B------:R-:W-:-:S06]  /*86b0*/  IMAD.WIDE R32, R14, 0x10, R4 ;  /* 0x000000100e207825 */ /* 0x000fcc00078e0204 */
[----:B------:R-:W3:Y:S01]  /*86c0*/  LDG.E R33, desc[UR8][R32.64] ;  /* 0x0000000820217981 */ /* 0x000ee2000c1e1900 */
[----:B----4-:R-:W-:-:S03]  /*86d0*/  ISETP.GE.AND P3, PT, R22, R27, PT ;  /* 0x0000001b1600720c */ /* 0x010fc60003f66270 */
[----:B------:R-:W3:Y:S01]  /*86e0*/  LDG.E R22, desc[UR8][R38.64] ;  /* 0x0000000826167981 */ /* 0x000ee2000c1e1900 */
[----:B--2---:R-:W-:Y:S01]  /*86f0*/  ISETP.GE.AND P5, PT, R37, R24, PT ;  /* 0x000000182500720c */ /* 0x004fe20003fa6270 */
[----:B------:R-:W-:-:S04]  /*8700*/  IMAD.WIDE R26, R8, 0x10, R4 ;  /* 0x00000010081a7825 */ /* 0x000fc800078e0204 */
[--C-:B------:R-:W-:Y:S02]  /*8710*/  IMAD.WIDE R36, R9, 0x10, R4.reuse ;  /* 0x0000001009247825 */ /* 0x100fe400078e0204 */
[----:B------:R-:W2:Y:S04]  /*8720*/  LDG.E R27, desc[UR8][R26.64] ;  /* 0x000000081a1b7981 */ /* 0x000ea8000c1e1900 */
[----:B------:R-:W2:Y:S01]  /*8730*/  LDG.E R24, desc[UR8][R36.64] ;  /* 0x0000000824187981 */ /* 0x000ea2000c1e1900 */
[----:B------:R-:W-:Y:S01]  /*8740*/  SEL R10, R11, R10, !P4 ;  /* 0x0000000a0b0a7207 */ /* 0x000fe20006000000 */
[----:B------:R-:W-:Y:S01]  /*8750*/  IMAD.WIDE R44, R19, 0x10, R4 ;  /* 0x00000010132c7825 */ /* 0x000fe200078e0204 */
[----:B------:R-:W-:-:S04]  /*8760*/  SEL R11, R0, R7, !P6 ;  /* 0x00000007000b7207 */ /* 0x000fc80007000000 */
[----:B------:R0:W4:Y:S02]  /*8770*/  LDG.E R28, desc[UR8][R44.64] ;  /* 0x000000082c1c7981 */ /* 0x000124000c1e1900 */
[--C-:B0-----:R-:W-:Y:S01]  /*8780*/  IMAD.WIDE R44, R10, 0x10, R4.reuse ;  /* 0x000000100a2c7825 */ /* 0x101fe200078e0204 */
[----:B------:R-:W-:Y:S02]  /*8790*/  SEL R0, R7, R0, !P6 ;  /* 0x0000000007007207 */ /* 0x000fe40007000000 */
[----:B------:R-:W-:Y:S01]  /*87a0*/  SEL R7, R20, R31, !P5 ;  /* 0x0000001f14077207 */ /* 0x000fe20006800000 */
[----:B------:R-:W-:Y:S01]  /*87b0*/  IMAD.WIDE R42, R12, 0x10, R4 ;  /* 0x000000100c2a7825 */ /* 0x000fe200078e0204 */
[----:B------:R-:W-:-:S03]  /*87c0*/  SEL R20, R31, R20, !P5 ;  /* 0x000000141f147207 */ /* 0x000fc60006800000 */
[--C-:B------:R-:W-:Y:S01]  /*87d0*/  IMAD.WIDE R40, R7, 0x10, R4.reuse ;  /* 0x0000001007287825 */ /* 0x100fe200078e0204 */
[----:B------:R0:W4:Y:S03]  /*87e0*/  LDG.E R35, desc[UR8][R42.64] ;  /* 0x000000082a237981 */ /* 0x000126000c1e1900 */
[----:B0-----:R-:W-:-:S05]  /*87f0*/  IMAD.WIDE R42, R0, 0x10, R4 ;  /* 0x00000010002a7825 */ /* 0x001fca00078e0204 */
[----:B------:R-:W5:Y:S01]  /*8800*/  LDG.E R31, desc[UR8][R42.64] ;  /* 0x000000082a1f7981 */ /* 0x000f62000c1e1900 */
[----:B---3--:R-:W-:Y:S01]  /*8810*/  ISETP.GE.AND P4, PT, R33, R22, PT ;  /* 0x000000162100720c */ /* 0x008fe20003f86270 */
[----:B------:R-:W-:Y:S02]  /*8820*/  IMAD.WIDE R32, R11, 0x10, R4 ;  /* 0x000000100b207825 */ /* 0x000fe400078e0204 */
[----:B------:R0:W3:Y:S04]  /*8830*/  LDG.E R22, desc[UR8][R44.64] ;  /* 0x000000082c167981 */ /* 0x0000e8000c1e1900 */
[----:B------:R-:W3:Y:S01]  /*8840*/  LDG.E R33, desc[UR8][R32.64] ;  /* 0x0000000820217981 */ /* 0x000ee2000c1e1900 */
[----:B--2---:R-:W-:-:S03]  /*8850*/  ISETP.GE.AND P5, PT, R24, R27, PT ;  /* 0x0000001b1800720c */ /* 0x004fc60003fa6270 */
[----:B------:R-:W5:Y:S01]  /*8860*/  LDG.E R24, desc[UR8][R40.64] ;  /* 0x0000000828187981 */ /* 0x000f62000c1e1900 */
[----:B------:R-:W-:Y:S02]  /*8870*/  SEL R27, R34, R23, !P2 ;  /* 0x00000017221b7207 */ /* 0x000fe40005000000 */
[----:B------:R-:W-:Y:S02]  /*8880*/  SEL R34, R23, R34, !P2 ;  /* 0x0000002217227207 */ /* 0x000fe40005000000 */
[----:B------:R-:W-:Y:S01]  /*8890*/  SEL R13, R6, R13, !P0 ;  /* 0x0000000d060d7207 */ /* 0x000fe20004000000 */
[----:B------:R-:W-:-:S04]  /*88a0*/  IMAD.WIDE R36, R20, 0x10, R4 ;  /* 0x0000001014247825 */ /* 0x000fc800078e0204 */
[----:B------:R-:W-:-:S04]  /*88b0*/  IMAD.WIDE R38, R27, 0x10, R4 ;  /* 0x000000101b267825 */ /* 0x000fc800078e0204 */
[----:B0-----:R-:W-:Y:S01]  /*88c0*/  IMAD.WIDE R44, R17, 0x10, R4 ;  /* 0x00000010112c7825 */ /* 0x001fe200078e0204 */
[----:B------:R0:W2:Y:S01]  /*88d0*/  LDG.E R26, desc[UR8][R38.64] ;  /* 0x00000008261a7981 */ /* 0x0000a2000c1e1900 */
[----:B------:R-:W-:-:S03]  /*88e0*/  SEL R23, R25, R18, !P3 ;  /* 0x0000001219177207 */ /* 0x000fc60005800000 */
[----:B------:R-:W2:Y:S01]  /*88f0*/  LDG.E R37, desc[UR8][R36.64] ;  /* 0x0000000824257981 */ /* 0x000ea2000c1e1900 */
[----:B------:R-:W-:Y:S01]  /*8900*/  SEL R18, R18, R25, !P3 ;  /* 0x0000001912127207 */ /* 0x000fe20005800000 */
[----:B------:R-:W-:-:S04]  /*8910*/  IMAD.WIDE R42, R13, 0x10, R4 ;  /* 0x000000100d2a7825 */ /* 0x000fc800078e0204 */
[----:B0-----:R-:W-:Y:S01]  /*8920*/  IMAD.WIDE R38, R18, 0x10, R4 ;  /* 0x0000001012267825 */ /* 0x001fe200078e0204 */
[----:B---3--:R-:W-:-:S03]  /*8930*/  ISETP.GE.AND P0, PT, R33, R22, PT ;  /* 0x000000162100720c */ /* 0x008fc60003f06270 */
[----:B------:R-:W-:Y:S01]  /*8940*/  IMAD.WIDE R32, R34, 0x10, R4 ;  /* 0x0000001022207825 */ /* 0x000fe200078e0204 */
[----:B------:R-:W3:Y:S05]  /*8950*/  LDG.E R22, desc[UR8][R44.64] ;  /* 0x000000082c167981 */ /* 0x000eea000c1e1900 */
[----:B------:R-:W3:Y:S01]  /*8960*/  LDG.E R33, desc[UR8][R32.64] ;  /* 0x0000000820217981 */ /* 0x000ee2000c1e1900 */
[----:B-----5:R-:W-:-:S03]  /*8970*/  ISETP.GE.AND P2, PT, R24, R31, PT ;  /* 0x0000001f1800720c */ /* 0x020fc60003f46270 */
[----:B------:R-:W5:Y:S04]  /*8980*/  LDG.E R31, desc[UR8][R42.64] ;  /* 0x000000082a1f7981 */ /* 0x000f68000c1e1900 */
[----:B------:R0:W5:Y:S01]  /*8990*/  LDG.E R24, desc[UR8][R38.64] ;  /* 0x0000000826187981 */ /* 0x000162000c1e1900 */
[----:B----4-:R-:W-:-:S04]  /*89a0*/  ISETP.GE.AND P1, PT, R35, R28, PT ;  /* 0x0000001c2300720c */ /* 0x010fc80003f26270 */
[----:B------:R-:W-:Y:S02]  /*89b0*/  SEL R6, R12, R19, !P1 ;  /* 0x000000130c067207 */ /* 0x000fe40004800000 */
[----:B------:R-:W-:Y:S02]  /*89c0*/  SEL R25, R19, R12, !P1 ;  /* 0x0000000c13197207 */ /* 0x000fe40004800000 */
[----:B------:R-:W-:Y:S02]  /*89d0*/  SEL R19, R21, R14, !P4 ;  /* 0x0000000e15137207 */ /* 0x000fe40006000000 */
[----:B------:R-:W-:Y:S02]  /*89e0*/  SEL R14, R14, R21, !P4 ;  /* 0x000000150e0e7207 */ /* 0x000fe40006000000 */
[----:B--2---:R-:W-:Y:S01]  /*89f0*/  ISETP.GE.AND P3, PT, R26, R37, PT ;  /* 0x000000251a00720c */ /* 0x004fe20003f66270 */
[----:B------:R-:W-:Y:S01]  /*8a00*/  IMAD.WIDE R36, R6, 0x10, R4 ;  /* 0x0000001006247825 */ /* 0x000fe200078e0204 */
[----:B------:R-:W-:-:S03]  /*8a10*/  SEL R12, R9, R8, !P5 ;  /* 0x00000008090c7207 */ /* 0x000fc60006800000 */
[--C-:B------:R-:W-:Y:S01]  /*8a20*/  IMAD.WIDE R40, R23, 0x10, R4.reuse ;  /* 0x0000001017287825 */ /* 0x100fe200078e0204 */
[----:B------:R1:W2:Y:S03]  /*8a30*/  LDG.E R35, desc[UR8][R36.64] ;  /* 0x0000000824237981 */ /* 0x0002a6000c1e1900 */
[--C-:B0-----:R-:W-:Y:S01]  /*8a40*/  IMAD.WIDE R38, R25, 0x10, R4.reuse ;  /* 0x0000001019267825 */ /* 0x101fe200078e0204 */
[----:B------:R0:W2:Y:S03]  /*8a50*/  LDG.E R26, desc[UR8][R40.64] ;  /* 0x00000008281a7981 */ /* 0x0000a6000c1e1900 */
[----:B------:R-:W-:-:S04]  /*8a60*/  IMAD.WIDE R42, R12, 0x10, R4 ;  /* 0x000000100c2a7825 */ /* 0x000fc800078e0204 */
[----:B-1----:R-:W-:-:S06]  /*8a70*/  IMAD.WIDE R36, R19, 0x10, R4 ;  /* 0x0000001013247825 */ /* 0x002fcc00078e0204 */
[----:B------:R-:W4:Y:S01]  /*8a80*/  LDG.E R37, desc[UR8][R36.64] ;  /* 0x0000000824257981 */ /* 0x000f22000c1e1900 */
[----:B---3--:R-:W-:Y:S01]  /*8a90*/  ISETP.GE.AND P4, PT, R22, R33, PT ;  /* 0x000000211600720c */ /* 0x008fe20003f86270 */
[----:B------:R-:W-:Y:S02]  /*8aa0*/  IMAD.WIDE R32, R14, 0x10, R4 ;  /* 0x000000100e207825 */ /* 0x000fe400078e0204 */
[----:B------:R-:W3:Y:S04]  /*8ab0*/  LDG.E R22, desc[UR8][R38.64] ;  /* 0x0000000826167981 */ /* 0x000ee8000c1e1900 */
[----:B------:R-:W3:Y:S01]  /*8ac0*/  LDG.E R33, desc[UR8][R32.64] ;  /* 0x0000000820217981 */ /* 0x000ee2000c1e1900 */
[----:B-----5:R-:W-:-:S03]  /*8ad0*/  ISETP.GE.AND P1, PT, R24, R31, PT ;  /* 0x0000001f1800720c */ /* 0x020fc60003f26270 */
[----:B------:R1:W4:Y:S01]  /*8ae0*/  LDG.E R24, desc[UR8][R42.64] ;  /* 0x000000082a187981 */ /* 0x000322000c1e1900 */
[----:B------:R-:W-:Y:S02]  /*8af0*/  SEL R21, R8, R9, !P5 ;  /* 0x0000000908157207 */ /* 0x000fe40006800000 */
[----:B------:R-:W-:Y:S02]  /*8b00*/  SEL R9, R0, R7, !P2 ;  /* 0x0000000700097207 */ /* 0x000fe40005000000 */
[----:B------:R-:W-:Y:S02]  /*8b10*/  SEL R31, R10, R11, !P0 ;  /* 0x0000000b0a1f7207 */ /* 0x000fe40004000000 */
[----:B------:R-:W-:Y:S01]  /*8b20*/  SEL R0, R7, R0, !P2 ;  /* 0x0000000007007207 */ /* 0x000fe20005000000 */
[--C-:B0-----:R-:W-:Y:S01]  /*8b30*/  IMAD.WIDE R40, R21, 0x10, R4.reuse ;  /* 0x0000001015287825 */ /* 0x101fe200078e0204 */
[----:B------:R-:W-:Y:S02]  /*8b40*/  SEL R7, R20, R27, !P3 ;  /* 0x0000001b14077207 */ /* 0x000fe40005800000 */
[----:B------:R-:W-:Y:S01]  /*8b50*/  SEL R20, R27, R20, !P3 ;  /* 0x000000141b147207 */ /* 0x000fe20005800000 */
[----:B------:R-:W-:Y:S01]  /*8b60*/  IMAD.WIDE R44, R31, 0x10, R4 ;  /* 0x000000101f2c7825 */ /* 0x000fe200078e0204 */
[----:B------:R-:W-:-:S03]  /*8b70*/  SEL R8, R11, R10, !P0 ;  /* 0x0000000a0b087207 */ /* 0x000fc60004000000 */
[----:B-1----:R-:W-:Y:S01]  /*8b80*/  IMAD.WIDE R42, R0, 0x10, R4 ;  /* 0x00000010002a7825 */ /* 0x002fe200078e0204 */
[----:B------:R-:W5:Y:S01]  /*8b90*/  LDG.E R10, desc[UR8][R44.64] ;  /* 0x000000082c0a7981 */ /* 0x000f62000c1e1900 */
[----:B--2---:R-:W-:-:S03]  /*8ba0*/  ISETP.GE.AND P5, PT, R35, R26, PT ;  /* 0x0000001a2300720c */ /* 0x004fc60003fa6270 */
[----:B------:R-:W5:Y:S04]  /*8bb0*/  LDG.E R11, desc[UR8][R42.64] ;  /* 0x000000082a0b7981 */ /* 0x000f68000c1e1900 */
[----:B------:R0:W2:Y:S01]  /*8bc0*/  LDG.E R26, desc[UR8][R40.64] ;  /* 0x00000008281a7981 */ /* 0x0000a2000c1e1900 */
[----:B------:R-:W-:-:S05]  /*8bd0*/  IMAD.WIDE R38, R8, 0x10, R4 ;  /* 0x0000001008267825 */ /* 0x000fca00078e0204 */
[----:B------:R1:W2:Y:S01]  /*8be0*/  LDG.E R35, desc[UR8][R38.64] ;  /* 0x0000000826237981 */ /* 0x0002a2000c1e1900 */
[----:B0-----:R-:W-:Y:S01]  /*8bf0*/  IMAD.WIDE R40, R9, 0x10, R4 ;  /* 0x0000001009287825 */ /* 0x001fe200078e0204 */
[----:B---3--:R-:W-:-:S03]  /*8c00*/  ISETP.GE.AND P0, PT, R33, R22, PT ;  /* 0x000000162100720c */ /* 0x008fc60003f06270 */
[--C-:B------:R-:W-:Y:S01]  /*8c10*/  IMAD.WIDE R32, R20, 0x10, R4.reuse ;  /* 0x0000001014207825 */ /* 0x100fe200078e0204 */
[----:B----4-:R-:W-:Y:S02]  /*8c20*/  ISETP.GE.AND P2, PT, R24, R37, PT ;  /* 0x000000251800720c */ /* 0x010fe40003f46270 */
[----:B------:R-:W3:Y:S04]  /*8c30*/  LDG.E R24, desc[UR8][R40.64] ;  /* 0x0000000828187981 */ /* 0x000ee8000c1e1900 */
[----:B------:R-:W3:Y:S01]  /*8c40*/  LDG.E R33, desc[UR8][R32.64] ;  /* 0x0000000820217981 */ /* 0x000ee2000c1e1900 */
[----:B------:R-:W-:Y:S02]  /*8c50*/  SEL R27, R13, R18, !P1 ;  /* 0x000000120d1b7207 */ /* 0x000fe40004800000 */
[----:B------:R-:W-:Y:S01]  /*8c60*/  SEL R22, R17, R34, !P4 ;  /* 0x0000002211167207 */ /* 0x000fe20006000000 */
[----:B-1----:R-:W-:-:S04]  /*8c70*/  IMAD.WIDE R38, R7, 0x10, R4 ;  /* 0x0000001007267825 */ /* 0x002fc800078e0204 */
[----:B------:R-:W-:Y:S01]  /*8c80*/  IMAD.WIDE R36, R22, 0x10, R4 ;  /* 0x0000001016247825 */ /* 0x000fe200078e0204 */
[----:B-----5:R-:W-:Y:S02]  /*8c90*/  ISETP.GE.AND P3, PT, R11, R10, PT ;  /* 0x0000000a0b00720c */ /* 0x020fe40003f66270 */
[----:B------:R-:W-:Y:S02]  /*8ca0*/  SEL R10, R6, R23, !P5 ;  /* 0x00000017060a7207 */ /* 0x000fe40006800000 */
[----:B------:R-:W-:-:S03]  /*8cb0*/  SEL R11, R34, R17, !P4 ;  /* 0x00000011220b7207 */ /* 0x000fc60006000000 */
[----:B------:R-:W-:Y:S01]  /*8cc0*/  IMAD.WIDE R42, R10, 0x10, R4 ;  /* 0x000000100a2a7825 */ /* 0x000fe200078e0204 */
[----:B--2---:R-:W-:-:S04]  /*8cd0*/  ISETP.GE.AND P6, PT, R35, R26, PT ;  /* 0x0000001a2300720c */ /* 0x004fc80003fc6270 */
[----:B------:R-:W2:Y:S04]  /*8ce0*/  LDG.E R28, desc[UR8][R42.64] ;  /* 0x000000082a1c7981 */ /* 0x000ea8000c1e1900 */
[----:B------:R0:W4:Y:S04]  /*8cf0*/  LDG.E R26, desc[UR8][R38.64] ;  /* 0x00000008261a7981 */ /* 0x000128000c1e1900 */
[----:B------:R1:W4:Y:S01]  /*8d00*/  LDG.E R35, desc[UR8][R36.64] ;  /* 0x0000000824237981 */ /* 0x000322000c1e1900 */
[----:B---3--:R-:W-:Y:S01]  /*8d10*/  ISETP.GE.AND P4, PT, R33, R24, PT ;  /* 0x000000182100720c */ /* 0x008fe20003f86270 */
[----:B------:R-:W-:-:S06]  /*8d20*/  IMAD.WIDE R32, R27, 0x10, R4 ;  /* 0x000000101b207825 */ /* 0x000fcc00078e0204 */
[----:B------:R-:W2:Y:S01]  /*8d30*/  LDG.E R33, desc[UR8][R32.64] ;  /* 0x0000000820217981 */ /* 0x000ea2000c1e1900 */
[----:B------:R-:W-:Y:S02]  /*8d40*/  SEL R6, R23, R6, !P5 ;  /* 0x0000000617067207 */ /* 0x000fe40006800000 */
[----:B------:R-:W-:Y:S02]  /*8d50*/  SEL R17, R14, R25, !P0 ;  /* 0x000000190e117207 */ /* 0x000fe40004000000 */
[----:B------:R-:W-:Y:S01]  /*8d60*/  SEL R23, R12, R19, !P2 ;  /* 0x000000130c177207 */ /* 0x000fe20005000000 */
[----:B------:R-:W-:Y:S01]  /*8d70*/  IMAD.WIDE R40, R6, 0x10, R4 ;  /* 0x0000001006287825 */ /* 0x000fe200078e0204 */
[----:B------:R-:W-:-:S03]  /*8d80*/  SEL R24, R25, R14, !P0 ;  /* 0x0000000e19187207 */ /* 0x000fc60004000000 */
[--C-:B0-----:R-:W-:Y:S01]  /*8d90*/  IMAD.WIDE R38, R17, 0x10, R4.reuse ;  /* 0x0000001011267825 */ /* 0x101fe200078e0204 */
[----:B------:R-:W3:Y:S03]  /*8da0*/  LDG.E R25, desc[UR8][R40.64] ;  /* 0x0000000828197981 */ /* 0x000ee6000c1e1900 */
[----:B-1----:R-:W-:-:S05]  /*8db0*/  IMAD.WIDE R36, R23, 0x10, R4 ;  /* 0x0000001017247825 */ /* 0x002fca00078e0204 */
[----:B------:R0:W5:Y:S01]  /*8dc0*/  LDG.E R14, desc[UR8][R36.64] ;  /* 0x00000008240e7981 */ /* 0x000162000c1e1900 */
[----:B----4-:R-:W-:Y:S01]  /*8dd0*/  ISETP.GE.AND P5, PT, R35, R26, PT ;  /* 0x0000001a2300720c */ /* 0x010fe20003fa6270 */
[----:B------:R-:W-:Y:S02]  /*8de0*/  IMAD.WIDE R34, R24, 0x10, R4 ;  /* 0x0000001018227825 */ /* 0x000fe400078e0204 */
[----:B------:R-:W3:Y:S04]  /*8df0*/  LDG.E R26, desc[UR8][R38.64] ;  /* 0x00000008261a7981 */ /* 0x000ee8000c1e1900 */
[----:B------:R-:W5:Y:S01]  /*8e00*/  LDG.E R35, desc[UR8][R34.64] ;  /* 0x0000000822237981 */ /* 0x000f62000c1e1900 */
[----:B--2---:R-:W-:Y:S02]  /*8e10*/  ISETP.GE.AND P0, PT, R28, R33, PT ;  /* 0x000000211c00720c */ /* 0x004fe40003f06270 */
[----:B------:R-:W-:-:S02]  /*8e20*/  SEL R33, R19, R12, !P2 ;  /* 0x0000000c13217207 */ /* 0x000fc40005000000 */
[----:B------:R-:W-:Y:S02]  /*8e30*/  SEL R12, R8, R21, !P6 ;  /* 0x00000015080c7207 */ /* 0x000fe40007000000 */
[----:B------:R-:W-:Y:S02]  /*8e40*/  SEL R19, R0, R31, !P3 ;  /* 0x0000001f00137207 */ /* 0x000fe40005800000 */
[----:B------:R-:W-:-:S03]  /*8e50*/  SEL R8, R21, R8, !P6 ;  /* 0x0000000815087207 */ /* 0x000fc60007000000 */
[----:B0-----:R-:W-:-:S04]  /*8e60*/  IMAD.WIDE R36, R19, 0x10, R4 ;  /* 0x0000001013247825 */ /* 0x001fc800078e0204 */
[--C-:B------:R-:W-:Y:S01]  /*8e70*/  IMAD.WIDE R40, R8, 0x10, R4.reuse ;  /* 0x0000001008287825 */ /* 0x100fe200078e0204 */
[----:B------:R-:W-:Y:S01]  /*8e80*/  SEL R0, R31, R0, !P3 ;  /* 0x000000001f007207 */ /* 0x000fe20005800000 */
[----:B------:R-:W2:Y:S04]  /*8e90*/  LDG.E R36, desc[UR8][R36.64] ;  /* 0x0000000824247981 */ /* 0x000ea8000c1e1900 */
[----:B------:R-:W2:Y:S01]  /*8ea0*/  LDG.E R31, desc[UR8][R40.64] ;  /* 0x00000008281f7981 */ /* 0x000ea2000c1e1900 */
[----:B------:R-:W-:-:S04]  /*8eb0*/  IMAD.WIDE R44, R33, 0x10, R4 ;  /* 0x00000010212c7825 */ /* 0x000fc800078e0204 */
[----:B------:R-:W-:Y:S01]  /*8ec0*/  IMAD.WIDE R42, R12, 0x10, R4 ;  /* 0x000000100c2a7825 */ /* 0x000fe200078e0204 */
[----:B------:R-:W4:Y:S01]  /*8ed0*/  LDG.E R21, desc[UR8][R44.64] ;  /* 0x000000082c157981 */ /* 0x000f22000c1e1900 */
[----:B---3--:R-:W-:Y:S02]  /*8ee0*/  ISETP.GE.AND P2, PT, R26, R25, PT ;  /* 0x000000191a00720c */ /* 0x008fe40003f46270 */
[----:B------:R-:W-:Y:S01]  /*8ef0*/  SEL R25, R20, R9, !P4 ;  /* 0x0000000914197207 */ /* 0x000fe20006000000 */
[----:B------:R-:W4:Y:S01]  /*8f00*/  LDG.E R26, desc[UR8][R42.64] ;  /* 0x000000082a1a7981 */ /* 0x000f22000c1e1900 */
[----:B-----5:R-:W-:-:S03]  /*8f10*/  ISETP.GE.AND P3, PT, R14, R35, PT ;  /* 0x000000230e00720c */ /* 0x020fc60003f66270 */
[--C-:B------:R-:W-:Y:S01]  /*8f20*/  IMAD.WIDE R38, R25, 0x10, R4.reuse ;  /* 0x0000001019267825 */ /* 0x100fe200078e0204 */
[----:B------:R-:W-:Y:S02]  /*8f30*/  SEL R14, R7, R22, !P5 ;  /* 0x00000016070e7207 */ /* 0x000fe40006800000 */
[----:B------:R-:W-:Y:S01]  /*8f40*/  SEL R9, R9, R20, !P4 ;  /* 0x0000001409097207 */ /* 0x000fe20006000000 */
[----:B------:R-:W-:Y:S01]  /*8f50*/  IMAD.WIDE R34, R0, 0x10, R4 ;  /* 0x0000001000227825 */ /* 0x000fe200078e0204 */
[----:B------:R0:W3:Y:S01]  /*8f60*/  LDG.E R32, desc[UR8][R38.64] ;  /* 0x0000000826207981 */ /* 0x0000e2000c1e1900 */
[----:B------:R-:W-:-:S04]  /*8f70*/  SEL R28, R22, R7, !P5 ;  /* 0x00000007161c7207 */ /* 0x000fc80006800000 */
[----:B------:R1:W3:Y:S01]  /*8f80*/  LDG.E R35, desc[UR8][R34.64] ;  /* 0x0000000822237981 */ /* 0x0002e2000c1e1900 */
[----:B0-----:R-:W-:-:S05]  /*8f90*/  IMAD.WIDE R38, R11, 0x10, R4 ;  /* 0x000000100b267825 */ /* 0x001fca00078e0204 */
[----:B------:R-:W5:Y:S01]  /*8fa0*/  LDG.E R20, desc[UR8][R38.64] ;  /* 0x0000000826147981 */ /* 0x000f62000c1e1900 */
[----:B------:R-:W-:-:S04]  /*8fb0*/  IMAD.WIDE R40, R9, 0x10, R4 ;  /* 0x0000001009287825 */ /* 0x000fc800078e0204 */
[--C-:B------:R-:W-:Y:S01]  /*8fc0*/  IMAD.WIDE R44, R28, 0x10, R4.reuse ;  /* 0x000000101c2c7825 */ /* 0x100fe200078e0204 */
[----:B-1----:R-:W-:Y:S02]  /*8fd0*/  SEL R34, R18, R13, !P1 ;  /* 0x0000000d12227207 */ /* 0x002fe40004800000 */
[----:B------:R0:W5:Y:S04]  /*8fe0*/  LDG.E R18, desc[UR8][R40.64] ;  /* 0x0000000828127981 */ /* 0x000168000c1e1900 */
[----:B------:R1:W5:Y:S01]  /*8ff0*/  LDG.E R13, desc[UR8][R44.64] ;  /* 0x000000082c0d7981 */ /* 0x000362000c1e1900 */
[----:B--2---:R-:W-:Y:S01]  /*9000*/  ISETP.GE.AND P4, PT, R36, R31, PT ;  /* 0x0000001f2400720c */ /* 0x004fe20003f86270 */
[----:B------:R-:W-:-:S06]  /*9010*/  IMAD.WIDE R36, R14, 0x10, R4 ;  /* 0x000000100e247825 */ /* 0x000fcc00078e0204 */
[----:B------:R-:W2:Y:S01]  /*9020*/  LDG.E R37, desc[UR8][R36.64] ;  /* 0x0000000824257981 */ /* 0x000ea2000c1e1900 */
[----:B----4-:R-:W-:Y:S02]  /*9030*/  ISETP.GE.AND P1, PT, R26, R21, PT ;  /* 0x000000151a00720c */ /* 0x010fe40003f26270 */
[----:B------:R-:W-:Y:S01]  /*9040*/  SEL R21, R10, R27, !P0 ;  /* 0x0000001b0a157207 */ /* 0x000fe20004000000 */
[--C-:B------:R-:W-:Y:S01]  /*9050*/  IMAD.WIDE R42, R34, 0x10, R4.reuse ;  /* 0x00000010222a7825 */ /* 0x100fe200078e0204 */
[----:B------:R-:W-:Y:S02]  /*9060*/  SEL R22, R23, R24, !P3 ;  /* 0x0000001817167207 */ /* 0x000fe40005800000 */
[----:B------:R-:W-:Y:S01]  /*9070*/  SEL R7, R6, R17, !P2 ;  /* 0x0000001106077207 */ /* 0x000fe20005000000 */
[--C-:B0-----:R-:W-:Y:S01]  /*9080*/  IMAD.WIDE R40, R21, 0x10, R4.reuse ;  /* 0x0000001015287825 */ /* 0x101fe200078e0204 */
[----:B------:R-:W-:Y:S02]  /*9090*/  SEL R6, R17, R6, !P2 ;  /* 0x0000000611067207 */ /* 0x000fe40005000000 */
[----:B------:R-:W-:Y:S01]  /*90a0*/  SEL R17, R24, R23, !P3 ;  /* 0x0000001718117207 */ /* 0x000fe20005800000 */
[----:B-1----:R-:W-:Y:S01]  /*90b0*/  IMAD.WIDE R44, R7, 0x10, R4 ;  /* 0x00000010072c7825 */ /* 0x002fe200078e0204 */
[----:B------:R0:W4:Y:S01]  /*90c0*/  LDG.E R26, desc[UR8][R40.64] ;  /* 0x00000008281a7981 */ /* 0x000122000c1e1900 */
[----:B---3--:R-:W-:-:S03]  /*90d0*/  ISETP.GE.AND P5, PT, R32, R35, PT ;  /* 0x000000232000720c */ /* 0x008fc60003fa6270 */
[----:B------:R1:W4:Y:S01]  /*90e0*/  LDG.E R35, desc[UR8][R42.64] ;  /* 0x000000082a237981 */ /* 0x000322000c1e1900 */
[----:B------:R-:W-:-:S03]  /*90f0*/  SEL R31, R27, R10, !P0 ;  /* 0x0000000a1b1f7207 */ /* 0x000fc60004000000 */
[----:B------:R-:W3:Y:S01]  /*9100*/  LDG.E R24, desc[UR8][R44.64] ;  /* 0x000000082c187981 */ /* 0x000ee2000c1e1900 */
[----:B------:R-:W-:-:S04]  /*9110*/  IMAD.WIDE R38, R6, 0x10, R4 ;  /* 0x0000001006267825 */ /* 0x000fc800078e0204 */
[--C-:B0-----:R-:W-:Y:S02]  /*9120*/  IMAD.WIDE R40, R31, 0x10, R4.reuse ;  /* 0x000000101f287825 */ /* 0x101fe400078e0204 */
[----:B------:R-:W3:Y:S04]  /*9130*/  LDG.E R39, desc[UR8][R38.64] ;  /* 0x0000000826277981 */ /* 0x000ee8000c1e1900 */
[----:B------:R0:W3:Y:S01]  /*9140*/  LDG.E R10, desc[UR8][R40.64] ;  /* 0x00000008280a7981 */ /* 0x0000e2000c1e1900 */
[----:B-----5:R-:W-:Y:S02]  /*9150*/  ISETP.GE.AND P2, PT, R13, R18, PT ;  /* 0x000000120d00720c */ /* 0x020fe40003f46270 */
[----:B------:R-:W-:Y:S01]  /*9160*/  SEL R18, R12, R33, !P1 ;  /* 0x000000210c127207 */ /* 0x000fe20004800000 */
[----:B-1----:R-:W-:-:S04]  /*9170*/  IMAD.WIDE R42, R17, 0x10, R4 ;  /* 0x00000010112a7825 */ /* 0x002fc800078e0204 */
[--C-:B0-----:R-:W-:Y:S01]  /*9180*/  IMAD.WIDE R40, R18, 0x10, R4.reuse ;  /* 0x0000001012287825 */ /* 0x101fe200078e0204 */
[----:B------:R0:W5:Y:S05]  /*9190*/  LDG.E R32, desc[UR8][R42.64] ;  /* 0x000000082a207981 */ /* 0x00016a000c1e1900 */
[----:B------:R-:W5:Y:S01]  /*91a0*/  LDG.E R41, desc[UR8][R40.64] ;  /* 0x0000000828297981 */ /* 0x000f62000c1e1900 */
[----:B--2---:R-:W-:Y:S01]  /*91b0*/  ISETP.GE.AND P3, PT, R20, R37, PT ;  /* 0x000000251400720c */ /* 0x004fe20003f66270 */
[----:B------:R-:W-:-:S06]  /*91c0*/  IMAD.WIDE R36, R22, 0x10, R4 ;  /* 0x0000001016247825 */ /* 0x000fcc00078e0204 */
[----:B------:R-:W2:Y:S01]  /*91d0*/  LDG.E R37, desc[UR8][R36.64] ;  /* 0x0000000824257981 */ /* 0x000ea2000c1e1900 */
[----:B------:R-:W-:-:S05]  /*91e0*/  SEL R23, R8, R19, !P4 ;  /* 0x0000001308177207 */ /* 0x000fca0006000000 */
[----:B0-----:R-:W-:Y:S01]  /*91f0*/  IMAD.WIDE R42, R23, 0x10, R4 ;  /* 0x00000010172a7825 */ /* 0x001fe200078e0204 */
[----:B----4-:R-:W-:Y:S02]  /*9200*/  ISETP.GE.AND P0, PT, R26, R35, PT ;  /* 0x000000231a00720c */ /* 0x010fe40003f06270 */
[----:B------:R-:W-:Y:S02]  /*9210*/  SEL R26, R25, R0, !P5 ;  /* 0x00000000191a7207 */ /* 0x000fe40006800000 */
[----:B------:R-:W-:Y:S02]  /*9220*/  SEL R27, R33, R12, !P1 ;  /* 0x0000000c211b7207 */ /* 0x000fe40004800000 */
[----:B------:R-:W-:Y:S01]  /*9230*/  SEL R20, R19, R8, !P4 ;  /* 0x0000000813147207 */ /* 0x000fe20006000000 */
[----:B------:R-:W4:Y:S01]  /*9240*/  LDG.E R33, desc[UR8][R42.64] ;  /* 0x000000082a217981 */ /* 0x000f22000c1e1900 */
[----:B------:R-:W-:-:S03]  /*9250*/  SEL R13, R0, R25, !P5 ;  /* 0x00000019000d7207 */ /* 0x000fc60006800000 */
[----:B------:R-:W-:Y:S01]  /*9260*/  IMAD.WIDE R44, R20, 0x10, R4 ;  /* 0x00000010142c7825 */ /* 0x000fe200078e0204 */
[----:B---3--:R-:W-:-:S03]  /*9270*/  ISETP.GE.AND P5, PT, R39, R10, PT ;  /* 0x0000000a2700720c */ /* 0x008fc60003fa6270 */
[--C-:B------:R-:W-:Y:S01]  /*9280*/  IMAD.WIDE R38, R27, 0x10, R4.reuse ;  /* 0x000000101b267825 */ /* 0x100fe200078e0204 */
[----:B------:R-:W3:Y:S04]  /*9290*/  LDG.E R0, desc[UR8][R44.64] ;  /* 0x000000082c007981 */ /* 0x000ee8000c1e1900 */
[----:B------:R0:W3:Y:S01]  /*92a0*/  LDG.E R25, desc[UR8][R38.64] ;  /* 0x0000000826197981 */ /* 0x0000e2000c1e1900 */
[----:B-----5:R-:W-:Y:S01]  /*92b0*/  ISETP.GE.AND P1, PT, R41, R32, PT ;  /* 0x000000202900720c */ /* 0x020fe20003f26270 */
[----:B------:R-:W-:-:S05]  /*92c0*/  IMAD.WIDE R40, R13, 0x10, R4 ;  /* 0x000000100d287825 */ /* 0x000fca00078e0204 */
[----:B------:R-:W5:Y:S01]  /*92d0*/  LDG.E R10, desc[UR8][R40.64] ;  /* 0x00000008280a7981 */ /* 0x000f62000c1e1900 */
[----:B--2---:R-:W-:Y:S01]  /*92e0*/  ISETP.GE.AND P6, PT, R37, R24, PT ;  /* 0x000000182500720c */ /* 0x004fe20003fc6270 */
[----:B------:R-:W-:-:S05]  /*92f0*/  IMAD.WIDE R36, R26, 0x10, R4 ;  /* 0x000000101a247825 */ /* 0x000fca00078e0204 */
[----:B------:R1:W4:Y:S01]  /*9300*/  LDG.E R8, desc[UR8][R36.64] ;  /* 0x0000000824087981 */ /* 0x000322000c1e1900 */
[----:B------:R-:W-:-:S05]  /*9310*/  SEL R24, R28, R9, !P2 ;  /* 0x000000091c187207 */ /* 0x000fca0005000000 */
[----:B0-----:R-:W-:-:S05]  /*9320*/  IMAD.WIDE R38, R24, 0x10, R4 ;  /* 0x0000001018267825 */ /* 0x001fca00078e0204 */
[----:B------:R0:W5:Y:S01]  /*9330*/  LDG.E R35, desc[UR8][R38.64] ;  /* 0x0000000826237981 */ /* 0x000162000c1e1900 */
[----:B------:R-:W-:-:S05]  /*9340*/  SEL R19, R9, R28, !P2 ;  /* 0x0000001c09137207 */ /* 0x000fca0005000000 */
[--C-:B-1----:R-:W-:Y:S01]  /*9350*/  IMAD.WIDE R36, R19, 0x10, R4.reuse ;  /* 0x0000001013247825 */ /* 0x102fe200078e0204 */
[----:B------:R-:W-:Y:S02]  /*9360*/  SEL R28, R34, R21, !P0 ;  /* 0x00000015221c7207 */ /* 0x000fe40004000000 */
[----:B------:R-:W-:Y:S02]  /*9370*/  SEL R9, R31, R6, !P5 ;  /* 0x000000061f097207 */ /* 0x000fe40006800000 */
[----:B---3--:R-:W-:Y:S02]  /*9380*/  ISETP.GE.AND P2, PT, R0, R25, PT ;  /* 0x000000190000720c */ /* 0x008fe40003f46270 */
[----:B------:R-:W2:Y:S01]  /*9390*/  LDG.E R0, desc[UR8][R36.64] ;  /* 0x0000000824007981 */ /* 0x000ea2000c1e1900 */
[----:B------:R-:W-:Y:S01]  /*93a0*/  SEL R25, R7, R22, !P6 ;  /* 0x0000001607197207 */ /* 0x000fe20007000000 */
[----:B------:R-:W-:Y:S01]  /*93b0*/  IMAD.WIDE R44, R28, 0x10, R4 ;  /* 0x000000101c2c7825 */ /* 0x000fe200078e0204 */
[----:B------:R-:W-:-:S04]  /*93c0*/  SEL R22, R22, R7, !P6 ;  /* 0x0000000716167207 */ /* 0x000fc80007000000 */
[----:B------:R-:W3:Y:S01]  /*93d0*/  LDG.E R12, desc[UR8][R44.64] ;  /* 0x000000082c0c7981 */ /* 0x000ee2000c1e1900 */
[----:B0-----:R-:W-:Y:S01]  /*93e0*/  IMAD.WIDE R38, R22, 0x10, R4 ;  /* 0x0000001016267825 */ /* 0x001fe200078e0204 */
[----:B----4-:R-:W-:Y:S02]  /*93f0*/  ISETP.GE.AND P4, PT, R8, R33, PT ;  /* 0x000000210800720c */ /* 0x010fe40003f86270 */
[----:B------:R-:W-:-:S05]  /*9400*/  SEL R8, R11, R14, !P3 ;  /* 0x0000000e0b087207 */ /* 0x000fca0005800000 */
[--C-:B------:R-:W-:Y:S01]  /*9410*/  IMAD.WIDE R40, R8, 0x10, R4.reuse ;  /* 0x0000001008287825 */ /* 0x100fe200078e0204 */
[----:B------:R-:W-:Y:S02]  /*9420*/  SEL R33, R6, R31, !P5 ;  /* 0x0000001f06217207 */ /* 0x000fe40006800000 */
[----:B------:R-:W4:Y:S04]  /*9430*/  LDG.E R31, desc[UR8][R38.64] ;  /* 0x00000008261f7981 */ /* 0x000f28000c1e1900 */
[----:B------:R-:W2:Y:S01]  /*9440*/  LDG.E R37, desc[UR8][R40.64] ;  /* 0x0000000828257981 */ /* 0x000ea2000c1e1900 */
[----:B------:R-:W-:Y:S01]  /*9450*/  IMAD.WIDE R42, R33, 0x10, R4 ;  /* 0x00000010212a7825 */ /* 0x000fe200078e0204 */
[----:B-----5:R-:W-:-:S03]  /*9460*/  ISETP.GE.AND P6, PT, R35, R10, PT ;  /* 0x0000000a2300720c */ /* 0x020fc60003fc6270 */
[--C-:B------:R-:W-:Y:S01]  /*9470*/  IMAD.WIDE R6, R9, 0x10, R4.reuse ;  /* 0x0000001009067825 */ /* 0x100fe200078e0204 */
[----:B------:R-:W3:Y:S05]  /*9480*/  LDG.E R35, desc[UR8][R42.64] ;  /* 0x000000082a237981 */ /* 0x000eea000c1e1900 */
[----:B------:R0:W4:Y:S01]  /*9490*/  LDG.E R6, desc[UR8][R6.64] ;  /* 0x0000000806067981 */ /* 0x000122000c1e1900 */
[----:B------:R-:W-:Y:S01]  /*94a0*/  SEL R14, R14, R11, !P3 ;  /* 0x0000000b0e0e7207 */ /* 0x000fe20005800000 */
[----:B------:R-:W-:-:S05]  /*94b0*/  IMAD.WIDE R10, R25, 0x10, R4 ;  /* 0x00000010190a7825 */ /* 0x000fca00078e0204 */
[----:B------:R-:W5:Y:S01]  /*94c0*/  LDG.E R32, desc[UR8][R10.64] ;  /* 0x000000080a207981 */ /* 0x000f62000c1e1900 */
[----:B0-----:R-:W-:Y:S02]  /*94d0*/  SEL R7, R20, R27, !P2 ;  /* 0x0000001b14077207 */ /* 0x001fe40005000000 */
[----:B------:R-:W-:-:S03]  /*94e0*/  SEL R20, R27, R20, !P2 ;  /* 0x000000141b147207 */ /* 0x000fc60005000000 */
[----:B------:R-:W-:Y:S01]  /*94f0*/  IMAD.WIDE R40, R7, 0x10, R4 ;  /* 0x0000001007287825 */ /* 0x000fe200078e0204 */
[----:B--2---:R-:W-:Y:S02]  /*9500*/  ISETP.GE.AND P5, PT, R37, R0, PT ;  /* 0x000000002500720c */ /* 0x004fe40003fa6270 */
[----:B------:R-:W-:Y:S02]  /*9510*/  SEL R0, R18, R17, !P1 ;  /* 0x0000001112007207 */ /* 0x000fe40004800000 */
[----:B------:R-:W-:-:S03]  /*9520*/  SEL R18, R17, R18, !P1 ;  /* 0x0000001211127207 */ /* 0x000fc60004800000 */
[--C-:B------:R-:W-:Y:S01]  /*9530*/  IMAD.WIDE R44, R0, 0x10, R4.reuse ;  /* 0x00000010002c7825 */ /* 0x100fe200078e0204 */
[----:B---3--:R-:W-:Y:S02]  /*9540*/  ISETP.GE.AND P1, PT, R35, R12, PT ;  /* 0x0000000c2300720c */ /* 0x008fe40003f26270 */
[----:B------:R-:W-:Y:S01]  /*9550*/  SEL R17, R26, R23, !P4 ;  /* 0x000000171a117207 */ /* 0x000fe20006000000 */
[--C-:B------:R-:W-:Y:S01]  /*9560*/  IMAD.WIDE R42, R18, 0x10, R4.reuse ;  /* 0x00000010122a7825 */ /* 0x100fe200078e0204 */
[----:B------:R0:W5:Y:S01]  /*9570*/  LDG.E R35, desc[UR8][R44.64] ;  /* 0x000000082c237981 */ /* 0x000162000c1e1900 */
[----:B----4-:R-:W-:Y:S02]  /*9580*/  ISETP.GE.AND P3, PT, R31, R6, PT ;  /* 0x000000061f00720c */ /* 0x010fe40003f66270 */
[--C-:B------:R-:W-:Y:S01]  /*9590*/  IMAD.WIDE R38, R17, 0x10, R4.reuse ;  /* 0x0000001011267825 */ /* 0x100fe200078e0204 */
[----:B------:R-:W2:Y:S03]  /*95a0*/  LDG.E R6, desc[UR8][R42.64] ;  /* 0x000000082a067981 */ /* 0x000ea6000c1e1900 */
[----:B------:R-:W-:Y:S01]  /*95b0*/  IMAD.WIDE R36, R20, 0x10, R4 ;  /* 0x0000001014247825 */ /* 0x000fe200078e0204 */
[----:B------:R-:W2:Y:S04]  /*95c0*/  LDG.E R31, desc[UR8][R40.64] ;  /* 0x00000008281f7981 */ /* 0x000ea8000c1e1900 */
[----:B------:R-:W3:Y:S04]  /*95d0*/  LDG.E R10, desc[UR8][R38.64] ;  /* 0x00000008260a7981 */ /* 0x000ee8000c1e1900 */
[----:B------:R1:W3:Y:S01]  /*95e0*/  LDG.E R11, desc[UR8][R36.64] ;  /* 0x00000008240b7981 */ /* 0x0002e2000c1e1900 */
[----:B------:R-:W-:-:S02]  /*95f0*/  SEL R26, R23, R26, !P4 ;  /* 0x0000001a171a7207 */ /* 0x000fc40006000000 */
[----:B------:R-:W-:-:S05]  /*9600*/  SEL R27, R24, R13, !P6 ;  /* 0x0000000d181b7207 */ /* 0x000fca0007000000 */
[----:B0-----:R-:W-:-:S04]  /*9610*/  IMAD.WIDE R44, R27, 0x10, R4 ;  /* 0x000000101b2c7825 */ /* 0x001fc800078e0204 */
[--C-:B-1----:R-:W-:Y:S01]  /*9620*/  IMAD.WIDE R36, R26, 0x10, R4.reuse ;  /* 0x000000101a247825 */ /* 0x102fe200078e0204 */
[----:B------:R-:W-:Y:S02]  /*9630*/  SEL R24, R13, R24, !P6 ;  /* 0x000000180d187207 */ /* 0x000fe40007000000 */
[----:B------:R-:W4:Y:S01]  /*9640*/  LDG.E R13, desc[UR8][R44.64] ;  /* 0x000000082c0d7981 */ /* 0x000f22000c1e1900 */
[----:B------:R-:W-:-:S04]  /*9650*/  IMAD.WIDE R38, R14, 0x10, R4 ;  /* 0x000000100e267825 */ /* 0x000fc800078e0204 */
[----:B------:R-:W-:-:S05]  /*9660*/  IMAD.WIDE R40, R24, 0x10, R4 ;  /* 0x0000001018287825 */ /* 0x000fca00078e0204 */
[----:B------:R-:W4:Y:S01]  /*9670*/  LDG.E R12, desc[UR8][R40.64] ;  /* 0x00000008280c7981 */ /* 0x000f22000c1e1900 */
[----:B-----5:R-:W-:Y:S02]  /*9680*/  ISETP.GE.AND P2, PT, R35, R32, PT ;  /* 0x000000202300720c */ /* 0x020fe40003f46270 */
[----:B------:R-:W-:Y:S02]  /*9690*/  SEL R35, R19, R8, !P5 ;  /* 0x0000000813237207 */ /* 0x000fe40006800000 */
[----:B--2---:R-:W-:Y:S02]  /*96a0*/  ISETP.GE.AND P4, PT, R31, R6, PT ;  /* 0x000000061f00720c */ /* 0x004fe40003f86270 */
[----:B------:R0:W4:Y:S01]  /*96b0*/  LDG.E R6, desc[UR8][R36.64] ;  /* 0x0000000824067981 */ /* 0x000122000c1e1900 */
[----:B------:R-:W-:-:S03]  /*96c0*/  SEL R19, R8, R19, !P5 ;  /* 0x0000001308137207 */ /* 0x000fc60006800000 */
[----:B------:R-:W2:Y:S01]  /*96d0*/  LDG.E R8, desc[UR8][R38.64] ;  /* 0x0000000826087981 */ /* 0x000ea2000c1e1900 */
[----:B---3--:R-:W-:Y:S01]  /*96e0*/  ISETP.GE.AND P5, PT, R10, R11, PT ;  /* 0x0000000b0a00720c */ /* 0x008fe20003fa6270 */
[----:B0-----:R-:W-:-:S05]  /*96f0*/  IMAD.WIDE R36, R35, 0x10, R4 ;  /* 0x0000001023247825 */ /* 0x001fca00078e0204 */
[----:B------:R0:W2:Y:S01]  /*9700*/  LDG.E R11, desc[UR8][R36.64] ;  /* 0x00000008240b7981 */ /* 0x0000a2000c1e1900 */
[----:B------:R-:W-:-:S05]  /*9710*/  IMAD.WIDE R42, R19, 0x10, R4 ;  /* 0x00000010132a7825 */ /* 0x000fca00078e0204 */
[----:B------:R1:W3:Y:S01]  /*9720*/  LDG.E R23, desc[UR8][R42.64] ;  /* 0x000000082a177981 */ /* 0x0002e2000c1e1900 */
[----:B------:R-:W-:Y:S02]  /*9730*/  SEL R34, R21, R34, !P0 ;  /* 0x0000002215227207 */ /* 0x000fe40004000000 */
[----:B------:R-:W-:Y:S02]  /*9740*/  SEL R21, R9, R22, !P3 ;  /* 0x0000001609157207 */ /* 0x000fe40005800000 */
[----:B------:R-:W-:Y:S01]  /*9750*/  SEL R9, R22, R9, !P3 ;  /* 0x0000000916097207 */ /* 0x000fe20005800000 */
[----:B0-----:R-:W-:Y:S01]  /*9760*/  IMAD.WIDE R36, R34, 0x10, R4 ;  /* 0x0000001022247825 */ /* 0x001fe200078e0204 */
[----:B------:R-:W-:-:S03]  /*9770*/  SEL R22, R0, R25, !P2 ;  /* 0x0000001900167207 */ /* 0x000fc60005000000 */
[--C-:B------:R-:W-:Y:S01]  /*9780*/  IMAD.WIDE R38, R21, 0x10, R4.reuse ;  /* 0x0000001015267825 */ /* 0x100fe200078e0204 */
[----:B------:R-:W-:Y:S02]  /*9790*/  SEL R10, R28, R33, !P1 ;  /* 0x000000211c0a7207 */ /* 0x000fe40004800000 */
[----:B------:R-:W-:Y:S01]  /*97a0*/  SEL R33, R33, R28, !P1 ;  /* 0x0000001c21217207 */ /* 0x000fe20004800000 */
[----:B------:R-:W-:-:S04]  /*97b0*/  IMAD.WIDE R40, R9, 0x10, R4 ;  /* 0x0000001009287825 */ /* 0x000fc800078e0204 */
[----:B-1----:R-:W-:-:S04]  /*97c0*/  IMAD.WIDE R42, R10, 0x10, R4 ;  /* 0x000000100a2a7825 */ /* 0x002fc800078e0204 */
[--C-:B------:R-:W-:Y:S01]  /*97d0*/  IMAD.WIDE R44, R33, 0x10, R4.reuse ;  /* 0x00000010212c7825 */ /* 0x100fe200078e0204 */
[----:B----4-:R-:W-:Y:S02]  /*97e0*/  ISETP.GE.AND P0, PT, R13, R6, PT ;  /* 0x000000060d00720c */ /* 0x010fe40003f06270 */
[----:B------:R0:W4:Y:S04]  /*97f0*/  LDG.E R6, desc[UR8][R36.64] ;  /* 0x0000000824067981 */ /* 0x000128000c1e1900 */
[----:B------:R-:W4:Y:S01]  /*9800*/  LDG.E R13, desc[UR8][R44.64] ;  /* 0x000000082c0d7981 */ /* 0x000f22000c1e1900 */
[----:B0-----:R-:W-:Y:S01]  /*9810*/  IMAD.WIDE R36, R22, 0x10, R4 ;  /* 0x0000001016247825 */ /* 0x001fe200078e0204 */
[----:B--2---:R-:W-:Y:S02]  /*9820*/  ISETP.GE.AND P3, PT, R8, R11, PT ;  /* 0x0000000b0800720c */ /* 0x004fe40003f66270 */
[----:B------:R-:W2:Y:S04]  /*9830*/  LDG.E R8, desc[UR8][R38.64] ;  /* 0x0000000826087981 */ /* 0x000ea8000c1e1900 */
[----:B------:R-:W2:Y:S01]  /*9840*/  LDG.E R11, desc[UR8][R36.64] ;  /* 0x00000008240b7981 */ /* 0x000ea2000c1e1900 */
[----:B---3--:R-:W-:-:S03]  /*9850*/  ISETP.GE.AND P1, PT, R23, R12, PT ;  /* 0x0000000c1700720c */ /* 0x008fc60003f26270 */
[----:B------:R0:W3:Y:S04]  /*9860*/  LDG.E R12, desc[UR8][R42.64] ;  /* 0x000000082a0c7981 */ /* 0x0000e8000c1e1900 */
[----:B------:R1:W3:Y:S01]  /*9870*/  LDG.E R23, desc[UR8][R40.64] ;  /* 0x0000000828177981 */ /* 0x0002e2000c1e1900 */
[----:B------:R-:W-:Y:S02]  /*9880*/  SEL R25, R25, R0, !P2 ;  /* 0x0000000019197207 */ /* 0x000fe40005000000 */
[----:B------:R-:W-:Y:S02]  /*9890*/  SEL R0, R18, R7, !P4 ;  /* 0x0000000712007207 */ /* 0x000fe40006000000 */
[----:B------:R-:W-:Y:S01]  /*98a0*/  SEL R18, R7, R18, !P4 ;  /* 0x0000001207127207 */ /* 0x000fe20006000000 */
[----:B0-----:R-:W-:Y:S01]  /*98b0*/  IMAD.WIDE R42, R25, 0x10, R4 ;  /* 0x00000010192a7825 */ /* 0x001fe200078e0204 */
[----:B------:R-:W-:-:S02]  /*98c0*/  SEL R7, R20, R17, !P5 ;  /* 0x0000001114077207 */ /* 0x000fc40006800000 */
[----:B------:R-:W-:Y:S01]  /*98d0*/  SEL R17, R17, R20, !P5 ;  /* 0x0000001411117207 */ /* 0x000fe20006800000 */
[--C-:B------:R-:W-:Y:S01]  /*98e0*/  IMAD.WIDE R44, R18, 0x10, R4.reuse ;  /* 0x00000010122c7825 */ /* 0x100fe200078e0204 */
[----:B------:R0:W5:Y:S03]  /*98f0*/  LDG.E R20, desc[UR8][R42.64] ;  /* 0x000000082a147981 */ /* 0x000166000c1e1900 */
[--C-:B-1----:R-:W-:Y:S01]  /*9900*/  IMAD.WIDE R40, R0, 0x10, R4.reuse ;  /* 0x0000001000287825 */ /* 0x102fe200078e0204 */
[----:B------:R1:W5:Y:S03]  /*9910*/  LDG.E R31, desc[UR8][R44.64] ;  /* 0x000000082c1f7981 */ /* 0x000366000c1e1900 */
[----:B------:R-:W-:-:S04]  /*9920*/  IMAD.WIDE R38, R17, 0x10, R4 ;  /* 0x0000001011267825 */ /* 0x000fc800078e0204 */
[----:B0-----:R-:W-:Y:S01]  /*9930*/  IMAD.WIDE R42, R7, 0x10, R4 ;  /* 0x00000010072a7825 */ /* 0x001fe200078e0204 */
[----:B----4-:R-:W-:Y:S02]  /*9940*/  ISETP.GE.AND P2, PT, R13, R6, PT ;  /* 0x000000060d00720c */ /* 0x010fe40003f46270 */
[----:B------:R-:W4:Y:S04]  /*9950*/  LDG.E R6, desc[UR8][R40.64] ;  /* 0x0000000828067981 */ /* 0x000f28000c1e1900 */
[----:B------:R-:W4:Y:S01]  /*9960*/  LDG.E R13, desc[UR8][R38.64] ;  /* 0x00000008260d7981 */ /* 0x000f22000c1e1900 */
[----:B--2---:R-:W-:Y:S02]  /*9970*/  ISETP.GE.AND P6, PT, R11, R8, PT ;  /* 0x000000080b00720c */ /* 0x004fe40003fc6270 */
[----:B------:R-:W-:-:S05]  /*9980*/  SEL R8, R27, R26, !P0 ;  /* 0x0000001a1b087207 */ /* 0x000fca0004000000 */
[----:B------:R-:W-:Y:S01]  /*9990*/  IMAD.WIDE R36, R8, 0x10, R4 ;  /* 0x0000001008247825 */ /* 0x000fe200078e0204 */
[----:B---3--:R-:W-:Y:S02]  /*99a0*/  ISETP.GE.AND P5, PT, R23, R12, PT ;  /* 0x0000000c1700720c */ /* 0x008fe40003fa6270 */
[----:B------:R0:W2:Y:S04]  /*99b0*/  LDG.E R12, desc[UR8][R42.64] ;  /* 0x000000082a0c7981 */ /* 0x0000a8000c1e1900 */
[----:B------:R3:W2:Y:S01]  /*99c0*/  LDG.E R23, desc[UR8][R36.64] ;  /* 0x0000000824177981 */ /* 0x0006a2000c1e1900 */
[----:B------:R-:W-:Y:S02]  /*99d0*/  SEL R11, R24, R19, !P1 ;  /* 0x00000013180b7207 */ /* 0x000fe40004800000 */
[----:B------:R-:W-:-:S02]  /*99e0*/  SEL R24, R19, R24, !P1 ;  /* 0x0000001813187207 */ /* 0x000fc40004800000 */
[----:B------:R-:W-:Y:S02]  /*99f0*/  SEL R19, R35, R14, !P3 ;  /* 0x0000000e23137207 */ /* 0x000fe40005800000 */
[----:B------:R-:W-:Y:S01]  /*9a00*/  SEL R14, R14, R35, !P3 ;  /* 0x000000230e0e7207 */ /* 0x000fe20005800000 */
[--C-:B-1----:R-:W-:Y:S01]  /*9a10*/  IMAD.WIDE R44, R11, 0x10, R4.reuse ;  /* 0x000000100b2c7825 */ /* 0x102fe200078e0204 */
[----:B------:R-:W-:Y:S02]  /*9a20*/  SEL R27, R26, R27, !P0 ;  /* 0x0000001b1a1b7207 */ /* 0x000fe40004000000 */
[----:B------:R-:W-:Y:S01]  /*9a30*/  SEL R32, R34, R33, !P2 ;  /* 0x0000002122207207 */ /* 0x000fe20005000000 */
[--C-:B0-----:R-:W-:Y:S01]  /*9a40*/  IMAD.WIDE R42, R14, 0x10, R4.reuse ;  /* 0x000000100e2a7825 */ /* 0x101fe200078e0204 */
[----:B------:R-:W-:Y:S02]  /*9a50*/  SEL R35, R9, R10, !P5 ;  /* 0x0000000a09237207 */ /* 0x000fe40006800000 */
[----:B-----5:R-:W-:Y:S01]  /*9a60*/  ISETP.GE.AND P4, PT, R31, R20, PT ;  /* 0x000000141f00720c */ /* 0x020fe20003f86270 */
[--C-:B------:R-:W-:Y:S01]  /*9a70*/  IMAD.WIDE R40, R27, 0x10, R4.reuse ;  /* 0x000000101b287825 */ /* 0x100fe200078e0204 */
[----:B------:R-:W5:Y:S03]  /*9a80*/  LDG.E R20, desc[UR8][R44.64] ;  /* 0x000000082c147981 */ /* 0x000f66000c1e1900 */
[--C-:B------:R-:W-:Y:S01]  /*9a90*/  IMAD.WIDE R38, R24, 0x10, R4.reuse ;  /* 0x0000001018267825 */ /* 0x100fe200078e0204 */
[----:B------:R-:W5:Y:S03]  /*9aa0*/  LDG.E R26, desc[UR8][R40.64] ;  /* 0x00000008281a7981 */ /* 0x000f66000c1e1900 */
[----:B---3--:R-:W-:Y:S01]  /*9ab0*/  IMAD.WIDE R36, R35, 0x10, R4 ;  /* 0x0000001023247825 */ /* 0x008fe200078e0204 */
[----:B------:R0:W5:Y:S01]  /*9ac0*/  LDG.E R31, desc[UR8][R38.64] ;  /* 0x00000008261f7981 */ /* 0x000162000c1e1900 */
[----:B----4-:R-:W-:-:S03]  /*9ad0*/  ISETP.GE.AND P1, PT, R13, R6, PT ;  /* 0x000000060d00720c */ /* 0x010fc60003f26270 */
[----:B------:R-:W3:Y:S01]  /*9ae0*/  LDG.E R6, desc[UR8][R36.64] ;  /* 0x0000000824067981 */ /* 0x000ee2000c1e1900 */
[----:B--2---:R-:W-:Y:S01]  /*9af0*/  ISETP.GE.AND P3, PT, R23, R12, PT ;  /* 0x0000000c1700720c */ /* 0x004fe20003f66270 */
[----:B------:R-:W-:Y:S02]  /*9b00*/  IMAD.WIDE R12, R32, 0x10, R4 ;  /* 0x00000010200c7825 */ /* 0x000fe400078e0204 */
[----:B------:R1:W2:Y:S04]  /*9b10*/  LDG.E R23, desc[UR8][R42.64] ;  /* 0x000000082a177981 */ /* 0x0002a8000c1e1900 */
[----:B------:R-:W3:Y:S01]  /*9b20*/  LDG.E R13, desc[UR8][R12.64] ;  /* 0x000000080c0d7981 */ /* 0x000ee2000c1e1900 */
[----:B------:R-:W-:Y:S02]  /*9b30*/  SEL R9, R10, R9, !P5 ;  /* 0x000000090a097207 */ /* 0x000fe40006800000 */
[----:B------:R-:W-:-:S02]  /*9b40*/  SEL R10, R22, R21, !P6 ;  /* 0x00000015160a7207 */ /* 0x000fc40007000000 */
[----:B------:R-:W-:Y:S01]  /*9b50*/  SEL R21, R21, R22, !P6 ;  /* 0x0000001615157207 */ /* 0x000fe20007000000 */
[----:B0-----:R-:W-:-:S04]  /*9b60*/  IMAD.WIDE R38, R9, 0x10, R4 ;  /* 0x0000001009267825 */ /* 0x001fc800078e0204 */
[----:B-1----:R-:W-:Y:S01]  /*9b70*/  IMAD.WIDE R42, R21, 0x10, R4 ;  /* 0x00000010152a7825 */ /* 0x002fe200078e0204 */
[----:B-----5:R-:W-:-:S04]  /*9b80*/  ISETP.GE.AND P0, PT, R31, R26, PT ;  /* 0x0000001a1f00720c */ /* 0x020fc80003f06270 */
[----:B------:R-:W4:Y:S04]  /*9b90*/  LDG.E R22, desc[UR8][R42.64] ;  /* 0x000000082a167981 */ /* 0x000f28000c1e1900 */
[----:B------:R0:W5:Y:S01]  /*9ba0*/  LDG.E R26, desc[UR8][R38.64] ;  /* 0x00000008261a7981 */ /* 0x000162000c1e1900 */
[----:B------:R-:W-:-:S05]  /*9bb0*/  IMAD.WIDE R44, R10, 0x10, R4 ;  /* 0x000000100a2c7825 */ /* 0x000fca00078e0204 */
[----:B------:R1:W5:Y:S01]  /*9bc0*/  LDG.E R37, desc[UR8][R44.64] ;  /* 0x000000082c257981 */ /* 0x000362000c1e1900 */
[----:B--2---:R-:W-:Y:S02]  /*9bd0*/  ISETP.GE.AND P5, PT, R23, R20, PT ;  /* 0x000000141700720c */ /* 0x004fe40003fa6270 */
[----:B------:R-:W-:Y:S02]  /*9be0*/  SEL R20, R18, R25, !P4 ;  /* 0x0000001912147207 */ /* 0x000fe40006000000 */
[----:B------:R-:W-:Y:S02]  /*9bf0*/  SEL R25, R25, R18, !P4 ;  /* 0x0000001219197207 */ /* 0x000fe40006000000 */
[----:B------:R-:W-:Y:S01]  /*9c00*/  SEL R18, R17, R0, !P1 ;  /* 0x0000000011127207 */ /* 0x000fe20004800000 */
[----:B------:R-:W-:Y:S01]  /*9c10*/  IMAD.WIDE R40, R20, 0x10, R4 ;  /* 0x0000001014287825 */ /* 0x000fe200078e0204 */
[----:B---3--:R-:W-:-:S03]  /*9c20*/  ISETP.GE.AND P6, PT, R6, R13, PT ;  /* 0x0000000d0600720c */ /* 0x008fc60003fc6270 */
[--C-:B0-----:R-:W-:Y:S01]  /*9c30*/  IMAD.WIDE R38, R18, 0x10, R4.reuse ;  /* 0x0000001012267825 */ /* 0x101fe200078e0204 */
[----:B------:R-:W4:Y:S03]  /*9c40*/  LDG.E R23, desc[UR8][R40.64] ;  /* 0x0000000828177981 */ /* 0x000f26000c1e1900 */
[----:B------:R-:W-:Y:S01]  /*9c50*/  IMAD.WIDE R12, R25, 0x10, R4 ;  /* 0x00000010190c7825 */ /* 0x000fe200078e0204 */
[----:B------:R-:W2:Y:S04]  /*9c60*/  LDG.E R6, desc[UR8][R38.64] ;  /* 0x0000000826067981 */ /* 0x000ea8000c1e1900 */
[----:B------:R0:W2:Y:S01]  /*9c70*/  LDG.E R31, desc[UR8][R12.64] ;  /* 0x000000080c1f7981 */ /* 0x0000a2000c1e1900 */
[----:B------:R-:W-:-:S02]  /*9c80*/  SEL R0, R0, R17, !P1 ;  /* 0x0000001100007207 */ /* 0x000fc40004800000 */
[----:B------:R-:W-:-:S03]  /*9c90*/  SEL R17, R8, R7, !P3 ;  /* 0x0000000708117207 */ /* 0x000fc60005800000 */
[----:B-1----:R-:W-:-:S04]  /*9ca0*/  IMAD.WIDE R44, R0, 0x10, R4 ;  /* 0x00000010002c7825 */ /* 0x002fc800078e0204 */
[--C-:B------:R-:W-:Y:S01]  /*9cb0*/  IMAD.WIDE R42, R17, 0x10, R4.reuse ;  /* 0x00000010112a7825 */ /* 0x100fe200078e0204 */
[----:B0-----:R-:W-:Y:S02]  /*9cc0*/  SEL R13, R27, R24, !P0 ;  /* 0x000000181b0d7207 */ /* 0x001fe40004000000 */
[----:B------:R-:W-:Y:S02]  /*9cd0*/  SEL R8, R7, R8, !P3 ;  /* 0x0000000807087207 */ /* 0x000fe40005800000 */
[----:B------:R0:W3:Y:S01]  /*9ce0*/  LDG.E R7, desc[UR8][R44.64] ;  /* 0x000000082c077981 */ /* 0x0000e2000c1e1900 */
[----:B-----5:R-:W-:Y:S02]  /*9cf0*/  ISETP.GE.AND P4, PT, R37, R26, PT ;  /* 0x0000001a2500720c */ /* 0x020fe40003f86270 */
[----:B------:R-:W-:Y:S01]  /*9d00*/  IMAD.WIDE R40, R8, 0x10, R4 ;  /* 0x0000001008287825 */ /* 0x000fe200078e0204 */
[----:B----4-:R-:W-:Y:S02]  /*9d10*/  ISETP.GE.AND P1, PT, R23, R22, PT ;  /* 0x000000161700720c */ /* 0x010fe40003f26270 */
[----:B------:R-:W-:Y:S01]  /*9d20*/  SEL R23, R24, R27, !P0 ;  /* 0x0000001b18177207 */ /* 0x000fe20004000000 */
[----:B------:R-:W3:Y:S01]  /*9d30*/  LDG.E R22, desc[UR8][R42.64] ;  /* 0x000000082a167981 */ /* 0x000ee2000c1e1900 */
[----:B--2---:R-:W-:-:S03]  /*9d40*/  ISETP.GE.AND P0, PT, R6, R31, PT ;  /* 0x0000001f0600720c */ /* 0x004fc60003f06270 */
[----:B------:R-:W2:Y:S01]  /*9d50*/  LDG.E R24, desc[UR8][R40.64] ;  /* 0x0000000828187981 */ /* 0x000ea2000c1e1900 */
[----:B------:R-:W-:Y:S01]  /*9d60*/  SEL R6, R14, R11, !P5 ;  /* 0x0000000b0e067207 */ /* 0x000fe20006800000 */
[----:B------:R-:W-:-:S04]  /*9d70*/  IMAD.WIDE R26, R13, 0x10, R4 ;  /* 0x000000100d1a7825 */ /* 0x000fc800078e0204 */
[--C-:B------:R-:W-:Y:S02]  /*9d80*/  IMAD.WIDE R36, R6, 0x10, R4.reuse ;  /* 0x0000001006247825 */ /* 0x100fe400078e0204 */
[----:B------:R-:W4:Y:S02]  /*9d90*/  LDG.E R27, desc[UR8][R26.64] ;  /* 0x000000081a1b7981 */ /* 0x000f24000c1e1900 */
[----:B------:R-:W-:Y:S02]  /*9da0*/  IMAD.WIDE R38, R23, 0x10, R4 ;  /* 0x0000001017267825 */ /* 0x000fe400078e0204 */
[----:B------:R-:W4:Y:S04]  /*9db0*/  LDG.E R28, desc[UR8][R36.64] ;  /* 0x00000008241c7981 */ /* 0x000f28000c1e1900 */
[----:B------:R1:W2:Y:S01]  /*9dc0*/  LDG.E R31, desc[UR8][R38.64] ;  /* 0x00000008261f7981 */ /* 0x0002a2000c1e1900 */
[----:B------:R-:W-:-:S02]  /*9dd0*/  SEL R14, R11, R14, !P5 ;  /* 0x0000000e0b0e7207 */ /* 0x000fc40006800000 */
[----:B------:R-:W-:Y:S02]  /*9de0*/  SEL R11, R32, R35, !P6 ;  /* 0x00000023200b7207 */ /* 0x000fe40007000000 */
[----:B------:R-:W-:Y:S02]  /*9df0*/  SEL R12, R33, R34, !P2 ;  /* 0x00000022210c7207 */ /* 0x000fe40005000000 */
[----:B------:R-:W-:Y:S01]  /*9e00*/  SEL R35, R35, R32, !P6 ;  /* 0x0000002023237207 */ /* 0x000fe20007000000 */
[----:B------:R-:W-:-:S04]  /*9e10*/  IMAD.WIDE R32, R19, 0x10, R4 ;  /* 0x0000001013207825 */ /* 0x000fc800078e0204 */
[--C-:B0-----:R-:W-:Y:S02]  /*9e20*/  IMAD.WIDE R44, R14, 0x10, R4.reuse ;  /* 0x000000100e2c7825 */ /* 0x101fe400078e0204 */
[----:B------:R-:W5:Y:S02]  /*9e30*/  LDG.E R32, desc[UR8][R32.64] ;  /* 0x0000000820207981 */ /* 0x000f64000c1e1900 */
[----:B-1----:R-:W-:-:S04]  /*9e40*/  IMAD.WIDE R38, R11, 0x10, R4 ;  /* 0x000000100b267825 */ /* 0x002fc800078e0204 */
[--C-:B------:R-:W-:Y:S01]  /*9e50*/  IMAD.WIDE R42, R12, 0x10, R4.reuse ;  /* 0x000000100c2a7825 */ /* 0x100fe200078e0204 */
[----:B------:R-:W5:Y:S03]  /*9e60*/  LDG.E R26, desc[UR8][R38.64] ;  /* 0x00000008261a7981 */ /* 0x000f66000c1e1900 */
[----:B------:R-:W-:Y:S01]  /*9e70*/  IMAD.WIDE R40, R35, 0x10, R4 ;  /* 0x0000001023287825 */ /* 0x000fe200078e0204 */
[----:B------:R0:W5:Y:S01]  /*9e80*/  LDG.E R33, desc[UR8][R44.64] ;  /* 0x000000082c217981 */ /* 0x000162000c1e1900 */
[----:B---3--:R-:W-:Y:S02]  /*9e90*/  ISETP.GE.AND P3, PT, R22, R7, PT ;  /* 0x000000071600720c */ /* 0x008fe40003f66270 */
[----:B------:R-:W-:-:S05]  /*9ea0*/  SEL R22, R10, R9, !P4 ;  /* 0x000000090a167207 */ /* 0x000fca0006000000 */
[----:B------:R-:W-:Y:S01]  /*9eb0*/  IMAD.WIDE R36, R22, 0x10, R4 ;  /* 0x0000001016247825 */ /* 0x000fe200078e0204 */
[----:B----4-:R-:W-:-:S04]  /*9ec0*/  ISETP.GE.AND P5, PT, R28, R27, PT ;  /* 0x0000001b1c00720c */ /* 0x010fc80003fa6270 */
[----:B------:R-:W3:Y:S01]  /*9ed0*/  LDG.E R27, desc[UR8][R36.64] ;  /* 0x00000008241b7981 */ /* 0x000ee2000c1e1900 */
[----:B--2---:R-:W-:-:S03]  /*9ee0*/  ISETP.GE.AND P2, PT, R31, R24, PT ;  /* 0x000000181f00720c */ /* 0x004fc60003f46270 */
[----:B------:R1:W2:Y:S04]  /*9ef0*/  LDG.E R24, desc[UR8][R42.64] ;  /* 0x000000082a187981 */ /* 0x0002a8000c1e1900 */
[----:B------:R4:W2:Y:S01]  /*9f00*/  LDG.E R31, desc[UR8][R40.64] ;  /* 0x00000008281f7981 */ /* 0x0008a2000c1e1900 */
[----:B------:R-:W-:Y:S02]  /*9f10*/  SEL R9, R9, R10, !P4 ;  /* 0x0000000a09097207 */ /* 0x000fe40006000000 */
[----:B------:R-:W-:Y:S02]  /*9f20*/  SEL R7, R21, R20, !P1 ;  /* 0x0000001415077207 */ /* 0x000fe40004800000 */
[----:B------:R-:W-:Y:S02]  /*9f30*/  SEL R20, R20, R21, !P1 ;  /* 0x0000001514147207 */ /* 0x000fe40004800000 */
[----:B------:R-:W-:-:S02]  /*9f40*/  SEL R10, R17, R0, !P3 ;  /* 0x00000000110a7207 */ /* 0x000fc40005800000 */
[----:B------:R-:W-:Y:S01]  /*9f50*/  SEL R21, R25, R18, !P0 ;  /* 0x0000001219157207 */ /* 0x000fe20004000000 */
[----:B0-----:R-:W-:Y:S01]  /*9f60*/  IMAD.WIDE R44, R9, 0x10, R4 ;  /* 0x00000010092c7825 */ /* 0x001fe200078e0204 */
[----:B------:R-:W-:-:S03]  /*9f70*/  SEL R18, R18, R25, !P0 ;  /* 0x0000001912127207 */ /* 0x000fc60004000000 */
[--C-:B-1----:R-:W-:Y:S01]  /*9f80*/  IMAD.WIDE R42, R20, 0x10, R4.reuse ;  /* 0x00000010142a7825 */ /* 0x102fe200078e0204 */
[----:B------:R-:W2:Y:S03]  /*9f90*/  LDG.E R28, desc[UR8][R44.64] ;  /* 0x000000082c1c7981 */ /* 0x000ea6000c1e1900 */
[--C-:B------:R-:W-:Y:S01]  /*9fa0*/  IMAD.WIDE R36, R10, 0x10, R4.reuse ;  /* 0x000000100a247825 */ /* 0x100fe200078e0204 */
[----:B-----5:R-:W-:Y:S01]  /*9fb0*/  ISETP.GE.AND P1, PT, R32, R33, PT ;  /* 0x000000212000720c */ /* 0x020fe20003f26270 */
[----:B------:R-:W5:Y:S02]  /*9fc0*/  LDG.E R25, desc[UR8][R42.64] ;  /* 0x000000082a197981 */ /* 0x000f64000c1e1900 */
[--C-:B----4-:R-:W-:Y:S02]  /*9fd0*/  IMAD.WIDE R40, R21, 0x10, R4.reuse ;  /* 0x0000001015287825 */ /* 0x110fe400078e0204 */
[----:B------:R-:W4:Y:S02]  /*9fe0*/  LDG.E R37, desc[UR8][R36.64] ;  /* 0x0000000824257981 */ /* 0x000f24000c1e1900 */
[----:B------:R-:W-:-:S04]  /*9ff0*/  IMAD.WIDE R32, R7, 0x10, R4 ;  /* 0x0000001007207825 */ /* 0x000fc800078e0204 */
[----:B------:R-:W-:Y:S01]  /*a000*/  IMAD.WIDE R38, R18, 0x10, R4 ;  /* 0x0000001012267825 */ /* 0x000fe200078e0204 */
[----:B---3--:R-:W-:Y:S02]  /*a010*/  ISETP.GE.AND P4, PT, R27, R26, PT ;  /* 0x0000001a1b00720c */ /* 0x008fe40003f86270 */
[----:B------:R-:W4:Y:S01]  /*a020*/  LDG.E R26, desc[UR8][R40.64] ;  /* 0x00000008281a7981 */ /* 0x000f22000c1e1900 */
[----:B--2---:R-:W-:-:S03]  /*a030*/  ISETP.GE.AND P0, PT, R31, R24, PT ;  /* 0x000000181f00720c */ /* 0x004fc60003f06270 */
[----:B------:R0:W2:Y:S04]  /*a040*/  LDG.E R31, desc[UR8][R32.64] ;  /* 0x00000008201f7981 */ /* 0x0000a8000c1e1900 */
[----:B------:R1:W2:Y:S01]  /*a050*/  LDG.E R24, desc[UR8][R38.64] ;  /* 0x0000000826187981 */ /* 0x0002a2000c1e1900 */
[----:B------:R-:W-:Y:S02]  /*a060*/  SEL R27, R8, R23, !P2 ;  /* 0x00000017081b7207 */ /* 0x000fe40005000000 */
[----:B------:R-:W-:Y:S02]  /*a070*/  SEL R17, R0, R17, !P3 ;  /* 0x0000001100117207 */ /* 0x000fe40005800000 */
[----:B------:R-:W-:Y:S02]  /*a080*/  SEL R8, R23, R8, !P2 ;  /* 0x0000000817087207 */ /* 0x000fe40005000000 */
[----:B0-----:R-:W-:Y:S01]  /*a090*/  SEL R33, R13, R6, !P5 ;  /* 0x000000060d217207 */ /* 0x001fe20006800000 */
[----:B-1----:R-:W-:-:S04]  /*a0a0*/  IMAD.WIDE R38, R17, 0x10, R4 ;  /* 0x0000001011267825 */ /* 0x002fc800078e0204 */
[--C-:B------:R-:W-:Y:S01]  /*a0b0*/  IMAD.WIDE R44, R8, 0x10, R4.reuse ;  /* 0x00000010082c7825 */ /* 0x100fe200078e0204 */
[----:B------:R-:W-:Y:S01]  /*a0c0*/  SEL R6, R6, R13, !P5 ;  /* 0x0000000d06067207 */ /* 0x000fe20006800000 */
[----:B------:R0:W3:Y:S04]  /*a0d0*/  LDG.E R0, desc[UR8][R38.64] ;  /* 0x0000000826007981 */ /* 0x0000e8000c1e1900 */
[----:B------:R-:W3:Y:S01]  /*a0e0*/  LDG.E R13, desc[UR8][R44.64] ;  /* 0x000000082c0d7981 */ /* 0x000ee2000c1e1900 */
[----:B------:R-:W-:Y:S01]  /*a0f0*/  IMAD.WIDE R42, R27, 0x10, R4 ;  /* 0x000000101b2a7825 */ /* 0x000fe200078e0204 */
[----:B------:R-:W-:-:S03]  /*a100*/  SEL R32, R19, R14, !P1 ;  /* 0x0000000e13207207 */ /* 0x000fc60004800000 */
[--C-:B------:R-:W-:Y:S01]  /*a110*/  IMAD.WIDE R40, R6, 0x10, R4.reuse ;  /* 0x0000001006287825 */ /* 0x100fe200078e0204 */
[----:B-----5:R-:W-:Y:S02]  /*a120*/  ISETP.GE.AND P6, PT, R25, R28, PT ;  /* 0x0000001c1900720c */ /* 0x020fe40003fc6270 */
[----:B------:R1:W5:Y:S01]  /*a130*/  LDG.E R25, desc[UR8][R42.64] ;  /* 0x000000082a197981 */ /* 0x000362000c1e1900 */
[----:B0-----:R-:W-:-:S03]  /*a140*/  IMAD.WIDE R38, R33, 0x10, R4 ;  /* 0x0000001021267825 */ /* 0x001fc600078e0204 */
[----:B------:R-:W5:Y:S04]  /*a150*/  LDG.E R28, desc[UR8][R40.64] ;  /* 0x00000008281c7981 */ /* 0x000f68000c1e1900 */
[----:B------:R0:W5:Y:S01]  /*a160*/  LDG.E R23, desc[UR8][R38.64] ;  /* 0x0000000826177981 */ /* 0x000162000c1e1900 */
[----:B----4-:R-:W-:Y:S01]  /*a170*/  ISETP.GE.AND P5, PT, R37, R26, PT ;  /* 0x0000001a2500720c */ /* 0x010fe20003fa6270 */
[----:B------:R-:W-:Y:S01]  /*a180*/  IMAD.WIDE R36, R32, 0x10, R4 ;  /* 0x0000001020247825 */ /* 0x000fe200078e0204 */
[----:B--2---:R-:W-:-:S04]  /*a190*/  ISETP.GE.AND P3, PT, R24, R31, PT ;  /* 0x0000001f1800720c */ /* 0x004fc80003f66270 */
[----:B------:R2:W4:Y:S01]  /*a1a0*/  LDG.E R24, desc[UR8][R36.64] ;  /* 0x0000000824187981 */ /* 0x000522000c1e1900 */
[----:B------:R-:W-:Y:S02]  /*a1b0*/  SEL R14, R14, R19, !P1 ;  /* 0x000000130e0e7207 */ /* 0x000fe40004800000 */
[----:B------:R-:W-:Y:S02]  /*a1c0*/  SEL R26, R18, R7, !P3 ;  /* 0x00000007121a7207 */ /* 0x000fe40005800000 */
[----:B---3--:R-:W-:Y:S02]  /*a1d0*/  ISETP.GE.AND P2, PT, R13, R0, PT ;  /* 0x000000000d00720c */ /* 0x008fe40003f46270 */
[----:B------:R-:W-:Y:S02]  /*a1e0*/  SEL R13, R12, R35, !P0 ;  /* 0x000000230c0d7207 */ /* 0x000fe40004000000 */
[----:B------:R-:W-:-:S03]  /*a1f0*/  SEL R0, R22, R11, !P4 ;  /* 0x0000000b16007207 */ /* 0x000fc60006000000 */
[----:B------:R-:W-:-:S04]  /*a200*/  IMAD.WIDE R44, R13, 0x10, R4 ;  /* 0x000000100d2c7825 */ /* 0x000fc800078e0204 */
[--C-:B-1----:R-:W-:Y:S01]  /*a210*/  IMAD.WIDE R42, R0, 0x10, R4.reuse ;  /* 0x00000010002a7825 */ /* 0x102fe200078e0204 */
[----:B------:R-:W-:Y:S02]  /*a220*/  SEL R11, R11, R22, !P4 ;  /* 0x000000160b0b7207 */ /* 0x000fe40006000000 */
[----:B-----5:R-:W-:Y:S01]  /*a230*/  ISETP.GE.AND P1, PT, R28, R25, PT ;  /* 0x000000191c00720c */ /* 0x020fe20003f26270 */
[----:B------:R1:W3:Y:S01]  /*a240*/  LDG.E R22, desc[UR8][R44.64] ;  /* 0x000000082c167981 */ /* 0x0002e2000c1e1900 */
[----:B------:R-:W-:Y:S02]  /*a250*/  SEL R28, R20, R9, !P6 ;  /* 0x00000009141c7207 */ /* 0x000fe40007000000 */
[----:B------:R-:W-:Y:S01]  /*a260*/  SEL R9, R9, R20, !P6 ;  /* 0x0000001409097207 */ /* 0x000fe20007000000 */
[----:B------:R-:W3:Y:S01]  /*a270*/  LDG.E R31, desc[UR8][R42.64] ;  /* 0x000000082a1f7981 */ /* 0x000ee2000c1e1900 */
[----:B------:R-:W-:-:S04]  /*a280*/  IMAD.WIDE R40, R11, 0x10, R4 ;  /* 0x000000100b287825 */ /* 0x000fc800078e0204 */
[--C-:B0-----:R-:W-:Y:S01]  /*a290*/  IMAD.WIDE R38, R28, 0x10, R4.reuse ;  /* 0x000000101c267825 */ /* 0x101fe200078e0204 */
[----:B------:R0:W5:Y:S03]  /*a2a0*/  LDG.E R20, desc[UR8][R40.64] ;  /* 0x0000000828147981 */ /* 0x000166000c1e1900 */
[----:B--2---:R-:W-:-:S05]  /*a2b0*/  IMAD.WIDE R36, R26, 0x10, R4 ;  /* 0x000000101a247825 */ /* 0x004fca00078e0204 */
[----:B------:R-:W2:Y:S01]  /*a2c0*/  LDG.E R19, desc[UR8][R36.64] ;  /* 0x0000000824137981 */ /* 0x000ea2000c1e1900 */
[----:B----4-:R-:W-:Y:S01]  /*a2d0*/  ISETP.GE.AND P6, PT, R24, R23, PT ;  /* 0x000000171800720c */ /* 0x010fe20003fc6270 */
[----:B------:R-:W-:Y:S02]  /*a2e0*/  IMAD.WIDE R24, R9, 0x10, R4 ;  /* 0x0000001009187825 */ /* 0x000fe400078e0204 */
[----:B------:R4:W5:Y:S04]  /*a2f0*/  LDG.E R23, desc[UR8][R38.64] ;  /* 0x0000000826177981 */ /* 0x000968000c1e1900 */
[----:B------:R-:W2:Y:S01]  /*a300*/  LDG.E R24, desc[UR8][R24.64] ;  /* 0x0000000818187981 */ /* 0x000ea2000c1e1900 */
[----:B------:R-:W-:-:S05]  /*a310*/  SEL R7, R7, R18, !P3 ;  /* 0x0000001207077207 */ /* 0x000fca0005800000 */
[--C-:B-1----:R-:W-:Y:S01]  /*a320*/  IMAD.WIDE R44, R7, 0x10, R4.reuse ;  /* 0x00000010072c7825 */ /* 0x102fe200078e0204 */
[----:B---3--:R-:W-:Y:S02]  /*a330*/  ISETP.GE.AND P4, PT, R31, R22, PT ;  /* 0x000000161f00720c */ /* 0x008fe40003f86270 */
[----:B------:R-:W-:Y:S02]  /*a340*/  SEL R22, R10, R21, !P5 ;  /* 0x000000150a167207 */ /* 0x000fe40006800000 */
[----:B------:R-:W-:Y:S02]  /*a350*/  SEL R21, R21, R10, !P5 ;  /* 0x0000000a15157207 */ /* 0x000fe40006800000 */
[----:B------:R-:W-:Y:S01]  /*a360*/  SEL R10, R8, R17, !P2 ;  /* 0x00000011080a7207 */ /* 0x000fe20005000000 */
[----:B------:R-:W-:Y:S01]  /*a370*/  IMAD.WIDE R42, R22, 0x10, R4 ;  /* 0x00000010162a7825 */ /* 0x000fe200078e0204 */
[----:B------:R-:W-:-:S03]  /*a380*/  SEL R17, R17, R8, !P2 ;  /* 0x0000000811117207 */ /* 0x000fc60005000000 */
[----:B0-----:R-:W-:-:S04]  /*a390*/  IMAD.WIDE R40, R21, 0x10, R4 ;  /* 0x0000001015287825 */ /* 0x001fc800078e0204 */
[----:B----4-:R-:W-:Y:S01]  /*a3a0*/  IMAD.WIDE R38, R10, 0x10, R4 ;  /* 0x000000100a267825 */ /* 0x010fe200078e0204 */
[----:B------:R-:W-:-:S04]  /*a3b0*/  SEL R8, R6, R27, !P1 ;  /* 0x0000001b06087207 */ /* 0x000fc80004800000 */
[----:B------:R-:W3:Y:S01]  /*a3c0*/  LDG.E R25, desc[UR8][R38.64] ;  /* 0x0000000826197981 */ /* 0x000ee2000c1e1900 */
[----:B------:R-:W-:-:S05]  /*a3d0*/  IMAD.WIDE R36, R8, 0x10, R4 ;  /* 0x0000001008247825 */ /* 0x000fca00078e0204 */
[----:B------:R-:W4:Y:S01]  /*a3e0*/  LDG.E R31, desc[UR8][R36.64] ;  /* 0x00000008241f7981 */ /* 0x000f22000c1e1900 */
[----:B-----5:R-:W-:-:S03]  /*a3f0*/  ISETP.GE.AND P3, PT, R23, R20, PT ;  /* 0x000000141700720c */ /* 0x020fc60003f66270 */
[----:B------:R0:W5:Y:S01]  /*a400*/  LDG.E R20, desc[UR8][R44.64] ;  /* 0x000000082c147981 */ /* 0x000162000c1e1900 */
[----:B--2---:R-:W-:-:S03]  /*a410*/  ISETP.GE.AND P2, PT, R19, R24, PT ;  /* 0x000000181300720c */ /* 0x004fc60003f46270 */
[----:B------:R1:W5:Y:S04]  /*a420*/  LDG.E R23, desc[UR8][R42.64] ;  /* 0x000000082a177981 */ /* 0x000368000c1e1900 */
[----:B------:R2:W3:Y:S01]  /*a430*/  LDG.E R24, desc[UR8][R40.64] ;  /* 0x0000000828187981 */ /* 0x0004e2000c1e1900 */
[----:B------:R-:W-:-:S06]  /*a440*/  IMAD.WIDE R18, R17, 0x10, R4 ;  /* 0x0000001011127825 */ /* 0x000fcc00078e0204 */
[----:B------:R-:W4:Y:S01]  /*a450*/  LDG.E R18, desc[UR8][R18.64] ;  /* 0x0000000812127981 */ /* 0x000f22000c1e1900 */
[----:B------:R-:W-:Y:S02]  /*a460*/  SEL R27, R27, R6, !P1 ;  /* 0x000000061b1b7207 */ /* 0x000fe40004800000 */
[----:B------:R-:W-:Y:S02]  /*a470*/  SEL R6, R32, R33, !P6 ;  /* 0x0000002120067207 */ /* 0x000fe40007000000 */
[----:B------:R-:W-:Y:S01]  /*a480*/  SEL R12, R35, R12, !P0 ;  /* 0x0000000c230c7207 */ /* 0x000fe20004000000 */
[----:B------:R-:W-:Y:S01]  /*a490*/  IMAD.WIDE R34, R27, 0x10, R4 ;  /* 0x000000101b227825 */ /* 0x000fe200078e0204 */
[----:B------:R-:W-:-:S03]  /*a4a0*/  SEL R33, R33, R32, !P6 ;  /* 0x0000002021217207 */ /* 0x000fc60007000000 */
[--C-:B0-----:R-:W-:Y:S02]  /*a4b0*/  IMAD.WIDE R44, R6, 0x10, R4.reuse ;  /* 0x00000010062c7825 */ /* 0x101fe400078e0204 */
[----:B------:R-:W4:Y:S02]  /*a4c0*/  LDG.E R35, desc[UR8][R34.64] ;  /* 0x0000000822237981 */ /* 0x000f24000c1e1900 */
[----:B------:R-:W-:-:S04]  /*a4d0*/  IMAD.WIDE R36, R33, 0x10, R4 ;  /* 0x0000001021247825 */ /* 0x000fc800078e0204 */
[--C-:B-1----:R-:W-:Y:S02]  /*a4e0*/  IMAD.WIDE R42, R14, 0x10, R4.reuse ;  /* 0x000000100e2a7825 */ /* 0x102fe400078e0204 */
[----:B------:R-:W4:Y:S02]  /*a4f0*/  LDG.E R37, desc[UR8][R36.64] ;  /* 0x0000000824257981 */ /* 0x000f24000c1e1900 */
[--C-:B--2---:R-:W-:Y:S01]  /*a500*/  IMAD.WIDE R40, R12, 0x10, R4.reuse ;  /* 0x000000100c287825 */ /* 0x104fe200078e0204 */
[----:B-----5:R-:W-:Y:S02]  /*a510*/  ISETP.GE.AND P0, PT, R23, R20, PT ;  /* 0x000000141700720c */ /* 0x020fe40003f06270 */
[----:B------:R-:W2:Y:S01]  /*a520*/  LDG.E R20, desc[UR8][R44.64] ;  /* 0x000000082c147981 */ /* 0x000ea2000c1e1900 */
[----:B---3--:R-:W-:Y:S02]  /*a530*/  ISETP.GE.AND P5, PT, R25, R24, PT ;  /* 0x000000181900720c */ /* 0x008fe40003fa6270 */
[----:B------:R-:W-:Y:S01]  /*a540*/  SEL R25, R0, R13, !P4 ;  /* 0x0000000d00197207 */ /* 0x000fe20006000000 */
[----:B------:R-:W3:Y:S04]  /*a550*/  LDG.E R24, desc[UR8][R42.64] ;  /* 0x000000082a187981 */ /* 0x000ee8000c1e1900 */
[----:B------:R-:W-:Y:S01]  /*a560*/  IMAD.WIDE R38, R25, 0x10, R4 ;  /* 0x0000001019267825 */ /* 0x000fe200078e0204 */
[----:B----4-:R-:W-:-:S02]  /*a570*/  ISETP.GE.AND P1, PT, R31, R18, PT ;  /* 0x000000121f00720c */ /* 0x010fc40003f26270 */
[----:B------:R-:W4:Y:S04]  /*a580*/  LDG.E R31, desc[UR8][R40.64] ;  /* 0x00000008281f7981 */ /* 0x000f28000c1e1900 */
[----:B------:R0:W4:Y:S01]  /*a590*/  LDG.E R18, desc[UR8][R38.64] ;  /* 0x0000000826127981 */ /* 0x000122000c1e1900 */
[----:B------:R-:W-:Y:S02]  /*a5a0*/  SEL R19, R9, R26, !P2 ;  /* 0x0000001a09137207 */ /* 0x000fe40005000000 */
[----:B------:R-:W-:Y:S02]  /*a5b0*/  SEL R26, R26, R9, !P2 ;  /* 0x000000091a1a7207 */ /* 0x000fe40005000000 */
[----:B------:R-:W-:Y:S02]  /*a5c0*/  SEL R23, R11, R28, !P3 ;  /* 0x0000001c0b177207 */ /* 0x000fe40005800000 */
[----:B------:R-:W-:-:S02]  /*a5d0*/  SEL R13, R13, R0, !P4 ;  /* 0x000000000d0d7207 */ /* 0x000fc40006000000 */
[----:B------:R-:W-:Y:S01]  /*a5e0*/  SEL R28, R28, R11, !P3 ;  /* 0x0000000b1c1c7207 */ /* 0x000fe20005800000 */
[----:B0-----:R-:W-:-:S04]  /*a5f0*/  IMAD.WIDE R38, R23, 0x10, R4 ;  /* 0x0000001017267825 */ /* 0x001fc800078e0204 */
[----:B------:R-:W-:-:S04]  /*a600*/  IMAD.WIDE R44, R13, 0x10, R4 ;  /* 0x000000100d2c7825 */ /* 0x000fc800078e0204 */
[--C-:B------:R-:W-:Y:S01]  /*a610*/  IMAD.WIDE R42, R28, 0x10, R4.reuse ;  /* 0x000000101c2a7825 */ /* 0x100fe200078e0204 */
[----:B------:R-:W5:Y:S03]  /*a620*/  LDG.E R11, desc[UR8][R44.64] ;  /* 0x000000082c0b7981 */ /* 0x000f66000c1e1900 */
[--C-:B------:R-:W-:Y:S01]  /*a630*/  IMAD.WIDE R40, R19, 0x10, R4.reuse ;  /* 0x0000001013287825 */ /* 0x100fe200078e0204 */
[----:B------:R-:W5:Y:S01]  /*a640*/  LDG.E R32, desc[UR8][R42.64] ;  /* 0x000000082a207981 */ /* 0x000f62000c1e1900 */
[----:B--2---:R-:W-:Y:S02]  /*a650*/  ISETP.GE.AND P4, PT, R20, R35, PT ;  /* 0x000000231400720c */ /* 0x004fe40003f86270 */
[----:B------:R-:W-:Y:S01]  /*a660*/  IMAD.WIDE R34, R26, 0x10, R4 ;  /* 0x000000101a227825 */ /* 0x000fe200078e0204 */
[----:B------:R-:W-:Y:S02]  /*a670*/  SEL R20, R22, R7, !P0 ;  /* 0x0000000716147207 */ /* 0x000fe40004000000 */
[----:B---3--:R-:W-:-:S03]  /*a680*/  ISETP.GE.AND P3, PT, R24, R37, PT ;  /* 0x000000251800720c */ /* 0x008fc60003f66270 */
[----:B------:R-:W-:Y:S01]  /*a690*/  IMAD.WIDE R36, R20, 0x10, R4 ;  /* 0x0000001014247825 */ /* 0x000fe200078e0204 */
[----:B------:R0:W2:Y:S04]  /*a6a0*/  LDG.E R24, desc[UR8][R38.64] ;  /* 0x0000000826187981 */ /* 0x0000a8000c1e1900 */
[----:B------:R-:W2:Y:S01]  /*a6b0*/  LDG.E R35, desc[UR8][R34.64] ;  /* 0x0000000822237981 */ /* 0x000ea2000c1e1900 */
[----:B----4-:R-:W-:-:S03]  /*a6c0*/  ISETP.GE.AND P2, PT, R18, R31, PT ;  /* 0x0000001f1200720c */ /* 0x010fc60003f46270 */
[----:B------:R-:W3:Y:S04]  /*a6d0*/  LDG.E R37, desc[UR8][R36.64] ;  /* 0x0000000824257981 */ /* 0x000ee8000c1e1900 */
[----:B------:R1:W3:Y:S01]  /*a6e0*/  LDG.E R18, desc[UR8][R40.64] ;  /* 0x0000000828127981 */ /* 0x0002e2000c1e1900 */
[----:B------:R-:W-:Y:S02]  /*a6f0*/  SEL R0, R21, R10, !P5 ;  /* 0x0000000a15007207 */ /* 0x000fe40006800000 */
[----:B------:R-:W-:Y:S02]  /*a700*/  SEL R22, R7, R22, !P0 ;  /* 0x0000001607167207 */ /* 0x000fe40004000000 */
[----:B------:R-:W-:Y:S02]  /*a710*/  SEL R21, R10, R21, !P5 ;  /* 0x000000150a157207 */ /* 0x000fe40006800000 */
[----:B------:R-:W-:Y:S01]  /*a720*/  SEL R9, R17, R8, !P1 ;  /* 0x0000000811097207 */ /* 0x000fe20004800000 */
[----:B0-----:R-:W-:Y:S01]  /*a730*/  IMAD.WIDE R38, R22, 0x10, R4 ;  /* 0x0000001016267825 */ /* 0x001fe200078e0204 */
[----:B------:R-:W-:-:S03]  /*a740*/  SEL R17, R8, R17, !P1 ;  /* 0x0000001108117207 */ /* 0x000fc60004800000 */
[--C-:B------:R-:W-:Y:S01]  /*a750*/  IMAD.WIDE R42, R21, 0x10, R4.reuse ;  /* 0x00000010152a7825 */ /* 0x100fe200078e0204 */
[----:B------:R0:W4:Y:S04]  /*a760*/  LDG.E R8, desc[UR8][R38.64] ;  /* 0x0000000826087981 */ /* 0x000128000c1e1900 */
[----:B------:R-:W4:Y:S01]  /*a770*/  LDG.E R7, desc[UR8][R42.64] ;  /* 0x000000082a077981 */ /* 0x000f22000c1e1900 */
[----:B-1----:R-:W-:Y:S01]  /*a780*/  IMAD.WIDE R40, R0, 0x10, R4 ;  /* 0x0000001000287825 */ /* 0x002fe200078e0204 */
[----:B-----5:R-:W-:-:S04]  /*a790*/  ISETP.GE.AND P0, PT, R32, R11, PT ;  /* 0x0000000b2000720c */ /* 0x020fc80003f06270 */
[----:B------:R-:W5:Y:S01]  /*a7a0*/  LDG.E R32, desc[UR8][R40.64] ;  /* 0x0000000828207981 */ /* 0x000f62000c1e1900 */
[----:B--2---:R-:W-:Y:S01]  /*a7b0*/  ISETP.GE.AND P5, PT, R35, R24, PT ;  /* 0x000000182300720c */ /* 0x004fe20003fa6270 */
[----:B------:R-:W-:Y:S01]  /*a7c0*/  IMAD.WIDE R34, R17, 0x10, R4 ;  /* 0x0000001011227825 */ /* 0x000fe200078e0204 */
[----:B------:R-:W-:-:S04]  /*a7d0*/  SEL R24, R6, R27, !P4 ;  /* 0x0000001b06187207 */ /* 0x000fc80006000000 */
[----:B------:R-:W5:Y:S01]  /*a7e0*/  LDG.E R31, desc[UR8][R34.64] ;  /* 0x00000008221f7981 */ /* 0x000f62000c1e1900 */
[----:B0-----:R-:W-:Y:S01]  /*a7f0*/  IMAD.WIDE R38, R24, 0x10, R4 ;  /* 0x0000001018267825 */ /* 0x001fe200078e0204 */
[----:B---3--:R-:W-:-:S03]  /*a800*/  ISETP.GE.AND P1, PT, R37, R18, PT ;  /* 0x000000122500720c */ /* 0x008fc60003f26270 */
[----:B------:R-:W-:Y:S01]  /*a810*/  IMAD.WIDE R36, R9, 0x10, R4 ;  /* 0x0000001009247825 */ /* 0x000fe200078e0204 */
[----:B------:R-:W2:Y:S04]  /*a820*/  LDG.E R11, desc[UR8][R38.64] ;  /* 0x00000008260b7981 */ /* 0x000ea8000c1e1900 */
[----:B------:R0:W2:Y:S01]  /*a830*/  LDG.E R10, desc[UR8][R36.64] ;  /* 0x00000008240a7981 */ /* 0x0000a2000c1e1900 */
[----:B------:R-:W-:Y:S02]  /*a840*/  SEL R27, R27, R6, !P4 ;  /* 0x000000061b1b7207 */ /* 0x000fe40006000000 */
[----:B------:R-:W-:Y:S02]  /*a850*/  SEL R18, R13, R28, !P0 ;  /* 0x0000001c0d127207 */ /* 0x000fe40004000000 */
[----:B----4-:R-:W-:-:S02]  /*a860*/  ISETP.GE.AND P6, PT, R7, R8, PT ;  /* 0x000000080700720c */ /* 0x010fc40003fc6270 */
[----:B------:R-:W-:Y:S01]  /*a870*/  SEL R8, R14, R33, !P3 ;  /* 0x000000210e087207 */ /* 0x000fe20005800000 */
[----:B------:R-:W-:Y:S01]  /*a880*/  IMAD.WIDE R6, R27, 0x10, R4 ;  /* 0x000000101b067825 */ /* 0x000fe200078e0204 */
[----:B------:R-:W-:-:S03]  /*a890*/  SEL R13, R28, R13, !P0 ;  /* 0x0000000d1c0d7207 */ /* 0x000fc60004000000 */
[--C-:B0-----:R-:W-:Y:S01]  /*a8a0*/  IMAD.WIDE R36, R8, 0x10, R4.reuse ;  /* 0x0000001008247825 */ /* 0x101fe200078e0204 */
[----:B------:R-:W-:Y:S01]  /*a8b0*/  SEL R35, R23, R26, !P5 ;  /* 0x0000001a17237207 */ /* 0x000fe20006800000 */
[----:B------:R-:W3:Y:S01]  /*a8c0*/  LDG.E R6, desc[UR8][R6.64] ;  /* 0x0000000806067981 */ /* 0x000ee2000c1e1900 */
[----:B------:R-:W-:Y:S01]  /*a8d0*/  SEL R23, R26, R23, !P5 ;  /* 0x000000171a177207 */ /* 0x000fe20006800000 */
[--C-:B------:R-:W-:Y:S02]  /*a8e0*/  IMAD.WIDE R40, R13, 0x10, R4.reuse ;  /* 0x000000100d287825 */ /* 0x100fe400078e0204 */
[----:B------:R-:W3:Y:S02]  /*a8f0*/  LDG.E R37, desc[UR8][R36.64] ;  /* 0x0000000824257981 */ /* 0x000ee4000c1e1900 */
[----:B------:R-:W-:-:S05]  /*a900*/  IMAD.WIDE R38, R23, 0x10, R4 ;  /* 0x0000001017267825 */ /* 0x000fca00078e0204 */
[----:B------:R-:W4:Y:S01]  /*a910*/  LDG.E R28, desc[UR8][R38.64] ;  /* 0x00000008261c7981 */ /* 0x000f22000c1e1900 */
[----:B-----5:R-:W-:Y:S02]  /*a920*/  ISETP.GE.AND P4, PT, R31, R32, PT ;  /* 0x000000201f00720c */ /* 0x020fe40003f86270 */
[----:B------:R-:W-:Y:S01]  /*a930*/  SEL R32, R12, R25, !P2 ;  /* 0x000000190c207207 */ /* 0x000fe20005000000 */
[----:B------:R-:W5:Y:S04]  /*a940*/  LDG.E R31, desc[UR8][R40.64] ;  /* 0x00000008281f7981 */ /* 0x000f68000c1e1900 */
[----:B------:R-:W-:Y:S01]  /*a950*/  IMAD.WIDE R42, R32, 0x10, R4 ;  /* 0x00000010202a7825 */ /* 0x000fe200078e0204 */
[----:B--2---:R-:W-:-:S03]  /*a960*/  ISETP.GE.AND P0, PT, R11, R10, PT ;  /* 0x0000000a0b00720c */ /* 0x004fc60003f06270 */
[----:B------:R-:W-:Y:S01]  /*a970*/  IMAD.WIDE R10, R18, 0x10, R4 ;  /* 0x00000010120a7825 */ /* 0x000fe200078e0204 */
[----:B------:R0:W5:Y:S05]  /*a980*/  LDG.E R26, desc[UR8][R42.64] ;  /* 0x000000082a1a7981 */ /* 0x00016a000c1e1900 */
[----:B------:R-:W4:Y:S01]  /*a990*/  LDG.E R11, desc[UR8][R10.64] ;  /* 0x000000080a0b7981 */ /* 0x000f22000c1e1900 */
[----:B------:R-:W-:Y:S02]  /*a9a0*/  SEL R33, R33, R14, !P3 ;  /* 0x0000000e21217207 */ /* 0x000fe40005800000 */
[----:B------:R-:W-:-:S05]  /*a9b0*/  SEL R14, R20, R19, !P1 ;  /* 0x00000013140e7207 */ /* 0x000fca0004800000 */
[--C-:B------:R-:W-:Y:S01]  /*a9c0*/  IMAD.WIDE R44, R14, 0x10, R4.reuse ;  /* 0x000000100e2c7825 */ /* 0x100fe200078e0204 */
[----:B------:R-:W-:Y:S02]  /*a9d0*/  SEL R19, R19, R20, !P1 ;  /* 0x0000001413137207 */ /* 0x000fe40004800000 */
[----:B---3--:R-:W-:Y:S01]  /*a9e0*/  ISETP.GE.AND P3, PT, R37, R6, PT ;  /* 0x000000062500720c */ /* 0x008fe20003f66270 */
[----:B------:R-:W-:Y:S01]  /*a9f0*/  IMAD.WIDE R6, R35, 0x10, R4 ;  /* 0x0000001023067825 */ /* 0x000fe200078e0204 */
[----:B------:R-:W-:Y:S02]  /*aa00*/  SEL R20, R21, R22, !P6 ;  /* 0x0000001615147207 */ /* 0x000fe40007000000 */
[----:B------:R-:W-:-:S03]  /*aa10*/  SEL R21, R22, R21, !P6 ;  /* 0x0000001516157207 */ /* 0x000fc60007000000 */
[----:B------:R-:W2:Y:S01]  /*aa20*/  LDG.E R6, desc[UR8][R6.64] ;  /* 0x0000000806067981 */ /* 0x000ea2000c1e1900 */
[----:B0-----:R-:W-:-:S04]  /*aa30*/  IMAD.WIDE R42, R19, 0x10, R4 ;  /* 0x00000010132a7825 */ /* 0x001fc800078e0204 */
[----:B------:R-:W-:-:S04]  /*aa40*/  IMAD.WIDE R40, R20, 0x10, R4 ;  /* 0x0000001014287825 */ /* 0x000fc800078e0204 */
[----:B------:R-:W-:-:S05]  /*aa50*/  IMAD.WIDE R36, R21, 0x10, R4 ;  /* 0x0000001015247825 */ /* 0x000fca00078e0204 */
[----:B------:R-:W3:Y:S01]  /*aa60*/  LDG.E R10, desc[UR8][R36.64] ;  /* 0x00000008240a7981 */ /* 0x000ee2000c1e1900 */
[----:B-----5:R-:W-:-:S03]  /*aa70*/  ISETP.GE.AND P5, PT, R31, R26, PT ;  /* 0x0000001a1f00720c */ /* 0x020fc60003fa6270 */
[----:B------:R-:W2:Y:S01]  /*aa80*/  LDG.E R31, desc[UR8][R44.64] ;  /* 0x000000082c1f7981 */ /* 0x000ea2000c1e1900 */
[----:B----4-:R-:W-:-:S03]  /*aa90*/  ISETP.GE.AND P1, PT, R28, R11, PT ;  /* 0x0000000b1c00720c */ /* 0x010fc60003f26270 */
[----:B------:R0:W4:Y:S01]  /*aaa0*/  LDG.E R26, desc[UR8][R40.64] ;  /* 0x00000008281a7981 */ /* 0x000122000c1e1900 */
[----:B------:R-:W-:-:S03]  /*aab0*/  SEL R28, R17, R0, !P4 ;  /* 0x00000000111c7207 */ /* 0x000fc60006000000 */
[----:B------:R-:W4:Y:S02]  /*aac0*/  LDG.E R11, desc[UR8][R42.64] ;  /* 0x000000082a0b7981 */ /* 0x000f24000c1e1900 */
[----:B------:R-:W-:-:S05]  /*aad0*/  IMAD.WIDE R38, R28, 0x10, R4 ;  /* 0x000000101c267825 */ /* 0x000fca00078e0204 */
[----:B------:R1:W3:Y:S01]  /*aae0*/  LDG.E R7, desc[UR8][R38.64] ;  /* 0x0000000826077981 */ /* 0x0002e2000c1e1900 */
[----:B------:R-:W-:Y:S02]  /*aaf0*/  SEL R22, R24, R9, !P0 ;  /* 0x0000000918167207 */ /* 0x000fe40004000000 */
[----:B------:R-:W-:Y:S02]  /*ab00*/  SEL R24, R9, R24, !P0 ;  /* 0x0000001809187207 */ /* 0x000fe40004000000 */
[----:B------:R-:W-:-:S03]  /*ab10*/  SEL R17, R0, R17, !P4 ;  /* 0x0000001100117207 */ /* 0x000fc60006000000 */
[----:B0-----:R-:W-:-:S04]  /*ab20*/  IMAD.WIDE R40, R24, 0x10, R4 ;  /* 0x0000001018287825 */ /* 0x001fc800078e0204 */
[----:B------:R-:W-:-:S04]  /*ab30*/  IMAD.WIDE R36, R17, 0x10, R4 ;  /* 0x0000001011247825 */ /* 0x000fc800078e0204 */
[--C-:B------:R-:W-:Y:S01]  /*ab40*/  IMAD.WIDE R44, R22, 0x10, R4.reuse ;  /* 0x00000010162c7825 */ /* 0x100fe200078e0204 */
[----:B------:R0:W5:Y:S03]  /*ab50*/  LDG.E R0, desc[UR8][R36.64] ;  /* 0x0000000824007981 */ /* 0x000166000c1e1900 */
[----:B-1----:R-:W-:Y:S01]  /*ab60*/  IMAD.WIDE R38, R33, 0x10, R4 ;  /* 0x0000001021267825 */ /* 0x002fe200078e0204 */
[----:B------:R-:W5:Y:S01]  /*ab70*/  LDG.E R9, desc[UR8][R44.64] ;  /* 0x000000082c097981 */ /* 0x000f62000c1e1900 */
[----:B--2---:R-:W-:Y:S02]  /*ab80*/  ISETP.GE.AND P6, PT, R31, R6, PT ;  /* 0x000000061f00720c */ /* 0x004fe40003fc6270 */
[----:B------:R-:W-:Y:S02]  /*ab90*/  SEL R6, R27, R8, !P3 ;  /* 0x000000081b067207 */ /* 0x000fe40005800000 */
[----:B------:R-:W-:-:S05]  /*aba0*/  SEL R27, R8, R27, !P3 ;  /* 0x0000001b081b7207 */ /* 0x000fca0005800000 */
[----:B------:R-:W-:Y:S01]  /*abb0*/  IMAD.WIDE R42, R27, 0x10, R4 ;  /* 0x000000101b2a7825 */ /* 0x000fe200078e0204 */
[----:B----4-:R-:W-:-:S04]  /*abc0*/  ISETP.GE.AND P0, PT, R26, R11, PT ;  /* 0x0000000b1a00720c */ /* 0x010fc80003f06270 */
[----:B------:R1:W2:Y:S01]  /*abd0*/  LDG.E R11, desc[UR8][R42.64] ;  /* 0x000000082a0b7981 */ /* 0x0002a2000c1e1900 */
[----:B---3--:R-:W-:-:S03]  /*abe0*/  ISETP.GE.AND P3, PT, R7, R10, PT ;  /* 0x0000000a0700720c */ /* 0x008fc60003f66270 */
[----:B------:R3:W2:Y:S01]  /*abf0*/  LDG.E R10, desc[UR8][R40.64] ;  /* 0x00000008280a7981 */ /* 0x0006a2000c1e1900 */
[----:B0-----:R-:W-:-:S03]  /*ac00*/  IMAD.WIDE R36, R6, 0x10, R4 ;  /* 0x0000001006247825 */ /* 0x001fc600078e0204 */
[----:B------:R-:W4:Y:S04]  /*ac10*/  LDG.E R7, desc[UR8][R38.64] ;  /* 0x0000000826077981 */ /* 0x000f28000c1e1900 */
[----:B------:R0:W4:Y:S01]  /*ac20*/  LDG.E R8, desc[UR8][R36.64] ;  /* 0x0000000824087981 */ /* 0x000122000c1e1900 */
[----:B------:R-:W-:Y:S02]  /*ac30*/  SEL R26, R32, R13, !P5 ;  /* 0x0000000d201a7207 */ /* 0x000fe40006800000 */
[----:B------:R-:W-:Y:S02]  /*ac40*/  SEL R13, R13, R32, !P5 ;  /* 0x000000200d0d7207 */ /* 0x000fe40006800000 */
[----:B------:R-:W-:Y:S02]  /*ac50*/  SEL R32, R18, R23, !P1 ;  /* 0x0000001712207207 */ /* 0x000fe40004800000 */
[----:B------:R-:W-:Y:S01]  /*ac60*/  SEL R23, R23, R18, !P1 ;  /* 0x0000001217177207 */ /* 0x000fe20004800000 */
[----:B-1----:R-:W-:Y:S01]  /*ac70*/  IMAD.WIDE R42, R26, 0x10, R4 ;  /* 0x000000101a2a7825 */ /* 0x002fe200078e0204 */
[----:B------:R-:W-:-:S03]  /*ac80*/  SEL R12, R25, R12, !P2 ;  /* 0x0000000c190c7207 */ /* 0x000fc60005000000 */
[----:B---3--:R-:W-:Y:S01]  /*ac90*/  IMAD.WIDE R40, R23, 0x10, R4 ;  /* 0x0000001017287825 */ /* 0x008fe200078e0204 */
[----:B------:R-:W-:-:S03]  /*aca0*/  SEL R31, R14, R35, !P6 ;  /* 0x000000230e1f7207 */ /* 0x000fc60007000000 */
[----:B0-----:R-:W-:Y:S01]  /*acb0*/  IMAD.WIDE R36, R12, 0x10, R4 ;  /* 0x000000100c247825 */ /* 0x001fe200078e0204 */
[----:B-----5:R-:W-:-:S03]  /*acc0*/  ISETP.GE.AND P1, PT, R9, R0, PT ;  /* 0x000000000900720c */ /* 0x020fc60003f26270 */
[--C-:B------:R-:W-:Y:S01]  /*acd0*/  IMAD.WIDE R44, R13, 0x10, R4.reuse ;  /* 0x000000100d2c7825 */ /* 0x100fe200078e0204 */
[----:B------:R0:W3:Y:S03]  /*ace0*/  LDG.E R0, desc[UR8][R36.64] ;  /* 0x0000000824007981 */ /* 0x0000e6000c1e1900 */
[--C-:B------:R-:W-:Y:S01]  /*acf0*/  IMAD.WIDE R38, R32, 0x10, R4.reuse ;  /* 0x0000001020267825 */ /* 0x100fe200078e0204 */
[----:B------:R1:W3:Y:S03]  /*ad00*/  LDG.E R9, desc[UR8][R44.64] ;  /* 0x000000082c097981 */ /* 0x0002e6000c1e1900 */
[----:B0-----:R-:W-:Y:S01]  /*ad10*/  IMAD.WIDE R36, R31, 0x10, R4 ;  /* 0x000000101f247825 */ /* 0x001fe200078e0204 */
[----:B--2---:R-:W-:Y:S02]  /*ad20*/  ISETP.GE.AND P4, PT, R11, R10, PT ;  /* 0x0000000a0b00720c */ /* 0x004fe40003f86270 */
[----:B------:R0:W2:Y:S04]  /*ad30*/  LDG.E R10, desc[UR8][R42.64] ;  /* 0x000000082a0a7981 */ /* 0x0000a8000c1e1900 */
[----:B------:R-:W2:Y:S01]  /*ad40*/  LDG.E R11, desc[UR8][R40.64] ;  /* 0x00000008280b7981 */ /* 0x000ea2000c1e1900 */
[----:B----4-:R-:W-:-:S03]  /*ad50*/  ISETP.GE.AND P2, PT, R7, R8, PT ;  /* 0x000000080700720c */ /* 0x010fc60003f46270 */
[----:B------:R-:W4:Y:S04]  /*ad60*/  LDG.E R7, desc[UR8][R38.64] ;  /* 0x0000000826077981 */ /* 0x000f28000c1e1900 */
[----:B------:R5:W4:Y:S01]  /*ad70*/  LDG.E R8, desc[UR8][R36.64] ;  /* 0x0000000824087981 */ /* 0x000b22000c1e1900 */
[----:B------:R-:W-:Y:S02]  /*ad80*/  SEL R35, R35, R14, !P6 ;  /* 0x0000000e23237207 */ /* 0x000fe40007000000 */
[----:B------:R-:W-:Y:S02]  /*ad90*/  SEL R14, R19, R20, !P0 ;  /* 0x00000014130e7207 */ /* 0x000fe40004000000 */
[----:B------:R-:W-:Y:S02]  /*ada0*/  SEL R20, R20, R19, !P0 ;  /* 0x0000001314147207 */ /* 0x000fe40004000000 */
[----:B------:R-:W-:-:S02]  /*adb0*/  SEL R18, R21, R28, !P3 ;  /* 0x0000001c15127207 */ /* 0x000fc40005800000 */
[----:B------:R-:W-:Y:S01]  /*adc0*/  SEL R21, R28, R21, !P3 ;  /* 0x000000151c157207 */ /* 0x000fe20005800000 */
[----:B-1----:R-:W-:Y:S01]  /*add0*/  IMAD.WIDE R44, R20, 0x10, R4 ;  /* 0x00000010142c7825 */ /* 0x002fe200078e0204 */
[----:B------:R-:W-:-:S03]  /*ade0*/  SEL R25, R22, R17, !P1 ;  /* 0x0000001116197207 */ /* 0x000fc60004800000 */
[----:B0-----:R-:W-:-:S04]  /*adf0*/  IMAD.WIDE R42, R18, 0x10, R4 ;  /* 0x00000010122a7825 */ /* 0x001fc800078e0204 */
[----:B-----5:R-:W-:Y:S01]  /*ae00*/  IMAD.WIDE R36, R25, 0x10, R4 ;  /* 0x0000001019247825 */ /* 0x020fe200078e0204 */
[----:B---3--:R-:W-:-:S03]  /*ae10*/  ISETP.GE.AND P0, PT, R9, R0, PT ;  /* 0x000000000900720c */ /* 0x008fc60003f06270 */
[--C-:B------:R-:W-:Y:S01]  /*ae20*/  IMAD.WIDE R40, R14, 0x10, R4.reuse ;  /* 0x000000100e287825 */ /* 0x100fe200078e0204 */
[----:B------:R-:W3:Y:S03]  /*ae30*/  LDG.E R9, desc[UR8][R36.64] ;  /* 0x0000000824097981 */ /* 0x000ee6000c1e1900 */
[--C-:B------:R-:W-:Y:S01]  /*ae40*/  IMAD.WIDE R38, R21, 0x10, R4.reuse ;  /* 0x0000001015267825 */ /* 0x100fe200078e0204 */
[----:B------:R-:W5:Y:S01]  /*ae50*/  LDG.E R0, desc[UR8][R40.64] ;  /* 0x0000000828007981 */ /* 0x000f62000c1e1900 */
[----:B--2---:R-:W-:Y:S02]  /*ae60*/  ISETP.GE.AND P3, PT, R11, R10, PT ;  /* 0x0000000a0b00720c */ /* 0x004fe40003f66270 */
[----:B------:R-:W-:-:S06]  /*ae70*/  IMAD.WIDE R10, R35, 0x10, R4 ;  /* 0x00000010230a7825 */ /* 0x000fcc00078e0204 */
[----:B------:R-:W2:Y:S01]  /*ae80*/  LDG.E R10, desc[UR8][R10.64] ;  /* 0x000000080a0a7981 */ /* 0x000ea2000c1e1900 */
[----:B----4-:R-:W-:-:S03]  /*ae90*/  ISETP.GE.AND P5, PT, R8, R7, PT ;  /* 0x000000070800720c */ /* 0x010fc60003fa6270 */
[----:B------:R-:W3:Y:S04]  /*aea0*/  LDG.E R8, desc[UR8][R42.64] ;  /* 0x000000082a087981 */ /* 0x000ee8000c1e1900 */
[----:B------:R-:W5:Y:S04]  /*aeb0*/  LDG.E R7, desc[UR8][R38.64] ;  /* 0x0000000826077981 */ /* 0x000f68000c1e1900 */
[----:B------:R0:W2:Y:S01]  /*aec0*/  LDG.E R11, desc[UR8][R44.64] ;  /* 0x000000082c0b7981 */ /* 0x0000a2000c1e1900 */
[----:B------:R-:W-:Y:S02]  /*aed0*/  SEL R22, R17, R22, !P1 ;  /* 0x0000001611167207 */ /* 0x000fe40004800000 */
[----:B------:R-:W-:-:S02]  /*aee0*/  SEL R19, R6, R33, !P2 ;  /* 0x0000002106137207 */ /* 0x000fc40005000000 */
[----:B------:R-:W-:Y:S02]  /*aef0*/  SEL R17, R24, R27, !P4 ;  /* 0x0000001b18117207 */ /* 0x000fe40006000000 */
[----:B------:R-:W-:-:S03]  /*af00*/  SEL R6, R33, R6, !P2 ;  /* 0x0000000621067207 */ /* 0x000fc60005000000 */
[----:B0-----:R-:W-:-:S04]  /*af10*/  IMAD.WIDE R44, R17, 0x10, R4 ;  /* 0x00000010112c7825 */ /* 0x001fc800078e0204 */
[----:B------:R-:W-:Y:S01]  /*af20*/  IMAD.WIDE R42, R6, 0x10, R4 ;  /* 0x00000010062a7825 */ /* 0x000fe200078e0204 */
[----:B------:R-:W-:-:S04]  /*af30*/  SEL R27, R27, R24, !P4 ;  /* 0x000000181b1b7207 */ /* 0x000fc80006000000 */
[----:B------:R-:W4:Y:S01]  /*af40*/  LDG.E R24, desc[UR8][R42.64] ;  /* 0x000000082a187981 */ /* 0x000f22000c1e1900 */
[----:B------:R-:W-:-:S04]  /*af50*/  IMAD.WIDE R40, R22, 0x10, R4 ;  /* 0x0000001016287825 */ /* 0x000fc800078e0204 */
[----:B------:R-:W-:Y:S01]  /*af60*/  IMAD.WIDE R38, R27, 0x10, R4 ;  /* 0x000000101b267825 */ /* 0x000fe200078e0204 */
[----:B------:R-:W4:Y:S04]  /*af70*/  LDG.E R28, desc[UR8][R40.64] ;  /* 0x00000008281c7981 */ /* 0x000f28000c1e1900 */
[----:B------:R-:W4:Y:S01]  /*af80*/  LDG.E R33, desc[UR8][R38.64] ;  /* 0x0000000826217981 */ /* 0x000f22000c1e1900 */
[----:B---3--:R-:W-:Y:S02]  /*af90*/  ISETP.GE.AND P2, PT, R9, R8, PT ;  /* 0x000000080900720c */ /* 0x008fe40003f46270 */
[----:B--2---:R-:W-:Y:S02]  /*afa0*/  ISETP.GE.AND P6, PT, R11, R10, PT ;  /* 0x0000000a0b00720c */ /* 0x004fe40003fc6270 */
[----:B------:R-:W-:-:S02]  /*afb0*/  SEL R11, R12, R13, !P0 ;  /* 0x0000000d0c0b7207 */ /* 0x000fc40004000000 */
[----:B------:R-:W-:-:S03]  /*afc0*/  SEL R10, R23, R26, !P3 ;  /* 0x0000001a170a7207 */ /* 0x000fc60005800000 */
[--C-:B------:R-:W-:Y:S01]  /*afd0*/  IMAD.WIDE R8, R11, 0x10, R4.reuse ;  /* 0x000000100b087825 */ /* 0x100fe200078e0204 */
[----:B-----5:R-:W-:Y:S02]  /*afe0*/  ISETP.GE.AND P1, PT, R7, R0, PT ;  /* 0x000000000700720c */ /* 0x020fe40003f26270 */
[----:B------:R0:W2:Y:S01]  /*aff0*/  LDG.E R7, desc[UR8][R44.64] ;  /* 0x000000082c077981 */ /* 0x0000a2000c1e1900 */
[----:B------:R-:W-:-:S03]  /*b000*/  IMAD.WIDE R36, R10, 0x10, R4 ;  /* 0x000000100a247825 */ /* 0x000fc600078e0204 */
[----:B------:R-:W3:Y:S04]  /*b010*/  LDG.E R9, desc[UR8][R8.64] ;  /* 0x0000000808097981 */ /* 0x000ee8000c1e1900 */
[----:B------:R-:W3:Y:S01]  /*b020*/  LDG.E R0, desc[UR8][R36.64] ;  /* 0x0000000824007981 */ /* 0x000ee2000c1e1900 */
[----:B------:R-:W-:Y:S02]  /*b030*/  SEL R26, R26, R23, !P3 ;  /* 0x000000171a1a7207 */ /* 0x000fe40005800000 */
[----:B------:R-:W-:-:S03]  /*b040*/  SEL R23, R31, R32, !P5 ;  /* 0x000000201f177207 */ /* 0x000fc60006800000 */
[----:B0-----:R-:W-:-:S04]  /*b050*/  IMAD.WIDE R44, R26, 0x10, R4 ;  /* 0x000000101a2c7825 */ /* 0x001fc800078e0204 */
[--C-:B------:R-:W-:Y:S01]  /*b060*/  IMAD.WIDE R42, R23, 0x10, R4.reuse ;  /* 0x00000010172a7825 */ /* 0x100fe200078e0204 */
[----:B----4-:R-:W-:Y:S02]  /*b070*/  ISETP.GE.AND P4, PT, R33, R28, PT ;  /* 0x0000001c2100720c */ /* 0x010fe40003f86270 */
[----:B------:R-:W-:Y:S01]  /*b080*/  SEL R32, R32, R31, !P5 ;  /* 0x0000001f20207207 */ /* 0x000fe20006800000 */
[----:B------:R-:W4:Y:S04]  /*b090*/  LDG.E R28, desc[UR8][R44.64] ;  /* 0x000000082c1c7981 */ /* 0x000f28000c1e1900 */
[----:B------:R-:W4:Y:S01]  /*b0a0*/  LDG.E R33, desc[UR8][R42.64] ;  /* 0x000000082a217981 */ /* 0x000f22000c1e1900 */
[----:B------:R-:W-:Y:S01]  /*b0b0*/  IMAD.WIDE R40, R32, 0x10, R4 ;  /* 0x0000001020287825 */ /* 0x000fe200078e0204 */
[----:B--2---:R-:W-:-:S02]  /*b0c0*/  ISETP.GE.AND P3, PT, R24, R7, PT ;  /* 0x000000071800720c */ /* 0x004fc40003f66270 */
[----:B------:R-:W-:Y:S02]  /*b0d0*/  SEL R7, R20, R35, !P6 ;  /* 0x0000002314077207 */ /* 0x000fe40007000000 */
[----:B------:R0:W2:Y:S01]  /*b0e0*/  LDG.E R24, desc[UR8][R40.64] ;  /* 0x0000000828187981 */ /* 0x0000a2000c1e1900 */
[----:B------:R-:W-:Y:S02]  /*b0f0*/  SEL R35, R35, R20, !P6 ;  /* 0x0000001423237207 */ /* 0x000fe40007000000 */
[----:B---3--:R-:W-:Y:S02]  /*b100*/  ISETP.GE.AND P6, PT, R0, R9, PT ;  /* 0x000000090000720c */ /* 0x008fe40003fc6270 */
[----:B------:R-:W-:Y:S01]  /*b110*/  SEL R0, R21, R14, !P1 ;  /* 0x0000000e15007207 */ /* 0x000fe20004800000 */
[----:B------:R-:W-:-:S04]  /*b120*/  IMAD.WIDE R8, R35, 0x10, R4 ;  /* 0x0000001023087825 */ /* 0x000fc800078e0204 */
[--C-:B------:R-:W-:Y:S02]  /*b130*/  IMAD.WIDE R36, R0, 0x10, R4.reuse ;  /* 0x0000001000247825 */ /* 0x100fe400078e0204 */
[----:B------:R-:W3:Y:S04]  /*b140*/  LDG.E R9, desc[UR8][R8.64] ;  /* 0x0000000808097981 */ /* 0x000ee8000c1e1900 */
[----:B------:R-:W3:Y:S01]  /*b150*/  LDG.E R20, desc[UR8][R36.64] ;  /* 0x0000000824147981 */ /* 0x000ee2000c1e1900 */
[----:B------:R-:W-:-:S05]  /*b160*/  IMAD.WIDE R38, R7, 0x10, R4 ;  /* 0x0000001007267825 */ /* 0x000fca00078e0204 */
[----:B------:R-:W2:Y:S01]  /*b170*/  LDG.E R31, desc[UR8][R38.64] ;  /* 0x00000008261f7981 */ /* 0x000ea2000c1e1900 */
[----:B------:R-:W-:Y:S02]  /*b180*/  SEL R14, R14, R21, !P1 ;  /* 0x000000150e0e7207 */ /* 0x000fe40004800000 */
[----:B------:R-:W-:Y:S02]  /*b190*/  SEL R21, R25, R18, !P2 ;  /* 0x0000001219157207 */ /* 0x000fe40005000000 */
[----:B------:R-:W-:Y:S02]  /*b1a0*/  SEL R25, R18, R25, !P2 ;  /* 0x0000001912197207 */ /* 0x000fe40005000000 */
[----:B------:R-:W-:Y:S02]  /*b1b0*/  SEL R18, R27, R22, !P4 ;  /* 0x000000161b127207 */ /* 0x000fe40006000000 */
[----:B------:R-:W-:Y:S01]  /*b1c0*/  SEL R27, R22, R27, !P4 ;  /* 0x0000001b161b7207 */ /* 0x000fe20006000000 */
[----:B0-----:R-:W-:Y:S01]  /*b1d0*/  IMAD.WIDE R40, R14, 0x10, R4 ;  /* 0x000000100e287825 */ /* 0x001fe200078e0204 */
[----:B----4-:R-:W-:-:S03]  /*b1e0*/  ISETP.GE.AND P5, PT, R33, R28, PT ;  /* 0x0000001c2100720c */ /* 0x010fc60003fa6270 */
[--C-:B------:R-:W-:Y:S01]  /*b1f0*/  IMAD.WIDE R44, R21, 0x10, R4.reuse ;  /* 0x00000010152c7825 */ /* 0x100fe200078e0204 */
[----:B------:R0:W4:Y:S04]  /*b200*/  LDG.E R28, desc[UR8][R40.64] ;  /* 0x00000008281c7981 */ /* 0x000128000c1e1900 */
[----:B------:R-:W4:Y:S01]  /*b210*/  LDG.E R37, desc[UR8][R44.64] ;  /* 0x000000082c257981 */ /* 0x000f22000c1e1900 */
[----:B------:R-:W-:-:S04]  /*b220*/  IMAD.WIDE R42, R25, 0x10, R4 ;  /* 0x00000010192a7825 */ /* 0x000fc800078e0204 */
[--C-:B0-----:R-:W-:Y:S01]  /*b230*/  IMAD.WIDE R40, R18, 0x10, R4.reuse ;  /* 0x0000001012287825 */ /* 0x101fe200078e0204 */
[----:B---3--:R-:W-:Y:S02]  /*b240*/  ISETP.GE.AND P4, PT, R20, R9, PT ;  /* 0x000000091400720c */ /* 0x008fe40003f86270 */
[----:B------:R-:W-:Y:S01]  /*b250*/  SEL R20, R6, R17, !P3 ;  /* 0x0000001106147207 */ /* 0x000fe20005800000 */
[----:B------:R-:W-:-:S04]  /*b260*/  IMAD.WIDE R8, R27, 0x10, R4 ;  /* 0x000000101b087825 */ /* 0x000fc800078e0204 */
[----:B------:R-:W-:Y:S01]  /*b270*/  IMAD.WIDE R38, R20, 0x10, R4 ;  /* 0x0000001014267825 */ /* 0x000fe200078e0204 */
[----:B------:R0:W3:Y:S04]  /*b280*/  LDG.E R33, desc[UR8][R8.64] ;  /* 0x0000000808217981 */ /* 0x0000e8000c1e1900 */
[----:B------:R-:W3:Y:S01]  /*b290*/  LDG.E R22, desc[UR8][R38.64] ;  /* 0x0000000826167981 */ /* 0x000ee2000c1e1900 */
[----:B--2---:R-:W-:-:S03]  /*b2a0*/  ISETP.GE.AND P1, PT, R31, R24, PT ;  /* 0x000000181f00720c */ /* 0x004fc60003f26270 */
[----:B------:R1:W2:Y:S04]  /*b2b0*/  LDG.E R24, desc[UR8][R42.64] ;  /* 0x000000082a187981 */ /* 0x0002a8000c1e1900 */
[----:B------:R5:W2:Y:S01]  /*b2c0*/  LDG.E R31, desc[UR8][R40.64] ;  /* 0x00000008281f7981 */ /* 0x000aa2000c1e1900 */
[----:B------:R-:W-:Y:S02]  /*b2d0*/  SEL R13, R13, R12, !P0 ;  /* 0x0000000c0d0d7207 */ /* 0x000fe40004000000 */
[----:B0-----:R-:W-:Y:S02]  /*b2e0*/  SEL R9, R26, R23, !P5 ;  /* 0x000000171a097207 */ /* 0x001fe40006800000 */
[----:B------:R-:W-:Y:S02]  /*b2f0*/  SEL R12, R10, R11, !P6 ;  /* 0x0000000b0a0c7207 */ /* 0x000fe40007000000 */
[----:B------:R-:W-:-:S02]  /*b300*/  SEL R8, R7, R32, !P1 ;  /* 0x0000002007087207 */ /* 0x000fc40004800000 */
[----:B------:R-:W-:Y:S02]  /*b310*/  SEL R10, R11, R10, !P6 ;  /* 0x0000000a0b0a7207 */ /* 0x000fe40007000000 */
[----:B------:R-:W-:Y:S02]  /*b320*/  SEL R11, R23, R26, !P5 ;  /* 0x0000001a170b7207 */ /* 0x000fe40006800000 */
[----:B----4-:R-:W-:Y:S01]  /*b330*/  ISETP.GE.AND P2, PT, R37, R28, PT ;  /* 0x0000001c2500720c */ /* 0x010fe20003f46270 */
[----:B------:R-:W-:-:S04]  /*b340*/  IMAD.WIDE R36, R8, 0x10, R4 ;  /* 0x0000001008247825 */ /* 0x000fc800078e0204 */
[--C-:B------:R-:W-:Y:S01]  /*b350*/  IMAD.WIDE R44, R13, 0x10, R4.reuse ;  /* 0x000000100d2c7825 */ /* 0x100fe200078e0204 */
[----:B------:R-:W4:Y:S03]  /*b360*/  LDG.E R28, desc[UR8][R36.64] ;  /* 0x00000008241c7981 */ /* 0x000f26000c1e1900 */
[----:B-1----:R-:W-:-:S04]  /*b370*/  IMAD.WIDE R42, R12, 0x10, R4 ;  /* 0x000000100c2a7825 */ /* 0x002fc800078e0204 */
[----:B-----5:R-:W-:-:S04]  /*b380*/  IMAD.WIDE R40, R10, 0x10, R4 ;  /* 0x000000100a287825 */ /* 0x020fc800078e0204 */
[--C-:B------:R-:W-:Y:S01]  /*b390*/  IMAD.WIDE R38, R11, 0x10, R4.reuse ;  /* 0x000000100b267825 */ /* 0x100fe200078e0204 */
[----:B------:R-:W5:Y:S01]  /*b3a0*/  LDG.E R26, desc[UR8][R40.64] ;  /* 0x00000008281a7981 */ /* 0x000f62000c1e1900 */
[----:B---3--:R-:W-:Y:S02]  /*b3b0*/  ISETP.GE.AND P5, PT, R22, R33, PT ;  /* 0x000000211600720c */ /* 0x008fe40003fa6270 */
[----:B------:R-:W-:Y:S01]  /*b3c0*/  IMAD.WIDE R22, R9, 0x10, R4 ;  /* 0x0000001009167825 */ /* 0x000fe200078e0204 */
[----:B------:R-:W5:Y:S05]  /*b3d0*/  LDG.E R33, desc[UR8][R38.64] ;  /* 0x0000000826217981 */ /* 0x000f6a000c1e1900 */
[----:B------:R-:W4:Y:S01]  /*b3e0*/  LDG.E R23, desc[UR8][R22.64] ;  /* 0x0000000816177981 */ /* 0x000f22000c1e1900 */
[----:B--2---:R-:W-:-:S03]  /*b3f0*/  ISETP.GE.AND P0, PT, R31, R24, PT ;  /* 0x000000181f00720c */ /* 0x004fc60003f06270 */
[----:B------:R-:W2:Y:S04]  /*b400*/  LDG.E R24, desc[UR8][R44.64] ;  /* 0x000000082c187981 */ /* 0x000ea8000c1e1900 */
[----:B------:R0:W2:Y:S01]  /*b410*/  LDG.E R31, desc[UR8][R42.64] ;  /* 0x000000082a1f7981 */ /* 0x0000a2000c1e1900 */
[----:B------:R-:W-:Y:S02]  /*b420*/  SEL R6, R17, R6, !P3 ;  /* 0x0000000611067207 */ /* 0x000fe40005800000 */
[----:B------:R-:W-:Y:S02]  /*b430*/  SEL R17, R35, R0, !P4 ;  /* 0x0000000023117207 */ /* 0x000fe40006000000 */
[----:B------:R-:W-:Y:S01]  /*b440*/  SEL R0, R0, R35, !P4 ;  /* 0x0000002300007207 */ /* 0x000fe20006000000 */
[----:B------:R-:W-:Y:S01]  /*b450*/  IMAD.WIDE R34, R6, 0x10, R4 ;  /* 0x0000001006227825 */ /* 0x000fe200078e0204 */
[----:B------:R-:W-:-:S03]  /*b460*/  SEL R7, R32, R7, !P1 ;  /* 0x0000000720077207 */ /* 0x000fc60004800000 */
[--C-:B0-----:R-:W-:Y:S02]  /*b470*/  IMAD.WIDE R42, R19, 0x10, R4.reuse ;  /* 0x00000010132a7825 */ /* 0x101fe400078e0204 */
[----:B------:R-:W3:Y:S02]  /*b480*/  LDG.E R35, desc[UR8][R34.64] ;  /* 0x0000000822237981 */ /* 0x000ee4000c1e1900 */
[----:B------:R-:W-:-:S04]  /*b490*/  IMAD.WIDE R38, R17, 0x10, R4 ;  /* 0x0000001011267825 */ /* 0x000fc800078e0204 */
[----:B------:R-:W-:-:S04]  /*b4a0*/  IMAD.WIDE R40, R7, 0x10, R4 ;  /* 0x0000001007287825 */ /* 0x000fc800078e0204 */
[----:B------:R-:W-:Y:S01]  /*b4b0*/  IMAD.WIDE R36, R0, 0x10, R4 ;  /* 0x0000001000247825 */ /* 0x000fe200078e0204 */
[----:B------:R-:W3:Y:S01]  /*b4c0*/  LDG.E R22, desc[UR8][R40.64] ;  /* 0x0000000828167981 */ /* 0x000ee2000c1e1900 */
[----:B-----5:R-:W-:-:S03]  /*b4d0*/  ISETP.GE.AND P3, PT, R33, R26, PT ;  /* 0x0000001a2100720c */ /* 0x020fc60003f66270 */
[----:B------:R-:W5:Y:S01]  /*b4e0*/  LDG.E R26, desc[UR8][R38.64] ;  /* 0x00000008261a7981 */ /* 0x000f62000c1e1900 */
[----:B----4-:R-:W-:Y:S02]  /*b4f0*/  ISETP.GE.AND P4, PT, R28, R23, PT ;  /* 0x000000171c00720c */ /* 0x010fe40003f86270 */
[----:B------:R-:W-:Y:S02]  /*b500*/  SEL R28, R21, R14, !P2 ;  /* 0x0000000e151c7207 */ /* 0x000fe40005000000 */
[----:B--2---:R-:W-:Y:S02]  /*b510*/  ISETP.GE.AND P1, PT, R31, R24, PT ;  /* 0x000000181f00720c */ /* 0x004fe40003f26270 */
[----:B------:R-:W3:Y:S01]  /*b520*/  LDG.E R24, desc[UR8][R42.64] ;  /* 0x000000082a187981 */ /* 0x000ee2000c1e1900 */
[----:B------:R-:W-:-:S03]  /*b530*/  IMAD.WIDE R32, R28, 0x10, R4 ;  /* 0x000000101c207825 */ /* 0x000fc600078e0204 */
[----:B------:R0:W2:Y:S04]  /*b540*/  LDG.E R31, desc[UR8][R36.64] ;  /* 0x00000008241f7981 */ /* 0x0000a8000c1e1900 */
[----:B------:R-:W5:Y:S01]  /*b550*/  LDG.E R33, desc[UR8][R32.64] ;  /* 0x0000000820217981 */ /* 0x000f62000c1e1900 */
[----:B------:R-:W-:Y:S02]  /*b560*/  SEL R23, R25, R18, !P0 ;  /* 0x0000001219177207 */ /* 0x000fe40004000000 */
[----:B------:R-:W-:Y:S02]  /*b570*/  SEL R18, R18, R25, !P0 ;  /* 0x0000001912127207 */ /* 0x000fe40004000000 */
[----:B------:R-:W-:Y:S02]  /*b580*/  SEL R21, R14, R21, !P2 ;  /* 0x000000150e157207 */ /* 0x000fe40005000000 */
[----:B------:R-:W-:Y:S01]  /*b590*/  SEL R25, R27, R20, !P5 ;  /* 0x000000141b197207 */ /* 0x000fe20006800000 */
[----:B0-----:R-:W-:Y:S01]  /*b5a0*/  IMAD.WIDE R36, R18, 0x10, R4 ;  /* 0x0000001012247825 */ /* 0x001fe200078e0204 */
[----:B------:R-:W-:-:S03]  /*b5b0*/  SEL R20, R20, R27, !P5 ;  /* 0x0000001b14147207 */ /* 0x000fc60006800000 */
[--C-:B------:R-:W-:Y:S02]  /*b5c0*/  IMAD.WIDE R42, R21, 0x10, R4.reuse ;  /* 0x00000010152a7825 */ /* 0x100fe400078e0204 */
[----:B------:R-:W4:Y:S02]  /*b5d0*/  LDG.E R37, desc[UR8][R36.64] ;  /* 0x0000000824257981 */ /* 0x000f24000c1e1900 */
[--C-:B------:R-:W-:Y:S02]  /*b5e0*/  IMAD.WIDE R38, R23, 0x10, R4.reuse ;  /* 0x0000001017267825 */ /* 0x100fe400078e0204 */
[----:B------:R-:W4:Y:S02]  /*b5f0*/  LDG.E R14, desc[UR8][R42.64] ;  /* 0x000000082a0e7981 */ /* 0x000f24000c1e1900 */
[----:B------:R-:W-:-:S05]  /*b600*/  IMAD.WIDE R40, R20, 0x10, R4 ;  /* 0x0000001014287825 */ /* 0x000fca00078e0204 */
[----:B------:R-:W4:Y:S01]  /*b610*/  LDG.E R27, desc[UR8][R40.64] ;  /* 0x00000008281b7981 */ /* 0x000f22000c1e1900 */
[----:B---3--:R-:W-:-:S04]  /*b620*/  ISETP.GE.AND P2, PT, R24, R35, PT ;  /* 0x000000231800720c */ /* 0x008fc80003f46270 */
[----:B------:R-:W-:Y:S01]  /*b630*/  SEL R24, R19, R6, !P2 ;  /* 0x0000000613187207 */ /* 0x000fe20005000000 */
[----:B------:R-:W-:Y:S01]  /*b640*/  IMAD.WIDE R34, R25, 0x10, R4 ;  /* 0x0000001019227825 */ /* 0x000fe200078e0204 */
[----:B-----5:R-:W-:-:S03]  /*b650*/  ISETP.GE.AND P6, PT, R33, R26, PT ;  /* 0x0000001a2100720c */ /* 0x020fc60003fc6270 */
[----:B------:R-:W-:Y:S01]  /*b660*/  IMAD.WIDE R32, R24, 0x10, R4 ;  /* 0x0000001018207825 */ /* 0x000fe200078e0204 */
[----:B--2---:R-:W-:Y:S01]  /*b670*/  ISETP.GE.AND P5, PT, R31, R22, PT ;  /* 0x000000161f00720c */ /* 0x004fe20003fa6270 */
[----:B------:R0:W2:Y:S04]  /*b680*/  LDG.E R26, desc[UR8][R34.64] ;  /* 0x00000008221a7981 */ /* 0x0000a8000c1e1900 */
[----:B------:R-:W2:Y:S04]  /*b690*/  LDG.E R31, desc[UR8][R32.64] ;  /* 0x00000008201f7981 */ /* 0x000ea8000c1e1900 */
[----:B------:R-:W3:Y:S01]  /*b6a0*/  LDG.E R22, desc[UR8][R38.64] ;  /* 0x0000000826167981 */ /* 0x000ee2000c1e1900 */
[----:B----4-:R-:W-:-:S02]  /*b6b0*/  ISETP.GE.AND P0, PT, R37, R14, PT ;  /* 0x0000000e2500720c */ /* 0x010fc40003f06270 */
[----:B------:R-:W-:Y:S02]  /*b6c0*/  SEL R14, R13, R12, !P1 ;  /* 0x0000000c0d0e7207 */ /* 0x000fe40004800000 */
[----:B------:R-:W-:Y:S02]  /*b6d0*/  SEL R13, R12, R13, !P1 ;  /* 0x0000000d0c0d7207 */ /* 0x000fe40004800000 */
[----:B------:R-:W-:Y:S02]  /*b6e0*/  SEL R12, R10, R11, !P3 ;  /* 0x0000000b0a0c7207 */ /* 0x000fe40005800000 */
[----:B------:R-:W-:Y:S02]  /*b6f0*/  SEL R11, R11, R10, !P3 ;  /* 0x0000000a0b0b7207 */ /* 0x000fe40005800000 */
[----:B------:R-:W-:Y:S02]  /*b700*/  SEL R10, R9, R8, !P4 ;  /* 0x00000008090a7207 */ /* 0x000fe40006000000 */
[----:B------:R-:W-:-:S02]  /*b710*/  SEL R9, R8, R9, !P4 ;  /* 0x0000000908097207 */ /* 0x000fc40006000000 */
[----:B------:R-:W-:Y:S02]  /*b720*/  SEL R8, R7, R0, !P5 ;  /* 0x0000000007087207 */ /* 0x000fe40006800000 */
[----:B------:R-:W-:Y:S02]  /*b730*/  SEL R7, R0, R7, !P5 ;  /* 0x0000000700077207 */ /* 0x000fe40006800000 */
[----:B0-----:R-:W-:Y:S02]  /*b740*/  SEL R34, R6, R19, !P2 ;  /* 0x0000001306227207 */ /* 0x001fe40005000000 */
[----:B------:R-:W-:Y:S02]  /*b750*/  SEL R0, R17, R28, !P6 ;  /* 0x0000001c11007207 */ /* 0x000fe40007000000 */
[----:B------:R-:W-:Y:S02]  /*b760*/  SEL R17, R28, R17, !P6 ;  /* 0x000000111c117207 */ /* 0x000fe40007000000 */
[----:B--2---:R-:W-:-:S02]  /*b770*/  ISETP.GE.AND P3, PT, R31, R26, PT ;  /* 0x0000001a1f00720c */ /* 0x004fc40003f66270 */
[----:B---3--:R-:W-:Y:S02]  /*b780*/  ISETP.GE.AND P1, PT, R27, R22, PT ;  /* 0x000000161b00720c */ /* 0x008fe40003f26270 */
[----:B------:R-:W-:Y:S02]  /*b790*/  SEL R19, R25, R24, !P3 ;  /* 0x0000001819137207 */ /* 0x000fe40005800000 */
[----:B------:R-:W-:Y:S02]  /*b7a0*/  SEL R26, R21, R18, !P0 ;  /* 0x00000012151a7207 */ /* 0x000fe40004000000 */
[----:B------:R-:W-:Y:S02]  /*b7b0*/  SEL R31, R18, R21, !P0 ;  /* 0x00000015121f7207 */ /* 0x000fe40004000000 */
[----:B------:R-:W-:Y:S02]  /*b7c0*/  SEL R27, R23, R20, !P1 ;  /* 0x00000014171b7207 */ /* 0x000fe40004800000 */
[----:B------:R-:W-:-:S02]  /*b7d0*/  SEL R32, R20, R23, !P1 ;  /* 0x0000001714207207 */ /* 0x000fc40004800000 */
[----:B------:R-:W-:-:S07]  /*b7e0*/  SEL R24, R24, R25, !P3 ;  /* 0x0000001918187207 */ /* 0x000fce0005800000 */
.L_x_369:
[----:B------:R-:W-:Y:S05]  /*b7f0*/  BSYNC.RECONVERGENT B0 ;  /* 0x0000000000007941 */ /* 0x000fea0003800200 */
.L_x_368:
[----:B------:R-:W-:-:S07]  /*b800*/  IMAD.MOV.U32 R6, RZ, RZ, 0x2 ;  /* 0x00000002ff067424 */ /* 0x000fce00078e00ff */
.L_x_407:
[----:B------:R-:W0:Y:S01]  /*b810*/  S2R R33, SR_CgaCtaId ;  /* 0x0000000000217919 */ /* 0x000e220000008800 */
[----:B------:R-:W-:Y:S01]  /*b820*/  IMAD.MOV R21, RZ, RZ, -R6 ;  /* 0x000000ffff157224 */ /* 0x000fe200078e0a06 */
[----:B--2---:R-:W-:Y:S01]  /*b830*/  MOV R20, 0x400 ;  /* 0x0000040000147802 */ /* 0x004fe20000000f00 */
[----:B------:R-:W-:Y:S01]  /*b840*/  VIADD R25, R6, 0xffffffff ;  /* 0xffffffff06197836 */ /* 0x000fe20000000000 */
[----:B------:R-:W-:Y:S02]  /*b850*/  BAR.SYNC.DEFER_BLOCKING 0x0 ;  /* 0x0000000000007b1d */ /* 0x000fe40000010000 */
[----:B------:R-:W-:-:S04]  /*b860*/  LOP3.LUT R18, R16, R21, RZ, 0xc0, !PT ;  /* 0x0000001510127212 */ /* 0x000fc800078ec0ff */
[----:B------:R-:W-:Y:S01]  /*b870*/  BSSY.RECONVERGENT B0, `(.L_x_370) ;  /* 0x000003a000007945 */ /* 0x000fe20003800200 */
[----:B------:R-:W-:Y:S01]  /*b880*/  IMAD R23, R18, 0x11, RZ ;  /* 0x0000001112177824 */ /* 0x000fe200078e02ff */
[----:B------:R-:W-:-:S04]  /*b890*/  SHF.R.U32.HI R18, RZ, 0x1, R6 ;  /* 0x00000001ff127819 */ /* 0x000fc80000011606 */
[----:B------:R-:W-:-:S05]  /*b8a0*/  VIMNMX R23, PT, PT, R30, R23, PT ;  /* 0x000000171e177248 */ /* 0x000fca0003fe0100 */
[----:B------:R-:W-:-:S05]  /*b8b0*/  IMAD R21, R18, 0x11, R23 ;  /* 0x0000001112157824 */ /* 0x000fca00078e0217 */
[----:B------:R-:W-:Y:S02]  /*b8c0*/  VIMNMX R28, PT, PT, R30, R21, PT ;  /* 0x000000151e1c7248 */ /* 0x000fe40003fe0100 */
[----:B0-----:R-:W-:-:S03]  /*b8d0*/  LEA R21, R33, R20, 0x18 ;  /* 0x0000001421157211 */ /* 0x001fc600078ec0ff */
[----:B------:R-:W-:Y:S01]  /*b8e0*/  IMAD R33, R18, 0x11, R28 ;  /* 0x0000001112217824 */ /* 0x000fe200078e021c */
[----:B------:R-:W-:Y:S01]  /*b8f0*/  LOP3.LUT R20, R25, R16, RZ, 0xc0, !PT ;  /* 0x0000001019147212 */ /* 0x000fe200078ec0ff */
[----:B------:R-:W-:-:S03]  /*b900*/  IMAD R25, R16, 0x44, R21 ;  /* 0x0000004410197824 */ /* 0x000fc600078e0215 */
[----:B------:R-:W-:Y:S01]  /*b910*/  VIMNMX R33, PT, PT, R30, R33, PT ;  /* 0x000000211e217248 */ /* 0x000fe20003fe0100 */
[----:B------:R-:W-:Y:S01]  /*b920*/  IMAD R35, R20, 0x11, RZ ;  /* 0x0000001114237824 */ /* 0x000fe200078e02ff */
[----:B------:R0:W-:Y:S03]  /*b930*/  STS [R25], R13 ;  /* 0x0000000d19007388 */ /* 0x0001e60000000800 */
[----:B------:R-:W-:Y:S01]  /*b940*/  IMAD.IADD R18, R33, 0x1, -R28 ;  /* 0x0000000121127824 */ /* 0x000fe200078e0a1c */
[----:B------:R-:W-:Y:S01]  /*b950*/  VIMNMX R35, PT, PT, R30, R35, PT ;  /* 0x000000231e237248 */ /* 0x000fe20003fe0100 */
[----:B------:R1:W-:Y:S03]  /*b960*/  STS [R25+0x4], R14 ;  /* 0x0000040e19007388 */ /* 0x0003e60000000800 */
[C---:B------:R-:W-:Y:S01]  /*b970*/  ISETP.GE.AND P0, PT, R35.reuse, R18, PT ;  /* 0x000000122300720c */ /* 0x040fe20003f06270 */
[----:B------:R-:W-:Y:S01]  /*b980*/  IMAD.IADD R18, R35, 0x1, -R18 ;  /* 0x0000000123127824 */ /* 0x000fe200078e0a12 */
[----:B------:R2:W-:Y:S01]  /*b990*/  STS [R25+0x8], R11 ;  /* 0x0000080b19007388 */ /* 0x0005e20000000800 */
[----:B0-----:R-:W-:-:S03]  /*b9a0*/  VIADDMNMX R13, R28, -R23, R35, PT ;  /* 0x800000171c0d7246 */ /* 0x001fc60003800123 */
[----:B------:R2:W-:Y:S01]  /*b9b0*/  STS [R25+0xc], R12 ;  /* 0x00000c0c19007388 */ /* 0x0005e20000000800 */
[----:B-1----:R-:W-:-:S03]  /*b9c0*/  SEL R14, R18, RZ, P0 ;  /* 0x000000ff120e7207 */ /* 0x002fc60000000000 */
        /* <DEDUP_REMOVED lines=16> */
[----:B------:R-:W-:-:S07]  /*bad0*/  IMAD.IADD R18, R35, 0x1, R28 ;  /* 0x0000000123127824 */ /* 0x000fce00078e021c */
.L_x_372:
[----:B--2---:R-:W-:-:S05]  /*bae0*/  IMAD.IADD R0, R13, 0x1, -R14 ;  /* 0x000000010d007824 */ /* 0x004fca00078e0a0e */
        /* <DEDUP_REMOVED lines=18> */
.L_x_371:
[----:B------:R-:W-:Y:S05]  /*bc10*/  BSYNC.RECONVERGENT B0 ;  /* 0x0000000000007941 */ /* 0x000fea0003800200 */
.L_x_370:
[----:B------:R-:W-:Y:S01]  /*bc20*/  IMAD.IADD R23, R23, 0x1, R14 ;  /* 0x0000000117177824 */ /* 0x000fe200078e020e */
[----:B------:R-:W-:Y:S01]  /*bc30*/  IADD3 R14, PT, PT, -R14, R28, R35 ;  /* 0x0000001c0e0e7210 */ /* 0x000fe20007ffe123 */
[----:B------:R-:W-:Y:S01]  /*bc40*/  BSSY.RECONVERGENT B0, `(.L_x_373) ;  /* 0x0000012000007945 */ /* 0x000fe20003800200 */
[----:B------:R-:W-:Y:S01]  /*bc50*/  PLOP3.LUT P0, PT, PT, PT, PT, 0x8, 0x80 ;  /* 0x000000000080781c */ /* 0x000fe20003f0e170 */
[C-C-:B--2---:R-:W-:Y:S01]  /*bc60*/  IMAD R25, R23.reuse, 0x4, R21.reuse ;  /* 0x0000000417197824 */ /* 0x144fe200078e0215 */
        /* <DEDUP_REMOVED lines=15> */
.L_x_374:
[----:B------:R-:W-:Y:S05]  /*bd60*/  BSYNC.RECONVERGENT B0 ;  /* 0x0000000000007941 */ /* 0x000fea0003800200 */
.L_x_373:
[----:B------:R-:W-:Y:S01]  /*bd70*/  @!P0 IMAD.MOV R0, RZ, RZ, R14 ;  /* 0x000000ffff008224 */ /* 0x000fe200078e020e */
[----:B------:R-:W-:Y:S01]  /*bd80*/  BSSY.RECONVERGENT B0, `(.L_x_375) ;  /* 0x0000014000007945 */ /* 0x000fe20003800200 */
[----:B------:R-:W-:Y:S01]  /*bd90*/  @P0 IMAD.MOV R7, RZ, RZ, R23 ;  /* 0x000000ffff070224 */ /* 0x000fe200078e0217 */
[----:B01----:R-:W-:Y:S01]  /*bda0*/  SEL R13, R20, R25, P0 ;  /* 0x00000019140d7207 */ /* 0x003fe20000000000 */
        /* <DEDUP_REMOVED lines=17> */
.L_x_376:
[----:B------:R-:W-:Y:S05]  /*bec0*/  BSYNC.RECONVERGENT B0 ;  /* 0x0000000000007941 */ /* 0x000fea0003800200 */
.L_x_375:
        /* <DEDUP_REMOVED lines=8> */
[----:B------:R1:W2:Y:S01]  /*bf50*/  @P0 LDS R20, [R7] ;  /* 0x0000000007140984 */ /* 0x0002a20000000800 */
[----:B------:R-:W-:-:S03]  /*bf60*/  VIADD R23, R17, 0x1 ;  /* 0x0000000111177836 */ /* 0x000fc60000000000 */
[----:B------:R1:W3:Y:S01]  /*bf70*/  @!P0 LDS R25, [R0] ;  /* 0x0000000000198984 */ /* 0x0002e20000000800 */
[----:B------:R-:W-:-:S04]  /*bf80*/  PLOP3.LUT P0, PT, PT, PT, PT, 0x8, 0x80 ;  /* 0x000000000080781c */ /* 0x000fc80003f0e170 */
[----:B------:R-:W-:Y:S09]  /*bf90*/  @P1 BRA `(.L_x_378) ;  /* 0x0000000000201947 */ /* 0x000ff20003800000 */
[----:B------:R-:W-:Y:S02]  /*bfa0*/  ISETP.GE.AND P1, PT, R17, R28, PT ;  /* 0x0000001c1100720c */ /* 0x000fe40003f26270 */
[----:B------:R-:W-:-:S11]  /*bfb0*/  PLOP3.LUT P0, PT, PT, PT, PT, 0x80, 0x8 ;  /* 0x000000000008781c */ /* 0x000fd60003f0f070 */
[----:B------:R-:W-:Y:S05]  /*bfc0*/  @P1 BRA `(.L_x_378) ;  /* 0x0000000000141947 */ /* 0x000fea0003800000 */
[----:B0-2---:R-:W-:-:S04]  /*bfd0*/  IMAD.WIDE R8, R20, 0x10, R4 ;  /* 0x0000001014087825 */ /* 0x005fc800078e0204 */
[----:B---3--:R-:W-:Y:S02]  /*bfe0*/  IMAD.WIDE R10, R25, 0x10, R4 ;  /* 0x00000010190a7825 */ /* 0x008fe400078e0204 */
[----:B------:R-:W2:Y:S04]  /*bff0*/  LDG.E R8, desc[UR8][R8.64] ;  /* 0x0000000808087981 */ /* 0x000ea8000c1e1900 */
[----:B------:R-:W2:Y:S02]  /*c000*/  LDG.E R11, desc[UR8][R10.64] ;  /* 0x000000080a0b7981 */ /* 0x000ea4000c1e1900 */
[----:B--2---:R-:W-:-:S13]  /*c010*/  ISETP.LT.AND P0, PT, R8, R11, PT ;  /* 0x0000000b0800720c */ /* 0x004fda0003f01270 */
.L_x_378:
[----:B------:R-:W-:Y:S05]  /*c020*/  BSYNC.RECONVERGENT B0 ;  /* 0x0000000000007941 */ /* 0x000fea0003800200 */
.L_x_377:
[----:B------:R-:W-:Y:S01]  /*c030*/  @!P0 IMAD.MOV R22, RZ, RZ, R12 ;  /* 0x000000ffff168224 */ /* 0x000fe200078e020c */
[----:B------:R-:W-:Y:S01]  /*c040*/  BSSY.RECONVERGENT B0, `(.L_x_379) ;  /* 0x0000014000007945 */ /* 0x000fe20003800200 */
[----:B------:R-:W-:Y:S01]  /*c050*/  @P0 IMAD.MOV R23, RZ, RZ, R17 ;  /* 0x000000ffff170224 */ /* 0x000fe200078e0211 */
[----:B--23--:R-:W-:Y:S01]  /*c060*/  SEL R11, R20, R25, P0 ;  /* 0x00000019140b7207 */ /* 0x00cfe20000000000 */
[C-C-:B0-----:R-:W-:Y:S01]  /*c070*/  @P0 IMAD R9, R22.reuse, 0x4, R21.reuse ;  /* 0x0000000416090824 */ /* 0x141fe200078e0215 */
[C---:B------:R-:W-:Y:S01]  /*c080*/  ISETP.GE.AND P1, PT, R22.reuse, R33, PT ;  /* 0x000000211600720c */ /* 0x040fe20003f26270 */
[C---:B------:R-:W-:Y:S02]  /*c090*/  @!P0 IMAD R8, R23.reuse, 0x4, R21 ;  /* 0x0000000417088824 */ /* 0x040fe400078e0215 */
[----:B-1----:R-:W-:Y:S01]  /*c0a0*/  VIADD R0, R22, 0x1 ;  /* 0x0000000116007836 */ /* 0x002fe20000000000 */
        /* <DEDUP_REMOVED lines=13> */
.L_x_380:
[----:B------:R-:W-:Y:S05]  /*c180*/  BSYNC.RECONVERGENT B0 ;  /* 0x0000000000007941 */ /* 0x000fea0003800200 */
.L_x_379:
        /* <DEDUP_REMOVED lines=21> */
.L_x_382:
[----:B------:R-:W-:Y:S05]  /*c2e0*/  BSYNC.RECONVERGENT B0 ;  /* 0x0000000000007941 */ /* 0x000fea0003800200 */
.L_x_381:
        /* <DEDUP_REMOVED lines=21> */
.L_x_384:
[----:B------:R-:W-:Y:S05]  /*c440*/  BSYNC.RECONVERGENT B0 ;  /* 0x0000000000007941 */ /* 0x000fea0003800200 */
.L_x_383:
        /* <DEDUP_REMOVED lines=21> */
.L_x_386:
[----:B------:R-:W-:Y:S05]  /*c5a0*/  BSYNC.RECONVERGENT B0 ;  /* 0x0000000000007941 */ /* 0x000fea0003800200 */
.L_x_385:
[----:B------:R-:W-:Y:S01]  /*c5b0*/  @!P0 IMAD.MOV R8, RZ, RZ, R0 ;  /* 0x000000ffff088224 */ /* 0x000fe200078e0200 */
[----:B------:R-:W-:Y:S01]  /*c5c0*/  BSSY.RECONVERGENT B0, `(.L_x_387) ;  /* 0x0000014000007945 */ /* 0x000fe20003800200 */
[----:B------:R-:W-:Y:S01]  /*c5d0*/  @P0 IMAD.MOV R24, RZ, RZ, R7 ;  /* 0x000000ffff180224 */ /* 0x000fe200078e0207 */
[----:B-12---:R-:W-:Y:S01]  /*c5e0*/  SEL R7, R20, R25, P0 ;  /* 0x0000001914077207 */ /* 0x006fe20000000000 */
[C-C-:B------:R-:W-:Y:S01]  /*c5f0*/  @P0 IMAD R19, R8.reuse, 0x4, R21.reuse ;  /* 0x0000000408130824 */ /* 0x140fe200078e0215 */
[----:B------:R-:W-:Y:S01]  /*c600*/  ISETP.GE.AND P1, PT, R8, R33, PT ;  /* 0x000000210800720c */ /* 0x000fe20003f26270 */
[----:B0-----:R-:W-:Y:S02]  /*c610*/  @!P0 IMAD R18, R24, 0x4, R21 ;  /* 0x0000000418128824 */ /* 0x001fe400078e0215 */
        /* <DEDUP_REMOVED lines=14> */
.L_x_388:
[----:B------:R-:W-:Y:S05]  /*c700*/  BSYNC.RECONVERGENT B0 ;  /* 0x0000000000007941 */ /* 0x000fea0003800200 */
.L_x_387:
        /* <DEDUP_REMOVED lines=21> */
.L_x_390:
[----:B------:R-:W-:Y:S05]  /*c860*/  BSYNC.RECONVERGENT B0 ;  /* 0x0000000000007941 */ /* 0x000fea0003800200 */
.L_x_389:
        /* <DEDUP_REMOVED lines=21> */
.L_x_392:
[----:B------:R-:W-:Y:S05]  /*c9c0*/  BSYNC.RECONVERGENT B0 ;  /* 0x0000000000007941 */ /* 0x000fea0003800200 */
.L_x_391:
[----:B------:R-:W-:Y:S01]  /*c9d0*/  @!P0 IMAD.MOV R26, RZ, RZ, R32 ;  /* 0x000000ffff1a8224 */ /* 0x000fe200078e0220 */
[----:B------:R-:W-:Y:S01]  /*c9e0*/  BSSY.RECONVERGENT B0, `(.L_x_393) ;  /* 0x0000013000007945 */ /* 0x000fe20003800200 */
[----:B------:R-:W-:Y:S01]  /*c9f0*/  @P0 IMAD.MOV R24, RZ, RZ, R27 ;  /* 0x000000ffff180224 */ /* 0x000fe200078e021b */
[----:B012---:R-:W-:Y:S01]  /*ca00*/  SEL R0, R20, R25, P0 ;  /* 0x0000001914007207 */ /* 0x007fe20000000000 */
[C-C-:B------:R-:W-:Y:S01]  /*ca10*/  @P0 IMAD R19, R26.reuse, 0x4, R21.reuse ;  /* 0x000000041a130824 */ /* 0x140fe200078e0215 */
        /* <DEDUP_REMOVED lines=15> */
.L_x_394:
[----:B------:R-:W-:Y:S05]  /*cb10*/  BSYNC.RECONVERGENT B0 ;  /* 0x0000000000007941 */ /* 0x000fea0003800200 */
.L_x_393:
        /* <DEDUP_REMOVED lines=20> */
.L_x_396:
[----:B------:R-:W-:Y:S05]  /*cc60*/  BSYNC.RECONVERGENT B0 ;  /* 0x0000000000007941 */ /* 0x000fea0003800200 */
.L_x_395:
[----:B------:R-:W-:Y:S01]  /*cc70*/  VIADD R34, R32, 0x1 ;  /* 0x0000000120227836 */ /* 0x000fe20000000000 */
[----:B------:R-:W-:Y:S01]  /*cc80*/  BSSY.RECONVERGENT B0, `(.L_x_397) ;  /* 0x0000014000007945 */ /* 0x000fe20003800200 */
[----:B------:R-:W-:Y:S01]  /*cc90*/  @!P0 IMAD.MOV R34, RZ, RZ, R32 ;  /* 0x000000ffff228224 */ /* 0x000fe200078e0220 */
[----:B-12---:R-:W-:Y:S01]  /*cca0*/  SEL R26, R20, R25, P0 ;  /* 0x00000019141a7207 */ /* 0x006fe20000000000 */
[----:B------:R-:W-:Y:S02]  /*ccb0*/  VIADD R24, R27, 0x1 ;  /* 0x000000011b187836 */ /* 0x000fe40000000000 */
[----:B------:R-:W-:Y:S01]  /*ccc0*/  @P0 IMAD.MOV R24, RZ, RZ, R27 ;  /* 0x000000ffff180224 */ /* 0x000fe200078e021b */
[C---:B------:R-:W-:Y:S01]  /*ccd0*/  ISETP.GE.AND P1, PT, R34.reuse, R33, PT ;  /* 0x000000212200720c */ /* 0x040fe20003f26270 */
[--C-:B0-----:R-:W-:Y:S02]  /*cce0*/  @P0 IMAD R19, R34, 0x4, R21.reuse ;  /* 0x0000000422130824 */ /* 0x101fe400078e0215 */
        /* <DEDUP_REMOVED lines=13> */
.L_x_398:
[----:B------:R-:W-:Y:S05]  /*cdc0*/  BSYNC.RECONVERGENT B0 ;  /* 0x0000000000007941 */ /* 0x000fea0003800200 */
.L_x_397:
        /* <DEDUP_REMOVED lines=21> */
.L_x_400:
[----:B------:R-:W-:Y:S05]  /*cf20*/  BSYNC.RECONVERGENT B0 ;  /* 0x0000000000007941 */ /* 0x000fea0003800200 */
.L_x_399:
[----:B------:R-:W-:Y:S01]  /*cf30*/  VIADD R24, R36, 0x1 ;  /* 0x0000000124187836 */ /* 0x000fe20000000000 */
[----:B------:R-:W-:Y:S01]  /*cf40*/  BSSY.RECONVERGENT B0, `(.L_x_401) ;  /* 0x0000014000007945 */ /* 0x000fe20003800200 */
[----:B------:R-:W-:Y:S02]  /*cf50*/  @!P0 IMAD.MOV R24, RZ, RZ, R36 ;  /* 0x000000ffff188224 */ /* 0x000fe400078e0224 */
[----:B------:R-:W-:Y:S02]  /*cf60*/  VIADD R34, R27, 0x1 ;  /* 0x000000011b227836 */ /* 0x000fe40000000000 */
[----:B------:R-:W-:Y:S01]  /*cf70*/  @P0 IMAD.MOV R34, RZ, RZ, R27 ;  /* 0x000000ffff220224 */ /* 0x000fe200078e021b */
[C---:B------:R-:W-:Y:S01]  /*cf80*/  ISETP.GE.AND P1, PT, R24.reuse, R33, PT ;  /* 0x000000211800720c */ /* 0x040fe20003f26270 */
[--C-:B0-----:R-:W-:Y:S01]  /*cf90*/  @P0 IMAD R19, R24, 0x4, R21.reuse ;  /* 0x0000000418130824 */ /* 0x101fe200078e0215 */
        /* <DEDUP_REMOVED lines=14> */
.L_x_402:
[----:B------:R-:W-:Y:S05]  /*d080*/  BSYNC.RECONVERGENT B0 ;  /* 0x0000000000007941 */ /* 0x000fea0003800200 */
.L_x_401:
        /* <DEDUP_REMOVED lines=21> */
.L_x_404:
[----:B------:R-:W-:Y:S05]  /*d1e0*/  BSYNC.RECONVERGENT B0 ;  /* 0x0000000000007941 */ /* 0x000fea0003800200 */
.L_x_403:
[----:B------:R-:W-:Y:S01]  /*d1f0*/  VIADD R22, R35, 0x1 ;  /* 0x0000000123167836 */ /* 0x000fe20000000000 */
[----:B012---:R-:W-:Y:S01]  /*d200*/  SEL R19, R20, R25, P0 ;  /* 0x0000001914137207 */ /* 0x007fe20000000000 */
[----:B------:R-:W-:Y:S01]  /*d210*/  @P0 IMAD.MOV R22, RZ, RZ, R35 ;  /* 0x000000ffff160224 */ /* 0x000fe200078e0223 */
[----:B------:R-:W-:Y:S01]  /*d220*/  BSSY.RECONVERGENT B0, `(.L_x_405) ;  /* 0x0000013000007945 */ /* 0x000fe20003800200 */
[----:B------:R-:W-:Y:S02]  /*d230*/  VIADD R18, R36, 0x1 ;  /* 0x0000000124127836 */ /* 0x000fe40000000000 */
[----:B------:R-:W-:Y:S02]  /*d240*/  @!P0 IMAD R23, R22, 0x4, R21 ;  /* 0x0000000416178824 */ /* 0x000fe400078e0215 */
[----:B------:R-:W-:-:S03]  /*d250*/  @!P0 IMAD.MOV R18, RZ, RZ, R36 ;  /* 0x000000ffff128224 */ /* 0x000fc600078e0224 */
[----:B------:R-:W0:Y:S01]  /*d260*/  @!P0 LDS R25, [R23] ;  /* 0x0000000017198984 */ /* 0x000e220000000800 */
[----:B------:R-:W-:-:S05]  /*d270*/  @P0 IMAD R35, R18, 0x4, R21 ;  /* 0x0000000412230824 */ /* 0x000fca00078e0215 */
        /* <DEDUP_REMOVED lines=13> */
.L_x_406:
[----:B------:R-:W-:Y:S05]  /*d350*/  BSYNC.RECONVERGENT B0 ;  /* 0x0000000000007941 */ /* 0x000fea0003800200 */
.L_x_405:
[C---:B------:R-:W-:Y:S01]  /*d360*/  ISETP.GE.U32.AND P0, PT, R6.reuse, 0x81, PT ;  /* 0x000000810600780c */ /* 0x040fe20003f06070 */
[----:B------:R-:W-:-:S12]  /*d370*/  IMAD.SHL.U32 R6, R6, 0x2, RZ ;  /* 0x0000000206067824 */ /* 0x000fd800078e00ff */
[----:B------:R-:W-:Y:S05]  /*d380*/  @!P0 BRA `(.L_x_407) ;  /* 0xffffffe400208947 */ /* 0x000fea000383ffff */
[----:B------:R-:W0:Y:S01]  /*d390*/  LDCU.U8 UR4, c[0x0][0x380] ;  /* 0x00007000ff0477ac */ /* 0x000e220008000000 */
[C---:B------:R-:W-:Y:S02]  /*d3a0*/  VIADD R22, R3.reuse, 0x140 ;  /* 0x0000014003167836 */ /* 0x040fe40000000000 */
[C---:B------:R-:W-:Y:S02]  /*d3b0*/  VIADD R5, R3.reuse, 0x160 ;  /* 0x0000016003057836 */ /* 0x040fe40000000000 */
[C---:B------:R-:W-:Y:S02]  /*d3c0*/  VIADD R4, R3.reuse, 0x1a0 ;  /* 0x000001a003047836 */ /* 0x040fe40000000000 */
[C---:B------:R-:W-:Y:S02]  /*d3d0*/  VIADD R6, R3.reuse, 0x180 ;  /* 0x0000018003067836 */ /* 0x040fe40000000000 */
[C---:B------:R-:W-:Y:S02]  /*d3e0*/  VIADD R18, R3.reuse, 0x20 ;  /* 0x0000002003127836 */ /* 0x040fe40000000000 */
[----:B------:R-:W-:-:S02]  /*d3f0*/  VIADD R28, R3, 0x40 ;  /* 0x00000040031c7836 */ /* 0x000fc40000000000 */
[----:B--2---:R-:W-:Y:S01]  /*d400*/  VIADD R20, R3, 0x60 ;  /* 0x0000006003147836 */ /* 0x004fe20000000000 */
        /* <DEDUP_REMOVED lines=43> */
[----:B-1----:R-:W1:Y:S01]  /*d6c0*/  S2R R8, SR_TID.X ;  /* 0x0000000000087919 */ /* 0x002e620000002100 */
[----:B------:R-:W3:Y:S01]  /*d6d0*/  S2R R10, SR_TID.X ;  /* 0x00000000000a7919 */ /* 0x000ee20000002100 */
[----:B------:R4:W5:Y:S01]  /*d6e0*/  LDS R0, [R21+0x4400] ;  /* 0x0044000015007984 */ /* 0x0009620000000800 */
[----:B-1----:R-:W-:-:S02]  /*d6f0*/  LOP3.LUT R9, R8, 0x3e0, RZ, 0xc0, !PT ;  /* 0x000003e008097812 */ /* 0x002fc400078ec0ff */
[----:B------:R-:W-:Y:S02]  /*d700*/  LOP3.LUT R8, R8, 0x1f, RZ, 0xc0, !PT ;  /* 0x0000001f08087812 */ /* 0x000fe400078ec0ff */
[C---:B---3--:R-:W-:Y:S01]  /*d710*/  LOP3.LUT R12, R10.reuse, 0x1f, RZ, 0xc0, !PT ;  /* 0x0000001f0a0c7812 */ /* 0x048fe200078ec0ff */
[----:B------:R-:W-:Y:S01]  /*d720*/  IMAD R9, R9, 0x11, RZ ;  /* 0x0000001109097824 */ /* 0x000fe200078e02ff */
[----:B--2---:R-:W-:Y:S01]  /*d730*/  LOP3.LUT R29, R10, 0x3e0, RZ, 0xc0, !PT ;  /* 0x000003e00a1d7812 */ /* 0x004fe200078ec0ff */
[----:B------:R-:W-:-:S04]  /*d740*/  IMAD.IADD R8, R2, 0x1, R8 ;  /* 0x0000000102087824 */ /* 0x000fc800078e0208 */
[----:B------:R-:W-:Y:S01]  /*d750*/  IMAD R12, R29, 0x11, R12 ;  /* 0x000000111d0c7824 */ /* 0x000fe200078e020c */
[----:B------:R-:W-:-:S03]  /*d760*/  IADD3 R2, P0, PT, R9, R8, RZ ;  /* 0x0000000809027210 */ /* 0x000fc60007f1e0ff */
[----:B----4-:R-:W-:Y:S02]  /*d770*/  VIADD R21, R12, 0xa0 ;  /* 0x000000a00c157836 */ /* 0x010fe40000000000 */
[----:B------:R-:W-:Y:S01]  /*d780*/  IMAD.X R9, RZ, RZ, RZ, P0 ;  /* 0x000000ffff097224 */ /* 0x000fe200000e06ff */
[----:B0-----:R-:W-:-:S04]  /*d790*/  LEA R8, P0, R2, UR4, 0x2 ;  /* 0x0000000402087c11 */ /* 0x001fc8000f8010ff */
[----:B------:R-:W-:Y:S02]  /*d7a0*/  LEA.HI.X R9, R2, UR5, R9, 0x2, P0 ;  /* 0x0000000502097c11 */ /* 0x000fe400080f1409 */
[-C--:B-----5:R-:W-:Y:S01]  /*d7b0*/  ISETP.GE.AND P2, PT, R3, R0.reuse, PT ;  /* 0x000000000300720c */ /* 0x0a0fe20003f46270 */
[----:B------:R-:W-:Y:S01]  /*d7c0*/  VIADD R3, R12, 0x80 ;  /* 0x000000800c037836 */ /* 0x000fe20000000000 */
[----:B------:R-:W-:Y:S02]  /*d7d0*/  LOP3.LUT R2, R10, 0x1f, RZ, 0xc0, !PT ;  /* 0x0000001f0a027812 */ /* 0x000fe400078ec0ff */
[-C--:B------:R-:W-:Y:S02]  /*d7e0*/  ISETP.GE.AND P4, PT, R20, R0.reuse, PT ;  /* 0x000000001400720c */ /* 0x080fe40003f86270 */
[-C--:B------:R-:W-:Y:S01]  /*d7f0*/  ISETP.GE.AND P1, PT, R18, R0.reuse, PT ;  /* 0x000000001200720c */ /* 0x080fe20003f26270 */
[----:B------:R-:W-:Y:S01]  /*d800*/  IMAD R2, R29, 0x11, R2 ;  /* 0x000000111d027824 */ /* 0x000fe200078e0202 */
[----:B------:R-:W-:-:S02]  /*d810*/  ISETP.GE.AND P0, PT, R28, R0, PT ;  /* 0x000000001c00720c */ /* 0x000fc40003f06270 */
[-C--:B------:R-:W-:Y:S01]  /*d820*/  ISETP.GE.AND P6, PT, R3, R0.reuse, PT ;  /* 0x000000000300720c */ /* 0x080fe20003fc6270 */
[----:B------:R-:W-:Y:S01]  /*d830*/  VIADD R3, R2, 0xc0 ;  /* 0x000000c002037836 */ /* 0x000fe20000000000 */
[-C--:B------:R-:W-:Y:S01]  /*d840*/  ISETP.GE.AND P5, PT, R21, R0.reuse, PT ;  /* 0x000000001500720c */ /* 0x080fe20003fa6270 */
[----:B------:R0:W-:Y:S01]  /*d850*/  @!P2 STG.E desc[UR8][R8.64], R43 ;  /* 0x0000002b0800a986 */ /* 0x0001e2000c101908 */
[-C--:B------:R-:W-:Y:S02]  /*d860*/  ISETP.GE.AND P3, PT, R22, R0.reuse, PT ;  /* 0x000000001600720c */ /* 0x080fe40003f66270 */
[-C--:B------:R-:W-:Y:S01]  /*d870*/  ISETP.GE.AND P2, PT, R5, R0.reuse, PT ;  /* 0x000000000500720c */ /* 0x080fe20003f46270 */
[----:B------:R0:W-:Y:S01]  /*d880*/  @!P4 STG.E desc[UR8][R8.64+0x180], R37 ;  /* 0x000180250800c986 */ /* 0x0001e2000c101908 */
[C---:B------:R-:W-:Y:S01]  /*d890*/  VIADD R5, R2.reuse, 0x1c0 ;  /* 0x000001c002057836 */ /* 0x040fe20000000000 */
[-C--:B------:R-:W-:Y:S01]  /*d8a0*/  ISETP.GE.AND P4, PT, R3, R0.reuse, PT ;  /* 0x000000000300720c */ /* 0x080fe20003f86270 */
[----:B------:R-:W-:Y:S01]  /*d8b0*/  VIADD R3, R2, 0x1e0 ;  /* 0x000001e002037836 */ /* 0x000fe20000000000 */
[----:B------:R0:W-:Y:S01]  /*d8c0*/  @!P1 STG.E desc[UR8][R8.64+0x80], R41 ;  /* 0x0000802908009986 */ /* 0x0001e2000c101908 */
[----:B------:R-:W-:-:S03]  /*d8d0*/  ISETP.GE.AND P1, PT, R6, R0, PT ;  /* 0x000000000600720c */ /* 0x000fc60003f26270 */
[----:B------:R0:W-:Y:S01]  /*d8e0*/  @!P0 STG.E desc[UR8][R8.64+0x100], R39 ;  /* 0x0001002708008986 */ /* 0x0001e2000c101908 */
[----:B------:R-:W-:-:S03]  /*d8f0*/  ISETP.GE.AND P0, PT, R4, R0, PT ;  /* 0x000000000400720c */ /* 0x000fc60003f06270 */
        /* <DEDUP_REMOVED lines=25> */
.L_x_408:
        /* <DEDUP_REMOVED lines=38> */
[----:B0-----:R-:W1:Y:S01]  /*dcf0*/  S2R R32, SR_TID.X ;  /* 0x0000000000207919 */ /* 0x001e620000002100 */
[----:B------:R-:W0:Y:S01]  /*dd00*/  S2R R31, SR_TID.X ;  /* 0x00000000001f7919 */ /* 0x000e220000002100 */
[----:B------:R2:W3:Y:S01]  /*dd10*/  LDS R25, [R21+0x4400] ;  /* 0x0044000015197984 */ /* 0x0004e20000000800 */
[----:B-1----:R-:W-:-:S02]  /*dd20*/  LOP3.LUT R30, R32, 0x1f, RZ, 0xc0, !PT ;  /* 0x0000001f201e7812 */ /* 0x002fc400078ec0ff */
[----:B--2---:R-:W-:-:S05]  /*dd30*/  LOP3.LUT R21, R32, 0x3e0, RZ, 0xc0, !PT ;  /* 0x000003e020157812 */ /* 0x004fca00078ec0ff */
[----:B------:R-:W-:-:S04]  /*dd40*/  IMAD R30, R21, 0x11, R30 ;  /* 0x00000011151e7824 */ /* 0x000fc800078e021e */
[C---:B------:R-:W-:Y:S02]  /*dd50*/  VIADD R34, R30.reuse, 0x80 ;  /* 0x000000801e227836 */ /* 0x040fe40000000000 */
[----:B------:R-:W-:Y:S01]  /*dd60*/  VIADD R30, R30, 0xa0 ;  /* 0x000000a01e1e7836 */ /* 0x000fe20000000000 */
[-C--:B---3--:R-:W-:Y:S02]  /*dd70*/  ISETP.GE.AND P0, PT, R3, R25.reuse, PT ;  /* 0x000000190300720c */ /* 0x088fe40003f06270 */
[-C--:B------:R-:W-:Y:S02]  /*dd80*/  ISETP.GE.AND P4, PT, R18, R25.reuse, PT ;  /* 0x000000191200720c */ /* 0x080fe40003f86270 */
[-C--:B------:R-:W-:Y:S02]  /*dd90*/  ISETP.GE.AND P1, PT, R28, R25.reuse, PT ;  /* 0x000000191c00720c */ /* 0x080fe40003f26270 */
[----:B------:R-:W-:-:S07]  /*dda0*/  ISETP.GE.AND P3, PT, R20, R25, PT ;  /* 0x000000191400720c */ /* 0x000fce0003f66270 */
[----:B------:R-:W1:Y:S01]  /*ddb0*/  @!P0 LDC.64 R16, c[0x0][0x3b0] ;  /* 0x0000ec00ff108b82 */ /* 0x000e620000000a00 */
[----:B------:R-:W-:-:S07]  /*ddc0*/  @!P0 IADD3 R29, P5, PT, R2, R3, RZ ;  /* 0x00000003021d8210 */ /* 0x000fce0007fbe0ff */
[----:B------:R-:W2:Y:S08]  /*ddd0*/  @!P4 LDC.64 R18, c[0x0][0x3b0] ;  /* 0x0000ec00ff12cb82 */ /* 0x000eb00000000a00 */
[----:B------:R-:W3:Y:S01]  /*dde0*/  @!P3 LDC.64 R20, c[0x0][0x3b0] ;  /* 0x0000ec00ff14bb82 */ /* 0x000ee20000000a00 */
[----:B-1----:R-:W-:Y:S01]  /*ddf0*/  @!P0 LEA R28, P2, R29, R16, 0x2 ;  /* 0x000000101d1c8211 */ /* 0x002fe200078410ff */
[----:B------:R-:W-:-:S05]  /*de00*/  @!P0 IMAD.X R16, RZ, RZ, RZ, P5 ;  /* 0x000000ffff108224 */ /* 0x000fca00028e06ff */
[----:B------:R-:W-:Y:S02]  /*de10*/  @!P0 LEA.HI.X R29, R29, R17, R16, 0x2, P2 ;  /* 0x000000111d1d8211 */ /* 0x000fe400010f1410 */
[----:B------:R-:W1:Y:S01]  /*de20*/  @!P1 LDC.64 R16, c[0x0][0x3b0] ;  /* 0x0000ec00ff109b82 */ /* 0x000e620000000a00 */
[----:B------:R-:W-:Y:S02]  /*de30*/  @!P4 IADD3 R32, P2, PT, R2, R3, RZ ;  /* 0x000000030220c210 */ /* 0x000fe40007f5e0ff */
[----:B------:R4:W-:Y:S01]  /*de40*/  @!P0 STG.E desc[UR8][R28.64], R33 ;  /* 0x000000211c008986 */ /* 0x0009e2000c101908 */
[-C--:B------:R-:W-:Y:S02]  /*de50*/  ISETP.GE.AND P0, PT, R34, R25.reuse, PT ;  /* 0x000000192200720c */ /* 0x080fe40003f06270 */
[----:B--2---:R-:W-:Y:S01]  /*de60*/  @!P4 LEA R36, P5, R32, R18, 0x2 ;  /* 0x000000122024c211 */ /* 0x004fe200078a10ff */
[----:B------:R-:W-:Y:S01]  /*de70*/  @!P4 IMAD.X R18, RZ, RZ, RZ, P2 ;  /* 0x000000ffff12c224 */ /* 0x000fe200010e06ff */
[----:B------:R-:W-:-:S04]  /*de80*/  ISETP.GE.AND P2, PT, R30, R25, PT ;  /* 0x000000191e00720c */ /* 0x000fc80003f46270 */
[----:B------:R-:W-:Y:S02]  /*de90*/  @!P4 LEA.HI.X R37, R32, R19, R18, 0x2, P5 ;  /* 0x000000132025c211 */ /* 0x000fe400028f1412 */
[C---:B0-----:R-:W-:Y:S02]  /*dea0*/  LOP3.LUT R18, R31.reuse, 0x1f, RZ, 0xc0, !PT ;  /* 0x0000001f1f127812 */ /* 0x041fe400078ec0ff */
[----:B------:R-:W-:Y:S01]  /*deb0*/  LOP3.LUT R31, R31, 0x3e0, RZ, 0xc0, !PT ;  /* 0x000003e01f1f7812 */ /* 0x000fe200078ec0ff */
[----:B------:R0:W-:Y:S01]  /*dec0*/  @!P4 STG.E desc[UR8][R36.64+0x80], R35 ;  /* 0x000080232400c986 */ /* 0x0001e2000c101908 */
[----:B----4-:R-:W-:-:S03]  /*ded0*/  @!P1 IADD3 R29, P5, PT, R2, R3, RZ ;  /* 0x00000003021d9210 */ /* 0x010fc60007fbe0ff */
[----:B------:R-:W-:Y:S02]  /*dee0*/  IMAD R28, R31, 0x11, R18 ;  /* 0x000000111f1c7824 */ /* 0x000fe400078e0212 */
[----:B------:R-:W2:Y:S01]  /*def0*/  @!P0 LDC.64 R18, c[0x0][0x3b0] ;  /* 0x0000ec00ff128b82 */ /* 0x000ea20000000a00 */
[----:B------:R-:W-:Y:S01]  /*df00*/  @!P1 IMAD.X R32, RZ, RZ, RZ, P5 ;  /* 0x000000ffff209224 */ /* 0x000fe200028e06ff */
[C---:B-1----:R-:W-:Y:S01]  /*df10*/  @!P1 LEA R30, P4, R29.reuse, R16, 0x2 ;  /* 0x000000101d1e9211 */ /* 0x042fe200078810ff */
[----:B------:R-:W-:Y:S01]  /*df20*/  VIADD R34, R28, 0xc0 ;  /* 0x000000c01c227836 */ /* 0x000fe20000000000 */
[----:B------:R-:W-:Y:S01]  /*df30*/  @!P3 IADD3 R16, P5, PT, R2, R3, RZ ;  /* 0x000000030210b210 */ /* 0x000fe20007fbe0ff */
[----:B------:R-:W-:Y:S01]  /*df40*/  VIADD R38, R28, 0x100 ;  /* 0x000001001c267836 */ /* 0x000fe20000000000 */
[----:B------:R-:W-:Y:S02]  /*df50*/  @!P1 LEA.HI.X R31, R29, R17, R32, 0x2, P4 ;  /* 0x000000111d1f9211 */ /* 0x000fe400020f1420 */
[----:B---3--:R-:W-:Y:S01]  /*df60*/  @!P3 LEA R32, P4, R16, R20, 0x2 ;  /* 0x000000141020b211 */ /* 0x008fe200078810ff */
[----:B------:R-:W-:Y:S01]  /*df70*/  @!P3 IMAD.X R17, RZ, RZ, RZ, P5 ;  /* 0x000000ffff11b224 */ /* 0x000fe200028e06ff */
[CC--:B0-----:R-:W-:Y:S01]  /*df80*/  @!P2 IADD3 R37, P6, PT, R2.reuse, R3.reuse, RZ ;  /* 0x000000030225a210 */ /* 0x0c1fe20007fde0ff */
[----:B------:R0:W-:Y:S01]  /*df90*/  @!P1 STG.E desc[UR8][R30.64+0x100], R22 ;  /* 0x000100161e009986 */ /* 0x0001e2000c101908 */
[----:B------:R-:W-:-:S02]  /*dfa0*/  @!P0 IADD3 R29, P1, PT, R2, R3, RZ ;  /* 0x00000003021d8210 */ /* 0x000fc40007f3e0ff */
[----:B------:R-:W-:Y:S01]  /*dfb0*/  @!P3 LEA.HI.X R33, R16, R21, R17, 0x2, P4 ;  /* 0x000000151021b211 */ /* 0x000fe200020f1411 */
[----:B------:R-:W-:Y:S01]  /*dfc0*/  VIADD R16, R28, 0xe0 ;  /* 0x000000e01c107836 */ /* 0x000fe20000000000 */
[-C--:B------:R-:W-:Y:S01]  /*dfd0*/  ISETP.GE.AND P4, PT, R34, R25.reuse, PT ;  /* 0x000000192200720c */ /* 0x080fe20003f86270 */
[----:B------:R-:W1:Y:S01]  /*dfe0*/  @!P2 LDC.64 R20, c[0x0][0x3b0] ;  /* 0x0000ec00ff14ab82 */ /* 0x000e620000000a00 */
[----:B------:R-:W-:Y:S01]  /*dff0*/  @!P0 IMAD.X R36, RZ, RZ, RZ, P1 ;  /* 0x000000ffff248224 */ /* 0x000fe200008e06ff */
[----:B------:R3:W-:Y:S01]  /*e000*/  @!P3 STG.E desc[UR8][R32.64+0x180], R23 ;  /* 0x000180172000b986 */ /* 0x0007e2000c101908 */
[-C--:B------:R-:W-:Y:S02]  /*e010*/  ISETP.GE.AND P5, PT, R16, R25.reuse, PT ;  /* 0x000000191000720c */ /* 0x080fe40003fa6270 */
[----:B------:R-:W-:Y:S01]  /*e020*/  ISETP.GE.AND P3, PT, R38, R25, PT ;  /* 0x000000192600720c */ /* 0x000fe20003f66270 */
[----:B0-----:R-:W-:Y:S01]  /*e030*/  @!P2 IMAD.X R22, RZ, RZ, RZ, P6 ;  /* 0x000000ffff16a224 */ /* 0x001fe200030e06ff */
[----:B--2---:R-:W-:-:S04]  /*e040*/  @!P0 LEA R34, P1, R29, R18, 0x2 ;  /* 0x000000121d228211 */ /* 0x004fc800078210ff */
[----:B------:R-:W-:Y:S01]  /*e050*/  @!P0 LEA.HI.X R35, R29, R19, R36, 0x2, P1 ;  /* 0x000000131d238211 */ /* 0x000fe200008f1424 */
[----:B------:R-:W0:Y:S01]  /*e060*/  @!P4 LDC.64 R16, c[0x0][0x3b0] ;  /* 0x0000ec00ff10cb82 */ /* 0x000e220000000a00 */
[----:B------:R-:W-:-:S03]  /*e070*/  VIADD R36, R28, 0x120 ;  /* 0x000001201c247836 */ /* 0x000fc60000000000 */
[----:B------:R2:W-:Y:S01]  /*e080*/  @!P0 STG.E desc[UR8][R34.64+0x200], R26 ;  /* 0x0002001a22008986 */ /* 0x0005e2000c101908 */
[----:B------:R-:W-:Y:S02]  /*e090*/  @!P4 IADD3 R29, P0, PT, R2, R3, RZ ;  /* 0x00000003021dc210 */ /* 0x000fe40007f1e0ff */
[----:B------:R-:W-:Y:S01]  /*e0a0*/  ISETP.GE.AND P1, PT, R36, R25, PT ;  /* 0x000000192400720c */ /* 0x000fe20003f26270 */
[----:B------:R-:W4:Y:S01]  /*e0b0*/  @!P5 LDC.64 R18, c[0x0][0x3b0] ;  /* 0x0000ec00ff12db82 */ /* 0x000f220000000a00 */
[----:B------:R-:W-:Y:S02]  /*e0c0*/  VIADD R36, R28, 0x140 ;  /* 0x000001401c247836 */ /* 0x000fe40000000000 */
[----:B---3--:R-:W-:Y:S01]  /*e0d0*/  @!P4 IMAD.X R32, RZ, RZ, RZ, P0 ;  /* 0x000000ffff20c224 */ /* 0x008fe200000e06ff */
[----:B-1----:R-:W-:-:S04]  /*e0e0*/  @!P2 LEA R30, P6, R37, R20, 0x2 ;  /* 0x00000014251ea211 */ /* 0x002fc800078c10ff */
[----:B------:R-:W-:Y:S02]  /*e0f0*/  @!P2 LEA.HI.X R31, R37, R21, R22, 0x2, P6 ;  /* 0x00000015251fa211 */ /* 0x000fe400030f1416 */
[----:B------:R-:W1:Y:S01]  /*e100*/  @!P3 LDC.64 R20, c[0x0][0x3b0] ;  /* 0x0000ec00ff14bb82 */ /* 0x000e620000000a00 */
[----:B------:R-:W-:Y:S02]  /*e110*/  @!P5 IADD3 R33, P6, PT, R2, R3, RZ ;  /* 0x000000030221d210 */ /* 0x000fe40007fde0ff */
[----:B------:R3:W-:Y:S01]  /*e120*/  @!P2 STG.E desc[UR8][R30.64+0x280], R27 ;  /* 0x0002801b1e00a986 */ /* 0x0007e2000c101908 */
[----:B------:R-:W-:Y:S02]  /*e130*/  ISETP.GE.AND P2, PT, R36, R25, PT ;  /* 0x000000192400720c */ /* 0x000fe40003f46270 */
[C---:B0-----:R-:W-:Y:S01]  /*e140*/  @!P4 LEA R16, P0, R29.reuse, R16, 0x2 ;  /* 0x000000101d10c211 */ /* 0x041fe200078010ff */
[----:B--2---:R-:W-:Y:S01]  /*e150*/  @!P5 IMAD.X R26, RZ, RZ, RZ, P6 ;  /* 0x000000ffff1ad224 */ /* 0x004fe200030e06ff */
[----:B------:R-:W0:Y:S02]  /*e160*/  @!P1 LDC.64 R22, c[0x0][0x3b0] ;  /* 0x0000ec00ff169b82 */ /* 0x000e240000000a00 */
[----:B------:R-:W-:-:S02]  /*e170*/  @!P4 LEA.HI.X R17, R29, R17, R32, 0x2, P0 ;  /* 0x000000111d11c211 */ /* 0x000fc400000f1420 */
[----:B----4-:R-:W-:-:S03]  /*e180*/  @!P5 LEA R18, P0, R33, R18, 0x2 ;  /* 0x000000122112d211 */ /* 0x010fc600078010ff */
[----:B------:R-:W-:Y:S01]  /*e190*/  @!P4 STG.E desc[UR8][R16.64+0x300], R7 ;  /* 0x000300071000c986 */ /* 0x000fe2000c101908 */
[----:B------:R-:W-:Y:S02]  /*e1a0*/  @!P5 LEA.HI.X R19, R33, R19, R26, 0x2, P0 ;  /* 0x000000132113d211 */ /* 0x000fe400000f141a */
[----:B------:R-:W-:Y:S01]  /*e1b0*/  ISETP.GE.AND P0, PT, R5, R25, PT ;  /* 0x000000190500720c */ /* 0x000fe20003f06270 */
[----:B---3--:R-:W2:Y:S01]  /*e1c0*/  @!P2 LDC.64 R26, c[0x0][0x3b0] ;  /* 0x0000ec00ff1aab82 */ /* 0x008ea20000000a00 */
[CC--:B------:R-:W-:Y:S01]  /*e1d0*/  @!P3 IADD3 R5, P4, PT, R2.reuse, R3.reuse, RZ ;  /* 0x000000030205b210 */ /* 0x0c0fe20007f9e0ff */
[----:B------:R3:W-:Y:S01]  /*e1e0*/  @!P5 STG.E desc[UR8][R18.64+0x380], R8 ;  /* 0x000380081200d986 */ /* 0x0007e2000c101908 */
[----:B------:R-:W-:-:S03]  /*e1f0*/  @!P1 IADD3 R29, P5, PT, R2, R3, RZ ;  /* 0x00000003021d9210 */ /* 0x000fc60007fbe0ff */
[----:B------:R-:W-:Y:S01]  /*e200*/  @!P3 IMAD.X R30, RZ, RZ, RZ, P4 ;  /* 0x000000ffff1eb224 */ /* 0x000fe200020e06ff */
[----:B-1----:R-:W-:Y:S01]  /*e210*/  @!P3 LEA R20, P4, R5, R20, 0x2 ;  /* 0x000000140514b211 */ /* 0x002fe200078810ff */
[----:B------:R-:W-:Y:S01]  /*e220*/  @!P1 IMAD.X R32, RZ, RZ, RZ, P5 ;  /* 0x000000ffff209224 */ /* 0x000fe200028e06ff */
[----:B------:R-:W-:Y:S01]  /*e230*/  ISETP.GE.AND P5, PT, R6, R25, PT ;  /* 0x000000190600720c */ /* 0x000fe20003fa6270 */
[C---:B------:R-:W-:Y:S01]  /*e240*/  VIADD R6, R28.reuse, 0x1c0 ;  /* 0x000001c01c067836 */ /* 0x040fe20000000000 */
[----:B0-----:R-:W-:Y:S02]  /*e250*/  @!P1 LEA R22, P6, R29, R22, 0x2 ;  /* 0x000000161d169211 */ /* 0x001fe400078c10ff */
[----:B------:R-:W-:Y:S01]  /*e260*/  @!P3 LEA.HI.X R21, R5, R21, R30, 0x2, P4 ;  /* 0x000000150515b211 */ /* 0x000fe200020f141e */
[----:B---3--:R-:W-:Y:S01]  /*e270*/  VIADD R8, R28, 0x1e0 ;  /* 0x000001e01c087836 */ /* 0x008fe20000000000 */
[----:B------:R-:W-:Y:S01]  /*e280*/  ISETP.GE.AND P4, PT, R4, R25, PT ;  /* 0x000000190400720c */ /* 0x000fe20003f86270 */
[----:B------:R-:W-:Y:S01]  /*e290*/  VIADD R28, R28, 0x200 ;  /* 0x000002001c1c7836 */ /* 0x000fe20000000000 */
[----:B------:R-:W0:Y:S01]  /*e2a0*/  @!P0 LDC.64 R4, c[0x0][0x3b0] ;  /* 0x0000ec00ff048b82 */ /* 0x000e220000000a00 */
[----:B------:R-:W-:Y:S01]  /*e2b0*/  @!P1 LEA.HI.X R23, R29, R23, R32, 0x2, P6 ;  /* 0x000000171d179211 */ /* 0x000fe200030f1420 */
[----:B------:R-:W-:Y:S01]  /*e2c0*/  @!P3 STG.E desc[UR8][R20.64+0x400], R9 ;  /* 0x000400091400b986 */ /* 0x000fe2000c101908 */
[----:B------:R-:W-:-:S02]  /*e2d0*/  ISETP.GE.AND P3, PT, R8, R25, PT ;  /* 0x000000190800720c */ /* 0x000fc40003f66270 */
[----:B------:R-:W-:Y:S01]  /*e2e0*/  ISETP.GE.AND P6, PT, R6, R25, PT ;  /* 0x000000190600720c */ /* 0x000fe20003fc6270 */
[----:B------:R1:W-:Y:S01]  /*e2f0*/  @!P1 STG.E desc[UR8][R22.64+0x480], R10 ;  /* 0x0004800a16009986 */ /* 0x0003e2000c101908 */
[----:B------:R-:W-:Y:S01]  /*e300*/  @!P2 IADD3 R8, P1, PT, R2, R3, RZ ;  /* 0x000000030208a210 */ /* 0x000fe20007f3e0ff */
[----:B------:R-:W3:Y:S04]  /*e310*/  @!P5 LDC.64 R6, c[0x0][0x3b0] ;  /* 0x0000ec00ff06db82 */ /* 0x000ee80000000a00 */
[----:B------:R-:W-:Y:S01]  /*e320*/  @!P2 IMAD.X R18, RZ, RZ, RZ, P1 ;  /* 0x000000ffff12a224 */ /* 0x000fe200008e06ff */
[----:B--2---:R-:W-:-:S03]  /*e330*/  @!P2 LEA R26, P1, R8, R26, 0x2 ;  /* 0x0000001a081aa211 */ /* 0x004fc600078210ff */
[----:B------:R-:W2:Y:S01]  /*e340*/  @!P4 LDC.64 R16, c[0x0][0x3b0] ;  /* 0x0000ec00ff10cb82 */ /* 0x000ea20000000a00 */
[----:B------:R-:W-:Y:S02]  /*e350*/  @!P2 LEA.HI.X R27, R8, R27, R18, 0x2, P1 ;  /* 0x0000001b081ba211 */ /* 0x000fe400008f1412 */
[----:B------:R-:W-:-:S03]  /*e360*/  @!P0 IADD3 R29, P1, PT, R2, R3, RZ ;  /* 0x00000003021d8210 */ /* 0x000fc60007f3e0ff */
[----:B------:R4:W-:Y:S01]  /*e370*/  @!P2 STG.E desc[UR8][R26.64+0x500], R11 ;  /* 0x0005000b1a00a986 */ /* 0x0009e2000c101908 */
[----:B-1----:R-:W-:Y:S01]  /*e380*/  @!P5 IADD3 R10, P2, PT, R2, R3, RZ ;  /* 0x00000003020ad210 */ /* 0x002fe20007f5e0ff */
[----:B------:R-:W1:Y:S01]  /*e390*/  @!P6 LDC.64 R8, c[0x0][0x3b0] ;  /* 0x0000ec00ff08eb82 */ /* 0x000e620000000a00 */
[----:B------:R-:W-:Y:S01]  /*e3a0*/  @!P0 IMAD.X R20, RZ, RZ, RZ, P1 ;  /* 0x000000ffff148224 */ /* 0x000fe200008e06ff */
[----:B0-----:R-:W-:-:S04]  /*e3b0*/  @!P0 LEA R4, P1, R29, R4, 0x2 ;  /* 0x000000041d048211 */ /* 0x001fc800078210ff */
[----:B------:R-:W-:Y:S01]  /*e3c0*/  @!P0 LEA.HI.X R5, R29, R5, R20, 0x2, P1 ;  /* 0x000000051d058211 */ /* 0x000fe200008f1414 */
[----:B------:R-:W-:Y:S01]  /*e3d0*/  @!P5 IMAD.X R20, RZ, RZ, RZ, P2 ;  /* 0x000000ffff14d224 */ /* 0x000fe200010e06ff */
[----:B------:R-:W0:Y:S01]  /*e3e0*/  @!P3 LDC.64 R18, c[0x0][0x3b0] ;  /* 0x0000ec00ff12bb82 */ /* 0x000e220000000a00 */
[----:B------:R-:W-:Y:S02]  /*e3f0*/  @!P4 IADD3 R21, P1, PT, R2, R3, RZ ;  /* 0x000000030215c210 */ /* 0x000fe40007f3e0ff */
[----:B------:R5:W-:Y:S01]  /*e400*/  @!P0 STG.E desc[UR8][R4.64+0x580], R12 ;  /* 0x0005800c04008986 */ /* 0x000be2000c101908 */
[C---:B---3--:R-:W-:Y:S02]  /*e410*/  @!P5 LEA R6, P0, R10.reuse, R6, 0x2 ;  /* 0x000000060a06d211 */ /* 0x048fe400078010ff */
[----:B------:R-:W-:Y:S02]  /*e420*/  @!P4 IMAD.X R22, RZ, RZ, RZ, P1 ;  /* 0x000000ffff16c224 */ /* 0x000fe400008e06ff */
[----:B------:R-:W-:-:S02]  /*e430*/  @!P5 LEA.HI.X R7, R10, R7, R20, 0x2, P0 ;  /* 0x000000070a07d211 */ /* 0x000fc400000f1414 */
[----:B------:R-:W-:Y:S02]  /*e440*/  @!P6 IADD3 R10, P0, PT, R2, R3, RZ ;  /* 0x00000003020ae210 */ /* 0x000fe40007f1e0ff */
[C---:B--2---:R-:W-:Y:S01]  /*e450*/  @!P4 LEA R16, P1, R21.reuse, R16, 0x2 ;  /* 0x000000101510c211 */ /* 0x044fe200078210ff */
[----:B------:R2:W-:Y:S02]  /*e460*/  @!P5 STG.E desc[UR8][R6.64+0x600], R13 ;  /* 0x0006000d0600d986 */ /* 0x0005e4000c101908 */
[----:B----4-:R-:W-:Y:S01]  /*e470*/  @!P6 IMAD.X R11, RZ, RZ, RZ, P0 ;  /* 0x000000ffff0be224 */ /* 0x010fe200000e06ff */
[----:B-1----:R-:W-:Y:S02]  /*e480*/  @!P6 LEA R8, P0, R10, R8, 0x2 ;  /* 0x000000080a08e211 */ /* 0x002fe400078010ff */
[----:B------:R-:W-:Y:S02]  /*e490*/  @!P4 LEA.HI.X R17, R21, R17, R22, 0x2, P1 ;  /* 0x000000111511c211 */ /* 0x000fe400008f1416 */
[----:B------:R-:W-:-:S02]  /*e4a0*/  @!P3 IADD3 R20, P1, PT, R2, R3, RZ ;  /* 0x000000030214b210 */ /* 0x000fc40007f3e0ff */
[----:B------:R-:W-:Y:S01]  /*e4b0*/  @!P6 LEA.HI.X R9, R10, R9, R11, 0x2, P0 ;  /* 0x000000090a09e211 */ /* 0x000fe200000f140b */
[----:B------:R2:W-:Y:S01]  /*e4c0*/  @!P4 STG.E desc[UR8][R16.64+0x680], R14 ;  /* 0x0006800e1000c986 */ /* 0x0005e2000c101908 */
[----:B------:R-:W-:Y:S01]  /*e4d0*/  ISETP.GE.AND P0, PT, R28, R25, PT ;  /* 0x000000191c00720c */ /* 0x000fe20003f06270 */
[----:B-----5:R-:W-:Y:S01]  /*e4e0*/  @!P3 IMAD.X R4, RZ, RZ, RZ, P1 ;  /* 0x000000ffff04b224 */ /* 0x020fe200008e06ff */
[C---:B0-----:R-:W-:Y:S01]  /*e4f0*/  @!P3 LEA R18, P1, R20.reuse, R18, 0x2 ;  /* 0x000000121412b211 */ /* 0x041fe200078210ff */
[----:B------:R2:W-:Y:S03]  /*e500*/  @!P6 STG.E desc[UR8][R8.64+0x700], R15 ;  /* 0x0007000f0800e986 */ /* 0x0005e6000c101908 */
[----:B------:R-:W-:-:S05]  /*e510*/  @!P3 LEA.HI.X R19, R20, R19, R4, 0x2, P1 ;  /* 0x000000131413b211 */ /* 0x000fca00008f1404 */
[----:B------:R2:W-:Y:S02]  /*e520*/  @!P3 STG.E desc[UR8][R18.64+0x780], R24 ;  /* 0x000780181200b986 */ /* 0x0005e4000c101908 */
[----:B------:R-:W-:Y:S05]  /*e530*/  @P0 EXIT ;  /* 0x000000000000094d */ /* 0x000fea0003800000 */
[----:B------:R-:W0:Y:S01]  /*e540*/  LDCU.64 UR4, c[0x0][0x3b0] ;  /* 0x00007600ff0477ac */ /* 0x000e220008000a00 */
[----:B------:R-:W-:-:S05]  /*e550*/  IADD3 R3, P0, PT, R2, R3, RZ ;  /* 0x0000000302037210 */ /* 0x000fca0007f1e0ff */
[----:B------:R-:W-:Y:S01]  /*e560*/  IMAD.X R4, RZ, RZ, RZ, P0 ;  /* 0x000000ffff047224 */ /* 0x000fe200000e06ff */
[----:B0-----:R-:W-:-:S04]  /*e570*/  LEA R2, P0, R3, UR4, 0x2 ;  /* 0x0000000403027c11 */ /* 0x001fc8000f8010ff */
[----:B------:R-:W-:-:S05]  /*e580*/  LEA.HI.X R3, R3, UR5, R4, 0x2, P0 ;  /* 0x0000000503037c11 */ /* 0x000fca00080f1404 */
[----:B------:R-:W-:Y:S01]  /*e590*/  STG.E desc[UR8][R2.64+0x800], R0 ;  /* 0x0008000002007986 */ /* 0x000fe2000c101908 */
[----:B------:R-:W-:Y:S05]  /*e5a0*/  EXIT ;  /* 0x000000000000794d */ /* 0x000fea0003800000 */
.L_x_409:
        /* <DEDUP_REMOVED lines=13> */
.L_x_416:


//--------------------- .text._ZN3cub18CUB_300001_SM_10006detail11EmptyKernelIvEEvv --------------------------
	.section	.text._ZN3cub18CUB_300001_SM_10006detail11EmptyKernelIvEEvv,"ax",@progbits
	.align	128
        .global         _ZN3cub18CUB_300001_SM_10006detail11EmptyKernelIvEEvv
        .type           _ZN3cub18CUB_300001_SM_10006detail11EmptyKernelIvEEvv,@function
        .size           _ZN3cub18CUB_300001_SM_10006detail11EmptyKernelIvEEvv,(.L_x_417 - _ZN3cub18CUB_300001_SM_10006detail11EmptyKernelIvEEvv)
        .other          _ZN3cub18CUB_300001_SM_10006detail11EmptyKernelIvEEvv,@"STO_CUDA_ENTRY STV_DEFAULT"
_ZN3cub18CUB_300001_SM_10006detail11EmptyKernelIvEEvv:
.text._ZN3cub18CUB_300001_SM_10006detail11EmptyKernelIvEEvv:
[----:B------:R-:W-:Y:S01]  /*0000*/  LDC R1, c[0x0][0x37c] ;  /* 0x0000df00ff017b82 */ /* 0x000fe20000000800 */
[----:B------:R-:W-:Y:S05]  /*0010*/  EXIT ;  /* 0x000000000000794d */ /* 0x000fea0003800000 */
.L_x_410:
        /* <DEDUP_REMOVED lines=14> */
.L_x_417:


//--------------------- .nv.shared._ZN3cub18CUB_300001_SM_10006detail10merge_sort26DeviceMergeSortMergeKernelINS2_10policy_hubIN6thrust24THRUST_300001_SM_1000_NS6detail15normal_iteratorINS6_10device_ptrIiEEEEE9Policy600ESB_PNS0_8NullTypeESB_SF_m17CompareCandMemberiSE_EEvbT2_T3_T4_PT6_PT7_T5_PSJ_SJ_NS1_7vsmem_tE --------------------------
	.section	.nv.shared._ZN3cub18CUB_300001_SM_10006detail10merge_sort26DeviceMergeSortMergeKernelINS2_10policy_hubIN6thrust24THRUST_300001_SM_1000_NS6detail15normal_iteratorINS6_10device_ptrIiEEEEE9Policy600ESB_PNS0_8NullTypeESB_SF_m17CompareCandMemberiSE_EEvbT2_T3_T4_PT6_PT7_T5_PSJ_SJ_NS1_7vsmem_tE,"aw",@nobits
	.sectionflags	@""
	.align	16
.nv.shared._ZN3cub18CUB_300001_SM_10006detail10merge_sort26DeviceMergeSortMergeKernelINS2_10policy_hubIN6thrust24THRUST_300001_SM_1000_NS6detail15normal_iteratorINS6_10device_ptrIiEEEEE9Policy600ESB_PNS0_8NullTypeESB_SF_m17CompareCandMemberiSE_EEvbT2_T3_T4_PT6_PT7_T5_PSJ_SJ_NS1_7vsmem_tE:
	.zero		18448


//--------------------- .nv.shared.reserved.0     --------------------------
	.section	.nv.shared.reserved.0,"aw",@nobits
	.weak		__nv_reservedSMEM_offset_0_alias
	.size		__nv_reservedSMEM_offset_0_alias, 0, 64
	.other		__nv_reservedSMEM_offset_0_alias,@"STO_CUDA_RESERVED_SHARED STV_DEFAULT"
__nv_reservedSMEM_offset_0_alias:
	.zero		0
	.zero		64


//--------------------- .nv.global                --------------------------
	.section	.nv.global,"aw",@nobits
.nv.global:
	.type		_ZN30_INTERNAL_e749d500_4_k_cu_main6thrust24THRUST_300001_SM_1000_NS12placeholders2_8E,@object
	.size		_ZN30_INTERNAL_e749d500_4_k_cu_main6thrust24THRUST_300001_SM_1000_NS12placeholders2_8E,(_ZN30_INTERNAL_e749d500_4_k_cu_main4cuda3std3__432_GLOBAL__N__e749d500_4_k_cu_main6ignoreE - _ZN30_INTERNAL_e749d500_4_k_cu_main6thrust24THRUST_300001_SM_1000_NS12placeholders2_8E)
_ZN30_INTERNAL_e749d500_4_k_cu_main6thrust24THRUST_300001_SM_1000_NS12placeholders2_8E:
	.zero		1
	.type		_ZN30_INTERNAL_e749d500_4_k_cu_main4cuda3std3__432_GLOBAL__N__e749d500_4_k_cu_main6ignoreE,@object
	.size		_ZN30_INTERNAL_e749d500_4_k_cu_main4cuda3std3__432_GLOBAL__N__e749d500_4_k_cu_main6ignoreE,(_ZN30_INTERNAL_e749d500_4_k_cu_main4cuda3std6ranges3__45__cpo4dataE - _ZN30_INTERNAL_e749d500_4_k_cu_main4cuda3std3__432_GLOBAL__N__e749d500_4_k_cu_main6ignoreE)
_ZN30_INTERNAL_e749d500_4_k_cu_main4cuda3std3__432_GLOBAL__N__e749d500_4_k_cu_main6ignoreE:
	.zero		1
	.type		_ZN30_INTERNAL_e749d500_4_k_cu_main4cuda3std6ranges3__45__cpo4dataE,@object
	.size		_ZN30_INTERNAL_e749d500_4_k_cu_main4cuda3std6ranges3__45__cpo4dataE,(_ZN30_INTERNAL_e749d500_4_k_cu_main6thrust24THRUST_300001_SM_1000_NS6system3cpp3parE - _ZN30_INTERNAL_e749d500_4_k_cu_main4cuda3std6ranges3__45__cpo4dataE)
_ZN30_INTERNAL_e749d500_4_k_cu_main4cuda3std6ranges3__45__cpo4dataE:
	.zero		1
	.type		_ZN30_INTERNAL_e749d500_4_k_cu_main6thrust24THRUST_300001_SM_1000_NS6system3cpp3parE,@object
	.size		_ZN30_INTERNAL_e749d500_4_k_cu_main6thrust24THRUST_300001_SM_1000_NS6system3cpp3parE,(_ZN30_INTERNAL_e749d500_4_k_cu_main4cuda3std3__45__cpo5beginE - _ZN30_INTERNAL_e749d500_4_k_cu_main6thrust24THRUST_300001_SM_1000_NS6system3cpp3parE)
_ZN30_INTERNAL_e749d500_4_k_cu_main6thrust24THRUST_300001_SM_1000_NS6system3cpp3parE:
	.zero		1
	.type		_ZN30_INTERNAL_e749d500_4_k_cu_main4cuda3std3__45__cpo5beginE,@object
	.size		_ZN30_INTERNAL_e749d500_4_k_cu_main4cuda3std3__45__cpo5beginE,(_ZN30_INTERNAL_e749d500_4_k_cu_main4cuda3std6ranges3__45__cpo5beginE - _ZN30_INTERNAL_e749d500_4_k_cu_main4cuda3std3__45__cpo5beginE)
_ZN30_INTERNAL_e749d500_4_k_cu_main4cuda3std3__45__cpo5beginE:
	.zero		1
	.type		_ZN30_INTERNAL_e749d500_4_k_cu_main4cuda3std6ranges3__45__cpo5beginE,@object
	.size		_ZN30_INTERNAL_e749d500_4_k_cu_main4cuda3std6ranges3__45__cpo5beginE,(_ZN30_INTERNAL_e749d500_4_k_cu_main6thrust24THRUST_300001_SM_1000_NS6deviceE - _ZN30_INTERNAL_e749d500_4_k_cu_main4cuda3std6ranges3__45__cpo5beginE)
_ZN30_INTERNAL_e749d500_4_k_cu_main4cuda3std6ranges3__45__cpo5beginE:
	.zero		1
	.type		_ZN30_INTERNAL_e749d500_4_k_cu_main6thrust24THRUST_300001_SM_1000_NS6deviceE,@object
	.size		_ZN30_INTERNAL_e749d500_4_k_cu_main6thrust24THRUST_300001_SM_1000_NS6deviceE,(_ZN30_INTERNAL_e749d500_4_k_cu_main4cuda3std3__47nulloptE - _ZN30_INTERNAL_e749d500_4_k_cu_main6thrust24THRUST_300001_SM_1000_NS6deviceE)
_ZN30_INTERNAL_e749d500_4_k_cu_main6thrust24THRUST_300001_SM_1000_NS6deviceE:
	.zero		1
	.type		_ZN30_INTERNAL_e749d500_4_k_cu_main4cuda3std3__47nulloptE,@object
	.size		_ZN30_INTERNAL_e749d500_4_k_cu_main4cuda3std3__47nulloptE,(_ZN30_INTERNAL_e749d500_4_k_cu_main4cuda3std6ranges3__45__cpo8distanceE - _ZN30_INTERNAL_e749d500_4_k_cu_main4cuda3std3__47nulloptE)
_ZN30_INTERNAL_e749d500_4_k_cu_main4cuda3std3__47nulloptE:
	.zero		1
	.type		_ZN30_INTERNAL_e749d500_4_k_cu_main4cuda3std6ranges3__45__cpo8distanceE,@object
	.size		_ZN30_INTERNAL_e749d500_4_k_cu_main4cuda3std6ranges3__45__cpo8distanceE,(_ZN30_INTERNAL_e749d500_4_k_cu_main6thrust24THRUST_300001_SM_1000_NS12placeholders2_4E - _ZN30_INTERNAL_e749d500_4_k_cu_main4cuda3std6ranges3__45__cpo8distanceE)
_ZN30_INTERNAL_e749d500_4_k_cu_main4cuda3std6ranges3__45__cpo8distanceE:
	.zero		1
	.type		_ZN30_INTERNAL_e749d500_4_k_cu_main6thrust24THRUST_300001_SM_1000_NS12placeholders2_4E,@object
	.size		_ZN30_INTERNAL_e749d500_4_k_cu_main6thrust24THRUST_300001_SM_1000_NS12placeholders2_4E,(_ZN30_INTERNAL_e749d500_4_k_cu_main4cuda3std3__45__cpo6rbeginE - _ZN30_INTERNAL_e749d500_4_k_cu_main6thrust24THRUST_300001_SM_1000_NS12placeholders2_4E)
_ZN30_INTERNAL_e749d500_4_k_cu_main6thrust24THRUST_300001_SM_1000_NS12placeholders2_4E:
	.zero		1
	.type		_ZN30_INTERNAL_e749d500_4_k_cu_main4cuda3std3__45__cpo6rbeginE,@object
	.size		_ZN30_INTERNAL_e749d500_4_k_cu_main4cuda3std3__45__cpo6rbeginE,(_ZN30_INTERNAL_e749d500_4_k_cu_main4cuda3std6ranges3__45__cpo7advanceE - _ZN30_INTERNAL_e749d500_4_k_cu_main4cuda3std3__45__cpo6rbeginE)
_ZN30_INTERNAL_e749d500_4_k_cu_main4cuda3std3__45__cpo6rbeginE:
	.zero		1
	.type		_ZN30_INTERNAL_e749d500_4_k_cu_main4cuda3std6ranges3__45__cpo7advanceE,@object
	.size		_ZN30_INTERNAL_e749d500_4_k_cu_main4cuda3std6ranges3__45__cpo7advanceE,(_ZN30_INTERNAL_e749d500_4_k_cu_main6thrust24THRUST_300001_SM_1000_NS12placeholders3_10E - _ZN30_INTERNAL_e749d500_4_k_cu_main4cuda3std6ranges3__45__cpo7advanceE)
_ZN30_INTERNAL_e749d500_4_k_cu_main4cuda3std6ranges3__45__cpo7advanceE:
	.zero		1
	.type		_ZN30_INTERNAL_e749d500_4_k_cu_main6thrust24THRUST_300001_SM_1000_NS12placeholders3_10E,@object
	.size		_ZN30_INTERNAL_e749d500_4_k_cu_main6thrust24THRUST_300001_SM_1000_NS12placeholders3_10E,(_ZN30_INTERNAL_e749d500_4_k_cu_main4cuda3std3__48in_placeE - _ZN30_INTERNAL_e749d500_4_k_cu_main6thrust24THRUST_300001_SM_1000_NS12placeholders3_10E)
_ZN30_INTERNAL_e749d500_4_k_cu_main6thrust24THRUST_300001_SM_1000_NS12placeholders3_10E:
	.zero		1
	.type		_ZN30_INTERNAL_e749d500_4_k_cu_main4cuda3std3__48in_placeE,@object
	.size		_ZN30_INTERNAL_e749d500_4_k_cu_main4cuda3std3__48in_placeE,(_ZN30_INTERNAL_e749d500_4_k_cu_main4cuda3std6ranges3__45__cpo4sizeE - _ZN30_INTERNAL_e749d500_4_k_cu_main4cuda3std3__48in_placeE)
_ZN30_INTERNAL_e749d500_4_k_cu_main4cuda3std3__48in_placeE:
	.zero		1
	.type		_ZN30_INTERNAL_e749d500_4_k_cu_main4cuda3std6ranges3__45__cpo4sizeE,@object
	.size		_ZN30_INTERNAL_e749d500_4_k_cu_main4cuda3std6ranges3__45__cpo4sizeE,(_ZN30_INTERNAL_e749d500_4_k_cu_main6thrust24THRUST_300001_SM_1000_NS12placeholders2_2E - _ZN30_INTERNAL_e749d500_4_k_cu_main4cuda3std6ranges3__45__cpo4sizeE)
_ZN30_INTERNAL_e749d500_4_k_cu_main4cuda3std6ranges3__45__cpo4sizeE:
	.zero		1
	.type		_ZN30_INTERNAL_e749d500_4_k_cu_main6thrust24THRUST_300001_SM_1000_NS12placeholders2_2E,@object
	.size		_ZN30_INTERNAL_e749d500_4_k_cu_main6thrust24THRUST_300001_SM_1000_NS12placeholders2_2E,(_ZN30_INTERNAL_e749d500_4_k_cu_main4cuda3std3__45__cpo6cbeginE - _ZN30_INTERNAL_e749d500_4_k_cu_main6thrust24THRUST_300001_SM_1000_NS12placeholders2_2E)
_ZN30_INTERNAL_e749d500_4_k_cu_main6thrust24THRUST_300001_SM_1000_NS12placeholders2_2E:
	.zero		1
	.type		_ZN30_INTERNAL_e749d500_4_k_cu_main4cuda3std3__45__cpo6cbeginE,@object
	.size		_ZN30_INTERNAL_e749d500_4_k_cu_main4cuda3std3__45__cpo6cbeginE,(_ZN30_INTERNAL_e749d500_4_k_cu_main4cuda3std6ranges3__45__cpo6cbeginE - _ZN30_INTERNAL_e749d500_4_k_cu_main4cuda3std3__45__cpo6cbeginE)
_ZN30_INTERNAL_e749d500_4_k_cu_main4cuda3std3__45__cpo6cbeginE:
	.zero		1
	.type		_ZN30_INTERNAL_e749d500_4_k_cu_main4cuda3std6ranges3__45__cpo6cbeginE,@object
	.size		_ZN30_INTERNAL_e749d500_4_k_cu_main4cuda3std6ranges3__45__cpo6cbeginE,(_ZN30_INTERNAL_e749d500_4_k_cu_main6thrust24THRUST_300001_SM_1000_NS12placeholders2_6E - _ZN30_INTERNAL_e749d500_4_k_cu_main4cuda3std6ranges3__45__cpo6cbeginE)
_ZN30_INTERNAL_e749d500_4_k_cu_main4cuda3std6ranges3__45__cpo6cbeginE:
	.zero		1
	.type		_ZN30_INTERNAL_e749d500_4_k_cu_main6thrust24THRUST_300001_SM_1000_NS12placeholders2_6E,@object
	.size		_ZN30_INTERNAL_e749d500_4_k_cu_main6thrust24THRUST_300001_SM_1000_NS12placeholders2_6E,(_ZN30_INTERNAL_e749d500_4_k_cu_main4cuda3std3__45__cpo7crbeginE - _ZN30_INTERNAL_e749d500_4_k_cu_main6thrust24THRUST_300001_SM_1000_NS12placeholders2_6E)
_ZN30_INTERNAL_e749d500_4_k_cu_main6thrust24THRUST_300001_SM_1000_NS12placeholders2_6E:
	.zero		1
	.type		_ZN30_INTERNAL_e749d500_4_k_cu_main4cuda3std3__45__cpo7crbeginE,@object
	.size		_ZN30_INTERNAL_e749d500_4_k_cu_main4cuda3std3__45__cpo7crbeginE,(_ZN30_INTERNAL_e749d500_4_k_cu_main4cuda3std6ranges3__45__cpo4nextE - _ZN30_INTERNAL_e749d500_4_k_cu_main4cuda3std3__45__cpo7crbeginE)
_ZN30_INTERNAL_e749d500_4_k_cu_main4cuda3std3__45__cpo7crbeginE:
	.zero		1
	.type		_ZN30_INTERNAL_e749d500_4_k_cu_main4cuda3std6ranges3__45__cpo4nextE,@object
	.size		_ZN30_INTERNAL_e749d500_4_k_cu_main4cuda3std6ranges3__45__cpo4nextE,(_ZN30_INTERNAL_e749d500_4_k_cu_main4cuda3std6ranges3__45__cpo4swapE - _ZN30_INTERNAL_e749d500_4_k_cu_main4cuda3std6ranges3__45__cpo4nextE)
_ZN30_INTERNAL_e749d500_4_k_cu_main4cuda3std6ranges3__45__cpo4nextE:
	.zero		1
	.type		_ZN30_INTERNAL_e749d500_4_k_cu_main4cuda3std6ranges3__45__cpo4swapE,@object
	.size		_ZN30_INTERNAL_e749d500_4_k_cu_main4cuda3std6ranges3__45__cpo4swapE,(_ZN30_INTERNAL_e749d500_4_k_cu_main6thrust24THRUST_300001_SM_1000_NS8cuda_cub10par_nosyncE - _ZN30_INTERNAL_e749d500_4_k_cu_main4cuda3std6ranges3__45__cpo4swapE)
_ZN30_INTERNAL_e749d500_4_k_cu_main4cuda3std6ranges3__45__cpo4swapE:
	.zero		1
	.type		_ZN30_INTERNAL_e749d500_4_k_cu_main6thrust24THRUST_300001_SM_1000_NS8cuda_cub10par_nosyncE,@object
	.size		_ZN30_INTERNAL_e749d500_4_k_cu_main6thrust24THRUST_300001_SM_1000_NS8cuda_cub10par_nosyncE,(_ZN30_INTERNAL_e749d500_4_k_cu_main6thrust24THRUST_300001_SM_1000_NS3seqE - _ZN30_INTERNAL_e749d500_4_k_cu_main6thrust24THRUST_300001_SM_1000_NS8cuda_cub10par_nosyncE)
_ZN30_INTERNAL_e749d500_4_k_cu_main6thrust24THRUST_300001_SM_1000_NS8cuda_cub10par_nosyncE:
	.zero		1
	.type		_ZN30_INTERNAL_e749d500_4_k_cu_main6thrust24THRUST_300001_SM_1000_NS3seqE,@object
	.size		_ZN30_INTERNAL_e749d500_4_k_cu_main6thrust24THRUST_300001_SM_1000_NS3seqE,(_ZN30_INTERNAL_e749d500_4_k_cu_main4cuda3std3__420unreachable_sentinelE - _ZN30_INTERNAL_e749d500_4_k_cu_main6thrust24THRUST_300001_SM_1000_NS3seqE)
_ZN30_INTERNAL_e749d500_4_k_cu_main6thrust24THRUST_300001_SM_1000_NS3seqE:
	.zero		1
	.type		_ZN30_INTERNAL_e749d500_4_k_cu_main4cuda3std3__420unreachable_sentinelE,@object
	.size		_ZN30_INTERNAL_e749d500_4_k_cu_main4cuda3std3__420unreachable_sentinelE,(_ZN30_INTERNAL_e749d500_4_k_cu_main4cuda3std6ranges3__45__cpo5ssizeE - _ZN30_INTERNAL_e749d500_4_k_cu_main4cuda3std3__420unreachable_sentinelE)
_ZN30_INTERNAL_e749d500_4_k_cu_main4cuda3std3__420unreachable_sentinelE:
	.zero		1
	.type		_ZN30_INTERNAL_e749d500_4_k_cu_main4cuda3std6ranges3__45__cpo5ssizeE,@object
	.size		_ZN30_INTERNAL_e749d500_4_k_cu_main4cuda3std6ranges3__45__cpo5ssizeE,(_ZN30_INTERNAL_e749d500_4_k_cu_main6thrust24THRUST_300001_SM_1000_NS12placeholders2_3E - _ZN30_INTERNAL_e749d500_4_k_cu_main4cuda3std6ranges3__45__cpo5ssizeE)
_ZN30_INTERNAL_e749d500_4_k_cu_main4cuda3std6ranges3__45__cpo5ssizeE:
	.zero		1
	.type		_ZN30_INTERNAL_e749d500_4_k_cu_main6thrust24THRUST_300001_SM_1000_NS12placeholders2_3E,@object
	.size		_ZN30_INTERNAL_e749d500_4_k_cu_main6thrust24THRUST_300001_SM_1000_NS12placeholders2_3E,(_ZN30_INTERNAL_e749d500_4_k_cu_main4cuda3std3__45__cpo4cendE - _ZN30_INTERNAL_e749d500_4_k_cu_main6thrust24THRUST_300001_SM_1000_NS12placeholders2_3E)
_ZN30_INTERNAL_e749d500_4_k_cu_main6thrust24THRUST_300001_SM_1000_NS12placeholders2_3E:
	.zero		1
	.type		_ZN30_INTERNAL_e749d500_4_k_cu_main4cuda3std3__45__cpo4cendE,@object
	.size		_ZN30_INTERNAL_e749d500_4_k_cu_main4cuda3std3__45__cpo4cendE,(_ZN30_INTERNAL_e749d500_4_k_cu_main4cuda3std6ranges3__45__cpo4cendE - _ZN30_INTERNAL_e749d500_4_k_cu_main4cuda3std3__45__cpo4cendE)
_ZN30_INTERNAL_e749d500_4_k_cu_main4cuda3std3__45__cpo4cendE:
	.zero		1
	.type		_ZN30_INTERNAL_e749d500_4_k_cu_main4cuda3std6ranges3__45__cpo4cendE,@object
	.size		_ZN30_INTERNAL_e749d500_4_k_cu_main4cuda3std6ranges3__45__cpo4cendE,(_ZN30_INTERNAL_e749d500_4_k_cu_main6thrust24THRUST_300001_SM_1000_NS12placeholders2_7E - _ZN30_INTERNAL_e749d500_4_k_cu_main4cuda3std6ranges3__45__cpo4cendE)
_ZN30_INTERNAL_e749d500_4_k_cu_main4cuda3std6ranges3__45__cpo4cendE:
	.zero		1
	.type		_ZN30_INTERNAL_e749d500_4_k_cu_main6thrust24THRUST_300001_SM_1000_NS12placeholders2_7E,@object
	.size		_ZN30_INTERNAL_e749d500_4_k_cu_main6thrust24THRUST_300001_SM_1000_NS12placeholders2_7E,(_ZN30_INTERNAL_e749d500_4_k_cu_main4cuda3std3__45__cpo5crendE - _ZN30_INTERNAL_e749d500_4_k_cu_main6thrust24THRUST_300001_SM_1000_NS12placeholders2_7E)
_ZN30_INTERNAL_e749d500_4_k_cu_main6thrust24THRUST_300001_SM_1000_NS12placeholders2_7E:
	.zero		1
	.type		_ZN30_INTERNAL_e749d500_4_k_cu_main4cuda3std3__45__cpo5crendE,@object
	.size		_ZN30_INTERNAL_e749d500_4_k_cu_main4cuda3std3__45__cpo5crendE,(_ZN30_INTERNAL_e749d500_4_k_cu_main4cuda3std6ranges3__45__cpo4prevE - _ZN30_INTERNAL_e749d500_4_k_cu_main4cuda3std3__45__cpo5crendE)
_ZN30_INTERNAL_e749d500_4_k_cu_main4cuda3std3__45__cpo5crendE:
	.zero		1
	.type		_ZN30_INTERNAL_e749d500_4_k_cu_main4cuda3std6ranges3__45__cpo4prevE,@object
	.size		_ZN30_INTERNAL_e749d500_4_k_cu_main4cuda3std6ranges3__45__cpo4prevE,(_ZN30_INTERNAL_e749d500_4_k_cu_main4cuda3std6ranges3__45__cpo9iter_moveE - _ZN30_INTERNAL_e749d500_4_k_cu_main4cuda3std6ranges3__45__cpo4prevE)
_ZN30_INTERNAL_e749d500_4_k_cu_main4cuda3std6ranges3__45__cpo4prevE:
	.zero		1
	.type		_ZN30_INTERNAL_e749d500_4_k_cu_main4cuda3std6ranges3__45__cpo9iter_moveE,@object
	.size		_ZN30_INTERNAL_e749d500_4_k_cu_main4cuda3std6ranges3__45__cpo9iter_moveE,(_ZN30_INTERNAL_e749d500_4_k_cu_main6thrust24THRUST_300001_SM_1000_NS6system6detail10sequential3seqE - _ZN30_INTERNAL_e749d500_4_k_cu_main4cuda3std6ranges3__45__cpo9iter_moveE)
_ZN30_INTERNAL_e749d500_4_k_cu_main4cuda3std6ranges3__45__cpo9iter_moveE:
	.zero		1
	.type		_ZN30_INTERNAL_e749d500_4_k_cu_main6thrust24THRUST_300001_SM_1000_NS6system6detail10sequential3seqE,@object
	.size		_ZN30_INTERNAL_e749d500_4_k_cu_main6thrust24THRUST_300001_SM_1000_NS6system6detail10sequential3seqE,(_ZN30_INTERNAL_e749d500_4_k_cu_main6thrust24THRUST_300001_SM_1000_NS12placeholders2_9E - _ZN30_INTERNAL_e749d500_4_k_cu_main6thrust24THRUST_300001_SM_1000_NS6system6detail10sequential3seqE)
_ZN30_INTERNAL_e749d500_4_k_cu_main6thrust24THRUST_300001_SM_1000_NS6system6detail10sequential3seqE:
	.zero		1
	.type		_ZN30_INTERNAL_e749d500_4_k_cu_main6thrust24THRUST_300001_SM_1000_NS12placeholders2_9E,@object
	.size		_ZN30_INTERNAL_e749d500_4_k_cu_main6thrust24THRUST_300001_SM_1000_NS12placeholders2_9E,(_ZN30_INTERNAL_e749d500_4_k_cu_main4cuda3std3__419piecewise_constructE - _ZN30_INTERNAL_e749d500_4_k_cu_main6thrust24THRUST_300001_SM_1000_NS12placeholders2_9E)
_ZN30_INTERNAL_e749d500_4_k_cu_main6thrust24THRUST_300001_SM_1000_NS12placeholders2_9E:
	.zero		1
	.type		_ZN30_INTERNAL_e749d500_4_k_cu_main4cuda3std3__419piecewise_constructE,@object
	.size		_ZN30_INTERNAL_e749d500_4_k_cu_main4cuda3std3__419piecewise_constructE,(_ZN30_INTERNAL_e749d500_4_k_cu_main4cuda3std6ranges3__45__cpo5cdataE - _ZN30_INTERNAL_e749d500_4_k_cu_main4cuda3std3__419piecewise_constructE)
_ZN30_INTERNAL_e749d500_4_k_cu_main4cuda3std3__419piecewise_constructE:
	.zero		1
	.type		_ZN30_INTERNAL_e749d500_4_k_cu_main4cuda3std6ranges3__45__cpo5cdataE,@object
	.size		_ZN30_INTERNAL_e749d500_4_k_cu_main4cuda3std6ranges3__45__cpo5cdataE,(_ZN30_INTERNAL_e749d500_4_k_cu_main6thrust24THRUST_300001_SM_1000_NS12placeholders2_1E - _ZN30_INTERNAL_e749d500_4_k_cu_main4cuda3std6ranges3__45__cpo5cdataE)
_ZN30_INTERNAL_e749d500_4_k_cu_main4cuda3std6ranges3__45__cpo5cdataE:
	.zero		1
	.type		_ZN30_INTERNAL_e749d500_4_k_cu_main6thrust24THRUST_300001_SM_1000_NS12placeholders2_1E,@object
	.size		_ZN30_INTERNAL_e749d500_4_k_cu_main6thrust24THRUST_300001_SM_1000_NS12placeholders2_1E,(_ZN30_INTERNAL_e749d500_4_k_cu_main4cuda3std3__45__cpo3endE - _ZN30_INTERNAL_e749d500_4_k_cu_main6thrust24THRUST_300001_SM_1000_NS12placeholders2_1E)
_ZN30_INTERNAL_e749d500_4_k_cu_main6thrust24THRUST_300001_SM_1000_NS12placeholders2_1E:
	.zero		1
	.type		_ZN30_INTERNAL_e749d500_4_k_cu_main4cuda3std3__45__cpo3endE,@object
	.size		_ZN30_INTERNAL_e749d500_4_k_cu_main4cuda3std3__45__cpo3endE,(_ZN30_INTERNAL_e749d500_4_k_cu_main4cuda3std6ranges3__45__cpo3endE - _ZN30_INTERNAL_e749d500_4_k_cu_main4cuda3std3__45__cpo3endE)
_ZN30_INTERNAL_e749d500_4_k_cu_main4cuda3std3__45__cpo3endE:
	.zero		1
	.type		_ZN30_INTERNAL_e749d500_4_k_cu_main4cuda3std6ranges3__45__cpo3endE,@object
	.size		_ZN30_INTERNAL_e749d500_4_k_cu_main4cuda3std6ranges3__45__cpo3endE,(_ZN30_INTERNAL_e749d500_4_k_cu_main6thrust24THRUST_300001_SM_1000_NS12placeholders2_5E - _ZN30_INTERNAL_e749d500_4_k_cu_main4cuda3std6ranges3__45__cpo3endE)
_ZN30_INTERNAL_e749d500_4_k_cu_main4cuda3std6ranges3__45__cpo3endE:
	.zero		1
	.type		_ZN30_INTERNAL_e749d500_4_k_cu_main6thrust24THRUST_300001_SM_1000_NS12placeholders2_5E,@object
	.size		_ZN30_INTERNAL_e749d500_4_k_cu_main6thrust24THRUST_300001_SM_1000_NS12placeholders2_5E,(_ZN30_INTERNAL_e749d500_4_k_cu_main4cuda3std3__45__cpo4rendE - _ZN30_INTERNAL_e749d500_4_k_cu_main6thrust24THRUST_300001_SM_1000_NS12placeholders2_5E)
_ZN30_INTERNAL_e749d500_4_k_cu_main6thrust24THRUST_300001_SM_1000_NS12placeholders2_5E:
	.zero		1
	.type		_ZN30_INTERNAL_e749d500_4_k_cu_main4cuda3std3__45__cpo4rendE,@object
	.size		_ZN30_INTERNAL_e749d500_4_k_cu_main4cuda3std3__45__cpo4rendE,(_ZN30_INTERNAL_e749d500_4_k_cu_main4cuda3std6ranges3__45__cpo9iter_swapE - _ZN30_INTERNAL_e749d500_4_k_cu_main4cuda3std3__45__cpo4rendE)
_ZN30_INTERNAL_e749d500_4_k_cu_main4cuda3std3__45__cpo4rendE:
	.zero		1
	.type		_ZN30_INTERNAL_e749d500_4_k_cu_main4cuda3std6ranges3__45__cpo9iter_swapE,@object
	.size		_ZN30_INTERNAL_e749d500_4_k_cu_main4cuda3std6ranges3__45__cpo9iter_swapE,(_ZN30_INTERNAL_e749d500_4_k_cu_main4cuda3std3__48unexpectE - _ZN30_INTERNAL_e749d500_4_k_cu_main4cuda3std6ranges3__45__cpo9iter_swapE)
_ZN30_INTERNAL_e749d500_4_k_cu_main4cuda3std6ranges3__45__cpo9iter_swapE:
	.zero		1
	.type		_ZN30_INTERNAL_e749d500_4_k_cu_main4cuda3std3__48unexpectE,@object
	.size		_ZN30_INTERNAL_e749d500_4_k_cu_main4cuda3std3__48unexpectE,(_ZN30_INTERNAL_e749d500_4_k_cu_main6thrust24THRUST_300001_SM_1000_NS8cuda_cub3parE - _ZN30_INTERNAL_e749d500_4_k_cu_main4cuda3std3__48unexpectE)
_ZN30_INTERNAL_e749d500_4_k_cu_main4cuda3std3__48unexpectE:
	.zero		1
	.type		_ZN30_INTERNAL_e749d500_4_k_cu_main6thrust24THRUST_300001_SM_1000_NS8cuda_cub3parE,@object
	.size		_ZN30_INTERNAL_e749d500_4_k_cu_main6thrust24THRUST_300001_SM_1000_NS8cuda_cub3parE,(.L_29 - _ZN30_INTERNAL_e749d500_4_k_cu_main6thrust24THRUST_300001_SM_1000_NS8cuda_cub3parE)
_ZN30_INTERNAL_e749d500_4_k_cu_main6thrust24THRUST_300001_SM_1000_NS8cuda_cub3parE:
	.zero		1
.L_29:


//--------------------- .nv.shared._ZN3cub18CUB_300001_SM_10006detail10merge_sort30DeviceMergeSortBlockSortKernelINS2_10policy_hubIN6thrust24THRUST_300001_SM_1000_NS6detail15normal_iteratorINS6_10device_ptrIiEEEEE9Policy600ESB_PNS0_8NullTypeESB_SF_m17CompareCandMemberiSE_EEvbT0_T1_T2_T3_T4_PT6_PT7_T5_NS1_7vsmem_tE --------------------------
	.section	.nv.shared._ZN3cub18CUB_300001_SM_10006detail10merge_sort30DeviceMergeSortBlockSortKernelINS2_10policy_hubIN6thrust24THRUST_300001_SM_1000_NS6detail15normal_iteratorINS6_10device_ptrIiEEEEE9Policy600ESB_PNS0_8NullTypeESB_SF_m17CompareCandMemberiSE_EEvbT0_T1_T2_T3_T4_PT6_PT7_T5_NS1_7vsmem_tE,"aw",@nobits
	.sectionflags	@""
	.align	16
.nv.shared._ZN3cub18CUB_300001_SM_10006detail10merge_sort30DeviceMergeSortBlockSortKernelINS2_10policy_hubIN6thrust24THRUST_300001_SM_1000_NS6detail15normal_iteratorINS6_10device_ptrIiEEEEE9Policy600ESB_PNS0_8NullTypeESB_SF_m17CompareCandMemberiSE_EEvbT0_T1_T2_T3_T4_PT6_PT7_T5_NS1_7vsmem_tE:
	.zero		18448


//--------------------- .nv.shared._ZN3cub18CUB_300001_SM_10006detail10merge_sort26DeviceMergeSortMergeKernelINS2_10policy_hubIN6thrust24THRUST_300001_SM_1000_NS6detail15normal_iteratorINS6_10device_ptrIiEEEEE9Policy600ESB_PNS0_8NullTypeESB_SF_j17CompareCandMemberiSE_EEvbT2_T3_T4_PT6_PT7_T5_PSJ_SJ_NS1_7vsmem_tE --------------------------
	.section	.nv.shared._ZN3cub18CUB_300001_SM_10006detail10merge_sort26DeviceMergeSortMergeKernelINS2_10policy_hubIN6thrust24THRUST_300001_SM_1000_NS6detail15normal_iteratorINS6_10device_ptrIiEEEEE9Policy600ESB_PNS0_8NullTypeESB_SF_j17CompareCandMemberiSE_EEvbT2_T3_T4_PT6_PT7_T5_PSJ_SJ_NS1_7vsmem_tE,"aw",@nobits
	.sectionflags	@""
	.align	16
.nv.shared._ZN3cub18CUB_300001_SM_10006detail10merge_sort26DeviceMergeSortMergeKernelINS2_10policy_hubIN6thrust24THRUST_300001_SM_1000_NS6detail15normal_iteratorINS6_10device_ptrIiEEEEE9Policy600ESB_PNS0_8NullTypeESB_SF_j17CompareCandMemberiSE_EEvbT2_T3_T4_PT6_PT7_T5_PSJ_SJ_NS1_7vsmem_tE:
	.zero		18448


//--------------------- .nv.shared._ZN3cub18CUB_300001_SM_10006detail10merge_sort30DeviceMergeSortBlockSortKernelINS2_10policy_hubIN6thrust24THRUST_300001_SM_1000_NS6detail15normal_iteratorINS6_10device_ptrIiEEEEE9Policy600ESB_PNS0_8NullTypeESB_SF_j17CompareCandMemberiSE_EEvbT0_T1_T2_T3_T4_PT6_PT7_T5_NS1_7vsmem_tE --------------------------
	.section	.nv.shared._ZN3cub18CUB_300001_SM_10006detail10merge_sort30DeviceMergeSortBlockSortKernelINS2_10policy_hubIN6thrust24THRUST_300001_SM_1000_NS6detail15normal_iteratorINS6_10device_ptrIiEEEEE9Policy600ESB_PNS0_8NullTypeESB_SF_j17CompareCandMemberiSE_EEvbT0_T1_T2_T3_T4_PT6_PT7_T5_NS1_7vsmem_tE,"aw",@nobits
	.sectionflags	@""
	.align	16
.nv.shared._ZN3cub18CUB_300001_SM_10006detail10merge_sort30DeviceMergeSortBlockSortKernelINS2_10policy_hubIN6thrust24THRUST_300001_SM_1000_NS6detail15normal_iteratorINS6_10device_ptrIiEEEEE9Policy600ESB_PNS0_8NullTypeESB_SF_j17CompareCandMemberiSE_EEvbT0_T1_T2_T3_T4_PT6_PT7_T5_NS1_7vsmem_tE:
	.zero		18448


//--------------------- .nv.constant0._ZN3cub18CUB_300001_SM_10006detail10merge_sort26DeviceMergeSortMergeKernelINS2_10policy_hubIN6thrust24THRUST_300001_SM_1000_NS6detail15normal_iteratorINS6_10device_ptrIiEEEEE9Policy600ESB_PNS0_8NullTypeESB_SF_m17CompareCandMemberiSE_EEvbT2_T3_T4_PT6_PT7_T5_PSJ_SJ_NS1_7vsmem_tE --------------------------
	.section	.nv.constant0._ZN3cub18CUB_300001_SM_10006detail10merge_sort26DeviceMergeSortMergeKernelINS2_10policy_hubIN6thrust24THRUST_300001_SM_1000_NS6detail15normal_iteratorINS6_10device_ptrIiEEEEE9Policy600ESB_PNS0_8NullTypeESB_SF_m17CompareCandMemberiSE_EEvbT2_T3_T4_PT6_PT7_T5_PSJ_SJ_NS1_7vsmem_tE,"a",@progbits
	.sectionflags	@""
	.align	4
.nv.constant0._ZN3cub18CUB_300001_SM_10006detail10merge_sort26DeviceMergeSortMergeKernelINS2_10policy_hubIN6thrust24THRUST_300001_SM_1000_NS6detail15normal_iteratorINS6_10device_ptrIiEEEEE9Policy600ESB_PNS0_8NullTypeESB_SF_m17CompareCandMemberiSE_EEvbT2_T3_T4_PT6_PT7_T5_PSJ_SJ_NS1_7vsmem_tE:
	.zero		984


//--------------------- .nv.constant0._ZN3cub18CUB_300001_SM_10006detail10merge_sort30DeviceMergeSortPartitionKernelIN6thrust24THRUST_300001_SM_1000_NS6detail15normal_iteratorINS5_10device_ptrIiEEEEm17CompareCandMemberiEEvbT_PT2_T0_SF_PSF_T1_SF_i --------------------------
	.section	.nv.constant0._ZN3cub18CUB_300001_SM_10006detail10merge_sort30DeviceMergeSortPartitionKernelIN6thrust24THRUST_300001_SM_1000_NS6detail15normal_iteratorINS5_10device_ptrIiEEEEm17CompareCandMemberiEEvbT_PT2_T0_SF_PSF_T1_SF_i,"a",@progbits
	.sectionflags	@""
	.align	4
.nv.constant0._ZN3cub18CUB_300001_SM_10006detail10merge_sort30DeviceMergeSortPartitionKernelIN6thrust24THRUST_300001_SM_1000_NS6detail15normal_iteratorINS5_10device_ptrIiEEEEm17CompareCandMemberiEEvbT_PT2_T0_SF_PSF_T1_SF_i:
	.zero		972


//--------------------- .nv.constant0._ZN3cub18CUB_300001_SM_10006detail10merge_sort30DeviceMergeSortBlockSortKernelINS2_10policy_hubIN6thrust24THRUST_300001_SM_1000_NS6detail15normal_iteratorINS6_10device_ptrIiEEEEE9Policy600ESB_PNS0_8NullTypeESB_SF_m17CompareCandMemberiSE_EEvbT0_T1_T2_T3_T4_PT6_PT7_T5_NS1_7vsmem_tE --------------------------
	.section	.nv.constant0._ZN3cub18CUB_300001_SM_10006detail10merge_sort30DeviceMergeSortBlockSortKernelINS2_10policy_hubIN6thrust24THRUST_300001_SM_1000_NS6detail15normal_iteratorINS6_10device_ptrIiEEEEE9Policy600ESB_PNS0_8NullTypeESB_SF_m17CompareCandMemberiSE_EEvbT0_T1_T2_T3_T4_PT6_PT7_T5_NS1_7vsmem_tE,"a",@progbits
	.sectionflags	@""
	.align	4
.nv.constant0._ZN3cub18CUB_300001_SM_10006detail10merge_sort30DeviceMergeSortBlockSortKernelINS2_10policy_hubIN6thrust24THRUST_300001_SM_1000_NS6detail15normal_iteratorINS6_10device_ptrIiEEEEE9Policy600ESB_PNS0_8NullTypeESB_SF_m17CompareCandMemberiSE_EEvbT0_T1_T2_T3_T4_PT6_PT7_T5_NS1_7vsmem_tE:
	.zero		984


//--------------------- .nv.constant0._ZN3cub18CUB_300001_SM_10006detail10merge_sort26DeviceMergeSortMergeKernelINS2_10policy_hubIN6thrust24THRUST_300001_SM_1000_NS6detail15normal_iteratorINS6_10device_ptrIiEEEEE9Policy600ESB_PNS0_8NullTypeESB_SF_j17CompareCandMemberiSE_EEvbT2_T3_T4_PT6_PT7_T5_PSJ_SJ_NS1_7vsmem_tE --------------------------
	.section	.nv.constant0._ZN3cub18CUB_300001_SM_10006detail10merge_sort26DeviceMergeSortMergeKernelINS2_10policy_hubIN6thrust24THRUST_300001_SM_1000_NS6detail15normal_iteratorINS6_10device_ptrIiEEEEE9Policy600ESB_PNS0_8NullTypeESB_SF_j17CompareCandMemberiSE_EEvbT2_T3_T4_PT6_PT7_T5_PSJ_SJ_NS1_7vsmem_tE,"a",@progbits
	.sectionflags	@""
	.align	4
.nv.constant0._ZN3cub18CUB_300001_SM_10006detail10merge_sort26DeviceMergeSortMergeKernelINS2_10policy_hubIN6thrust24THRUST_300001_SM_1000_NS6detail15normal_iteratorINS6_10device_ptrIiEEEEE9Policy600ESB_PNS0_8NullTypeESB_SF_j17CompareCandMemberiSE_EEvbT2_T3_T4_PT6_PT7_T5_PSJ_SJ_NS1_7vsmem_tE:
	.zero		984


//--------------------- .nv.constant0._ZN3cub18CUB_300001_SM_10006detail10merge_sort30DeviceMergeSortPartitionKernelIN6thrust24THRUST_300001_SM_1000_NS6detail15normal_iteratorINS5_10device_ptrIiEEEEj17CompareCandMemberiEEvbT_PT2_T0_SF_PSF_T1_SF_i --------------------------
	.section	.nv.constant0._ZN3cub18CUB_300001_SM_10006detail10merge_sort30DeviceMergeSortPartitionKernelIN6thrust24THRUST_300001_SM_1000_NS6detail15normal_iteratorINS5_10device_ptrIiEEEEj17CompareCandMemberiEEvbT_PT2_T0_SF_PSF_T1_SF_i,"a",@progbits
	.sectionflags	@""
	.align	4
.nv.constant0._ZN3cub18CUB_300001_SM_10006detail10merge_sort30DeviceMergeSortPartitionKernelIN6thrust24THRUST_300001_SM_1000_NS6detail15normal_iteratorINS5_10device_ptrIiEEEEj17CompareCandMemberiEEvbT_PT2_T0_SF_PSF_T1_SF_i:
	.zero		960


//--------------------- .nv.constant0._ZN3cub18CUB_300001_SM_10006detail10merge_sort30DeviceMergeSortBlockSortKernelINS2_10policy_hubIN6thrust24THRUST_300001_SM_1000_NS6detail15normal_iteratorINS6_10device_ptrIiEEEEE9Policy600ESB_PNS0_8NullTypeESB_SF_j17CompareCandMemberiSE_EEvbT0_T1_T2_T3_T4_PT6_PT7_T5_NS1_7vsmem_tE --------------------------
	.section	.nv.constant0._ZN3cub18CUB_300001_SM_10006detail10merge_sort30DeviceMergeSortBlockSortKernelINS2_10policy_hubIN6thrust24THRUST_300001_SM_1000_NS6detail15normal_iteratorINS6_10device_ptrIiEEEEE9Policy600ESB_PNS0_8NullTypeESB_SF_j17CompareCandMemberiSE_EEvbT0_T1_T2_T3_T4_PT6_PT7_T5_NS1_7vsmem_tE,"a",@progbits
	.sectionflags	@""
	.align	4
.nv.constant0._ZN3cub18CUB_300001_SM_10006detail10merge_sort30DeviceMergeSortBlockSortKernelINS2_10policy_hubIN6thrust24THRUST_300001_SM_1000_NS6detail15normal_iteratorINS6_10device_ptrIiEEEEE9Policy600ESB_PNS0_8NullTypeESB_SF_j17CompareCandMemberiSE_EEvbT0_T1_T2_T3_T4_PT6_PT7_T5_NS1_7vsmem_tE:
	.zero		984


//--------------------- .nv.constant0._ZN3cub18CUB_300001_SM_10006detail11EmptyKernelIvEEvv --------------------------
	.section	.nv.constant0._ZN3cub18CUB_300001_SM_10006detail11EmptyKernelIvEEvv,"a",@progbits
	.sectionflags	@""
	.align	4
.nv.constant0._ZN3cub18CUB_300001_SM_10006detail11EmptyKernelIvEEvv:
	.zero		896


//--------------------- SYMBOLS --------------------------

	.type		.nv.reservedSmem.offset0,@object
	.size		.nv.reservedSmem.offset0,0x4
	.type		.nv.reservedSmem.cap,@object
	.size		.nv.reservedSmem.cap,0x4
